	.target	sm_100a

	.elftype	@"ET_EXEC"


//--------------------- .note.nv.tkinfo           --------------------------
	.section	.note.nv.tkinfo,"",@"SHT_NOTE"
	.sectionflags	@"SHF_NOTE_NV_TKINFO"
	.tkinfo
        /*0018*/ 	.word	0x00000002
        /*0030*/ 	.string	""
        /*0030*/ 	.string	"ptxas"
        /*0030*/ 	.string	"Cuda compilation tools, release 13.0, V13.0.88"
        /*0030*/ 	.string	"Build cuda_13.0.r13.0/compiler.36424714_0"
        /*0030*/ 	.string	"-arch sm_100a -m 64 "



//--------------------- .note.nv.cuinfo           --------------------------
	.section	.note.nv.cuinfo,"",@"SHT_NOTE"
	.sectionflags	@"SHF_NOTE_NV_CUINFO"
        /*0018*/ 	.short	0x0002
        /*001a*/ 	.short	0x0064
        /*001c*/ 	.short	0x0082
	.zero		2


//--------------------- .nv.info                  --------------------------
	.section	.nv.info,"",@"SHT_CUDA_INFO"
	.align	4


	//----- nvinfo : EIATTR_REGCOUNT
	.align		4
        /*0000*/ 	.byte	0x04, 0x2f
        /*0002*/ 	.short	(.L_19 - .L_18)
	.align		4
.L_18:
        /*0004*/ 	.word	index@(_ZN7cutlass13device_kernelINS_4gemm6kernel13GemmUniversalIN4cute5tupleIJiiiiEEENS1_10collective13CollectiveMmaINS1_35MainloopSm100TmaUmmaWarpSpecializedILi60ELi2ELi4ENS5_IJNS4_1CILi2EEENSA_ILi1EEESC_EEEEENS5_IJNSA_ILi128EEENSA_ILi96EEENSA_ILi16EEEEEENS_10bfloat16_tENS5_IJlSC_lEEESJ_SK_NS4_8TiledMMAINS4_8MMA_AtomIJNS4_26SM100_MMA_F16BF16_2x1SM_SSISJ_SJ_fLi128ELi96ELNS4_4UMMA5MajorE0ELSP_0ELNSO_7ScaleInE0ELSQ_0EEEEEENS4_6LayoutINS5_IJSC_SC_SC_EEENS5_IJNSA_ILi0EEESV_SV_EEEEENS5_IJNS4_10UnderscoreESY_SY_EEEEENS4_18SM100_TMA_2SM_LOADENS4_14ComposedLayoutINS4_7SwizzleILi1ELi4ELi3EEENS4_18smem_ptr_flag_bitsILi16EEENST_INS5_IJNSA_ILi8EEESH_EEENS5_IJSH_SC_EEEEEEEvNS4_8identityES11_S1B_vS1C_EENS_8epilogue10collective18CollectiveEpilogueINS1E_23Sm100TmaWarpSpecializedILi3ELi2ELi16ELb1ELb0EEEJNS5_IJNSA_ILi64EEESG_SH_EEENS5_IJNST_IS1J_SC_EENST_INS5_IJSH_SB_EEENS5_IJSC_NSA_ILi48EEEEEEEEEEESJ_SK_SJ_SK_NS1E_6fusion15FusionCallbacksIS1I_NS1R_17LinearCombinationISJ_fSJ_fLNS_15FloatRoundStyleE2EEES1K_S1Q_JEEENS4_5SM1004TMEM4LOAD26SM100_TMEM_LOAD_32dp32b16xENS4_13SM90_TMA_LOADES1B_NS4_39AutoVectorizingCopyWithAssumedAlignmentILi128EEENS4_14SM90_TMA_STOREES1B_S23_S23_EEEvvEEEEvNT_6ParamsE)
        /*0008*/ 	.word	0x0000005a


	//----- nvinfo : EIATTR_FRAME_SIZE
	.align		4
.L_19:
        /*000c*/ 	.byte	0x04, 0x11
        /*000e*/ 	.short	(.L_21 - .L_20)
	.align		4
.L_20:
        /*0010*/ 	.word	index@($__internal_2_$__cuda_sm10x_tcgen05_guardrail_trap_unallocated_columns_being_dealloced)
        /*0014*/ 	.word	0x00000000


	//----- nvinfo : EIATTR_FRAME_SIZE
	.align		4
.L_21:
        /*0018*/ 	.byte	0x04, 0x11
        /*001a*/ 	.short	(.L_23 - .L_22)
	.align		4
.L_22:
        /*001c*/ 	.word	index@($__internal_1_$__cuda_sm10x_tcgen05_guardrail_trap_phase_invalid_during_alloc)
        /*0020*/ 	.word	0x00000000


	//----- nvinfo : EIATTR_FRAME_SIZE
	.align		4
.L_23:
        /*0024*/ 	.byte	0x04, 0x11
        /*0026*/ 	.short	(.L_25 - .L_24)
	.align		4
.L_24:
        /*0028*/ 	.word	index@($__internal_0_$__cuda_sm10x_tcgen05_guardrail_trap_col_being_dealloced_not_returned_by_alloc)
        /*002c*/ 	.word	0x00000000


	//----- nvinfo : EIATTR_FRAME_SIZE
	.align		4
.L_25:
        /*0030*/ 	.byte	0x04, 0x11
        /*0032*/ 	.short	(.L_27 - .L_26)
	.align		4
.L_26:
        /*0034*/ 	.word	index@(_ZN7cutlass13device_kernelINS_4gemm6kernel13GemmUniversalIN4cute5tupleIJiiiiEEENS1_10collective13CollectiveMmaINS1_35MainloopSm100TmaUmmaWarpSpecializedILi60ELi2ELi4ENS5_IJNS4_1CILi2EEENSA_ILi1EEESC_EEEEENS5_IJNSA_ILi128EEENSA_ILi96EEENSA_ILi16EEEEEENS_10bfloat16_tENS5_IJlSC_lEEESJ_SK_NS4_8TiledMMAINS4_8MMA_AtomIJNS4_26SM100_MMA_F16BF16_2x1SM_SSISJ_SJ_fLi128ELi96ELNS4_4UMMA5MajorE0ELSP_0ELNSO_7ScaleInE0ELSQ_0EEEEEENS4_6LayoutINS5_IJSC_SC_SC_EEENS5_IJNSA_ILi0EEESV_SV_EEEEENS5_IJNS4_10UnderscoreESY_SY_EEEEENS4_18SM100_TMA_2SM_LOADENS4_14ComposedLayoutINS4_7SwizzleILi1ELi4ELi3EEENS4_18smem_ptr_flag_bitsILi16EEENST_INS5_IJNSA_ILi8EEESH_EEENS5_IJSH_SC_EEEEEEEvNS4_8identityES11_S1B_vS1C_EENS_8epilogue10collective18CollectiveEpilogueINS1E_23Sm100TmaWarpSpecializedILi3ELi2ELi16ELb1ELb0EEEJNS5_IJNSA_ILi64EEESG_SH_EEENS5_IJNST_IS1J_SC_EENST_INS5_IJSH_SB_EEENS5_IJSC_NSA_ILi48EEEEEEEEEEESJ_SK_SJ_SK_NS1E_6fusion15FusionCallbacksIS1I_NS1R_17LinearCombinationISJ_fSJ_fLNS_15FloatRoundStyleE2EEES1K_S1Q_JEEENS4_5SM1004TMEM4LOAD26SM100_TMEM_LOAD_32dp32b16xENS4_13SM90_TMA_LOADES1B_NS4_39AutoVectorizingCopyWithAssumedAlignmentILi128EEENS4_14SM90_TMA_STOREES1B_S23_S23_EEEvvEEEEvNT_6ParamsE)
        /*0038*/ 	.word	0x00000000


	//----- nvinfo : EIATTR_MIN_STACK_SIZE
	.align		4
.L_27:
        /*003c*/ 	.byte	0x04, 0x12
        /*003e*/ 	.short	(.L_29 - .L_28)
	.align		4
.L_28:
        /*0040*/ 	.word	index@(_ZN7cutlass13device_kernelINS_4gemm6kernel13GemmUniversalIN4cute5tupleIJiiiiEEENS1_10collective13CollectiveMmaINS1_35MainloopSm100TmaUmmaWarpSpecializedILi60ELi2ELi4ENS5_IJNS4_1CILi2EEENSA_ILi1EEESC_EEEEENS5_IJNSA_ILi128EEENSA_ILi96EEENSA_ILi16EEEEEENS_10bfloat16_tENS5_IJlSC_lEEESJ_SK_NS4_8TiledMMAINS4_8MMA_AtomIJNS4_26SM100_MMA_F16BF16_2x1SM_SSISJ_SJ_fLi128ELi96ELNS4_4UMMA5MajorE0ELSP_0ELNSO_7ScaleInE0ELSQ_0EEEEEENS4_6LayoutINS5_IJSC_SC_SC_EEENS5_IJNSA_ILi0EEESV_SV_EEEEENS5_IJNS4_10UnderscoreESY_SY_EEEEENS4_18SM100_TMA_2SM_LOADENS4_14ComposedLayoutINS4_7SwizzleILi1ELi4ELi3EEENS4_18smem_ptr_flag_bitsILi16EEENST_INS5_IJNSA_ILi8EEESH_EEENS5_IJSH_SC_EEEEEEEvNS4_8identityES11_S1B_vS1C_EENS_8epilogue10collective18CollectiveEpilogueINS1E_23Sm100TmaWarpSpecializedILi3ELi2ELi16ELb1ELb0EEEJNS5_IJNSA_ILi64EEESG_SH_EEENS5_IJNST_IS1J_SC_EENST_INS5_IJSH_SB_EEENS5_IJSC_NSA_ILi48EEEEEEEEEEESJ_SK_SJ_SK_NS1E_6fusion15FusionCallbacksIS1I_NS1R_17LinearCombinationISJ_fSJ_fLNS_15FloatRoundStyleE2EEES1K_S1Q_JEEENS4_5SM1004TMEM4LOAD26SM100_TMEM_LOAD_32dp32b16xENS4_13SM90_TMA_LOADES1B_NS4_39AutoVectorizingCopyWithAssumedAlignmentILi128EEENS4_14SM90_TMA_STOREES1B_S23_S23_EEEvvEEEEvNT_6ParamsE)
        /*0044*/ 	.word	0x00000000
.L_29:


//--------------------- .nv.compat                --------------------------
	.section	.nv.compat,"",@"SHT_CUDA_COMPAT_INFO"
	.align	4
        /*0000*/ 	.byte	0x02, 0x09, 0x01, 0x00, 0x02, 0x02, 0x02, 0x00, 0x02, 0x05, 0x05, 0x00, 0x03, 0x07, 0x01, 0x01
        /*0010*/ 	.byte	0x02, 0x03, 0x01, 0x00, 0x02, 0x06, 0x01, 0x00, 0x04, 0x0b, 0x08, 0x00, 0x09, 0x00, 0x00, 0x00
        /*0020*/ 	.byte	0x00, 0x00, 0x00, 0x00


//--------------------- .nv.info._ZN7cutlass13device_kernelINS_4gemm6kernel13GemmUniversalIN4cute5tupleIJiiiiEEENS1_10collective13CollectiveMmaINS1_35MainloopSm100TmaUmmaWarpSpecializedILi60ELi2ELi4ENS5_IJNS4_1CILi2EEENSA_ILi1EEESC_EEEEENS5_IJNSA_ILi128EEENSA_ILi96EEENSA_ILi16EEEEEENS_10bfloat16_tENS5_IJlSC_lEEESJ_SK_NS4_8TiledMMAINS4_8MMA_AtomIJNS4_26SM100_MMA_F16BF16_2x1SM_SSISJ_SJ_fLi128ELi96ELNS4_4UMMA5MajorE0ELSP_0ELNSO_7ScaleInE0ELSQ_0EEEEEENS4_6LayoutINS5_IJSC_SC_SC_EEENS5_IJNSA_ILi0EEESV_SV_EEEEENS5_IJNS4_10UnderscoreESY_SY_EEEEENS4_18SM100_TMA_2SM_LOADENS4_14ComposedLayoutINS4_7SwizzleILi1ELi4ELi3EEENS4_18smem_ptr_flag_bitsILi16EEENST_INS5_IJNSA_ILi8EEESH_EEENS5_IJSH_SC_EEEEEEEvNS4_8identityES11_S1B_vS1C_EENS_8epilogue10collective18CollectiveEpilogueINS1E_23Sm100TmaWarpSpecializedILi3ELi2ELi16ELb1ELb0EEEJNS5_IJNSA_ILi64EEESG_SH_EEENS5_IJNST_IS1J_SC_EENST_INS5_IJSH_SB_EEENS5_IJSC_NSA_ILi48EEEEEEEEEEESJ_SK_SJ_SK_NS1E_6fusion15FusionCallbacksIS1I_NS1R_17LinearCombinationISJ_fSJ_fLNS_15FloatRoundStyleE2EEES1K_S1Q_JEEENS4_5SM1004TMEM4LOAD26SM100_TMEM_LOAD_32dp32b16xENS4_13SM90_TMA_LOADES1B_NS4_39AutoVectorizingCopyWithAssumedAlignmentILi128EEENS4_14SM90_TMA_STOREES1B_S23_S23_EEEvvEEEEvNT_6ParamsE --------------------------
	.section	.nv.info._ZN7cutlass13device_kernelINS_4gemm6kernel13GemmUniversalIN4cute5tupleIJiiiiEEENS1_10collective13CollectiveMmaINS1_35MainloopSm100TmaUmmaWarpSpecializedILi60ELi2ELi4ENS5_IJNS4_1CILi2EEENSA_ILi1EEESC_EEEEENS5_IJNSA_ILi128EEENSA_ILi96EEENSA_ILi16EEEEEENS_10bfloat16_tENS5_IJlSC_lEEESJ_SK_NS4_8TiledMMAINS4_8MMA_AtomIJNS4_26SM100_MMA_F16BF16_2x1SM_SSISJ_SJ_fLi128ELi96ELNS4_4UMMA5MajorE0ELSP_0ELNSO_7ScaleInE0ELSQ_0EEEEEENS4_6LayoutINS5_IJSC_SC_SC_EEENS5_IJNSA_ILi0EEESV_SV_EEEEENS5_IJNS4_10UnderscoreESY_SY_EEEEENS4_18SM100_TMA_2SM_LOADENS4_14ComposedLayoutINS4_7SwizzleILi1ELi4ELi3EEENS4_18smem_ptr_flag_bitsILi16EEENST_INS5_IJNSA_ILi8EEESH_EEENS5_IJSH_SC_EEEEEEEvNS4_8identityES11_S1B_vS1C_EENS_8epilogue10collective18CollectiveEpilogueINS1E_23Sm100TmaWarpSpecializedILi3ELi2ELi16ELb1ELb0EEEJNS5_IJNSA_ILi64EEESG_SH_EEENS5_IJNST_IS1J_SC_EENST_INS5_IJSH_SB_EEENS5_IJSC_NSA_ILi48EEEEEEEEEEESJ_SK_SJ_SK_NS1E_6fusion15FusionCallbacksIS1I_NS1R_17LinearCombinationISJ_fSJ_fLNS_15FloatRoundStyleE2EEES1K_S1Q_JEEENS4_5SM1004TMEM4LOAD26SM100_TMEM_LOAD_32dp32b16xENS4_13SM90_TMA_LOADES1B_NS4_39AutoVectorizingCopyWithAssumedAlignmentILi128EEENS4_14SM90_TMA_STOREES1B_S23_S23_EEEvvEEEEvNT_6ParamsE,"",@"SHT_CUDA_INFO"
	.sectionflags	@""
	.align	4


	//----- nvinfo : EIATTR_CUDA_API_VERSION
	.align		4
        /*0000*/ 	.byte	0x04, 0x37
        /*0002*/ 	.short	(.L_31 - .L_30)
.L_30:
        /*0004*/ 	.word	0x00000082


	//----- nvinfo : EIATTR_KPARAM_INFO
	.align		4
.L_31:
        /*0008*/ 	.byte	0x04, 0x17
        /*000a*/ 	.short	(.L_33 - .L_32)
.L_32:
        /*000c*/ 	.word	0x00000000
        /*0010*/ 	.short	0x0000
        /*0012*/ 	.short	0x0000
        /*0014*/ 	.byte	0x00, 0xf0, 0x01, 0x20


	//----- nvinfo : EIATTR_AT_ENTRY_FRAGMENTS
	.align		4
.L_33:
        /*0018*/ 	.byte	0x04, 0x4f
        /*001a*/ 	.short	(.L_35 - .L_34)


	//   ....[0]....
.L_34:
        /*001c*/ 	.word	0x00000007


	//----- nvinfo : EIATTR_RESERVED_SMEM_USED
	.align		4
.L_35:
        /*0020*/ 	.byte	0x01, 0x41
	.zero		2


	//----- nvinfo : EIATTR_SPARSE_MMA_MASK
	.align		4
        /*0024*/ 	.byte	0x03, 0x50
        /*0026*/ 	.short	0x0000


	//----- nvinfo : EIATTR_TCGEN05_2CTA_USED
	.align		4
        /*0028*/ 	.byte	0x01, 0x52
	.zero		2


	//----- nvinfo : EIATTR_MAXREG_COUNT
	.align		4
        /*002c*/ 	.byte	0x03, 0x1b
        /*002e*/ 	.short	0x00ff


	//----- nvinfo : EIATTR_NUM_BARRIERS
	.align		4
        /*0030*/ 	.byte	0x02, 0x4c
        /*0032*/ 	.byte	0x07
	.zero		1


	//----- nvinfo : EIATTR_EXTERNS
	.align		4
        /*0034*/ 	.byte	0x04, 0x0f
        /*0036*/ 	.short	(.L_37 - .L_36)


	//   ....[0]....
	.align		4
.L_36:
        /*0038*/ 	.word	index@(__assertfail)


	//----- nvinfo : EIATTR_MERCURY_ISA_VERSION
	.align		4
.L_37:
        /*003c*/ 	.byte	0x03, 0x5f
        /*003e*/ 	.short	0x0101


	//----- nvinfo : EIATTR_INT_WARP_WIDE_INSTR_OFFSETS
	.align		4
        /*0040*/ 	.byte	0x04, 0x31
        /*0042*/ 	.short	(.L_39 - .L_38)


	//   ....[0]....
.L_38:
        /*0044*/ 	.word	0x00001420


	//   ....[1]....
        /*0048*/ 	.word	0x000014c0


	//   ....[2]....
        /*004c*/ 	.word	0x00002820


	//   ....[3]....
        /*0050*/ 	.word	0x00006530


	//   ....[4]....
        /*0054*/ 	.word	0x00006550


	//   ....[5]....
        /*0058*/ 	.word	0x00006580


	//   ....[6]....
        /*005c*/ 	.word	0x00006eb0


	//   ....[7]....
        /*0060*/ 	.word	0x00006ed0


	//   ....[8]....
        /*0064*/ 	.word	0x00006fd0


	//   ....[9]....
        /*0068*/ 	.word	0x00007080


	//   ....[10]....
        /*006c*/ 	.word	0x000070a0


	//   ....[11]....
        /*0070*/ 	.word	0x000071d0


	//   ....[12]....
        /*0074*/ 	.word	0x00007350


	//   ....[13]....
        /*0078*/ 	.word	0x00007360


	//   ....[14]....
        /*007c*/ 	.word	0x000074f0


	//----- nvinfo : EIATTR_COOP_GROUP_MASK_REGIDS
	.align		4
.L_39:
        /*0080*/ 	.byte	0x04, 0x29
        /*0082*/ 	.short	(.L_41 - .L_40)


	//   ....[0]....
.L_40:
        /*0084*/ 	.word	0xffffffff


	//   ....[1]....
        /*0088*/ 	.word	0xffffffff


	//   ....[2]....
        /*008c*/ 	.word	0xffffffff


	//   ....[3]....
        /*0090*/ 	.word	0xffffffff


	//   ....[4]....
        /*0094*/ 	.word	0xffffffff


	//   ....[5]....
        /*0098*/ 	.word	0xffffffff


	//   ....[6]....
        /*009c*/ 	.word	0xffffffff


	//   ....[7]....
        /*00a0*/ 	.word	0xffffffff


	//   ....[8]....
        /*00a4*/ 	.word	0xffffffff


	//   ....[9]....
        /*00a8*/ 	.word	0xffffffff


	//   ....[10]....
        /*00ac*/ 	.word	0xffffffff


	//   ....[11]....
        /*00b0*/ 	.word	0xffffffff


	//   ....[12]....
        /*00b4*/ 	.word	0xffffffff


	//   ....[13]....
        /*00b8*/ 	.word	0xffffffff


	//----- nvinfo : EIATTR_COOP_GROUP_INSTR_OFFSETS
	.align		4
.L_41:
        /*00bc*/ 	.byte	0x04, 0x28
        /*00be*/ 	.short	(.L_43 - .L_42)


	//   ....[0]....
.L_42:
        /*00c0*/ 	.word	0x000000c0


	//   ....[1]....
        /*00c4*/ 	.word	0x00000500


	//   ....[2]....
        /*00c8*/ 	.word	0x00000db0


	//   ....[3]....
        /*00cc*/ 	.word	0x00000f20


	//   ....[4]....
        /*00d0*/ 	.word	0x00001010


	//   ....[5]....
        /*00d4*/ 	.word	0x00001170


	//   ....[6]....
        /*00d8*/ 	.word	0x00001300


	//   ....[7]....
        /*00dc*/ 	.word	0x00001540


	//   ....[8]....
        /*00e0*/ 	.word	0x00002700


	//   ....[9]....
        /*00e4*/ 	.word	0x00005460


	//   ....[10]....
        /*00e8*/ 	.word	0x00005930


	//   ....[11]....
        /*00ec*/ 	.word	0x00005960


	//   ....[12]....
        /*00f0*/ 	.word	0x00006440


	//   ....[13]....
        /*00f4*/ 	.word	0x00006640


	//----- nvinfo : EIATTR_VRC_CTA_INIT_COUNT
	.align		4
.L_43:
        /*00f8*/ 	.byte	0x02, 0x4a
        /*00fa*/ 	.byte	0x80
	.zero		1


	//----- nvinfo : EIATTR_SYSCALL_OFFSETS
	.align		4
        /*00fc*/ 	.byte	0x04, 0x46
        /*00fe*/ 	.short	(.L_45 - .L_44)


	//   ....[0]....
.L_44:
        /*0100*/ 	.word	0x00007f90


	//   ....[1]....
        /*0104*/ 	.word	0x00008080


	//   ....[2]....
        /*0108*/ 	.word	0x000087c0


	//   ....[3]....
        /*010c*/ 	.word	0x000090f0


	//   ....[4]....
        /*0110*/ 	.word	0x000099d0


	//----- nvinfo : EIATTR_MBARRIER_INSTR_OFFSETS
	.align		4
.L_45:
        /*0114*/ 	.byte	0x04, 0x39
        /*0116*/ 	.short	(.L_47 - .L_46)


	//   ....[0]....
.L_46:
        /*0118*/ 	.word	0x00000610
        /*011c*/ 	.word	0x000000ff
        /*0120*/ 	.word	0x00000000
        /*0124*/ 	.short	0x0100
        /*0126*/ 	.byte	0x05
	.zero		1


	//   ....[1]....
        /*0128*/ 	.word	0x00000620
        /*012c*/ 	.word	0x000000ff
        /*0130*/ 	.word	0x000001e0
        /*0134*/ 	.short	0x0100
        /*0136*/ 	.byte	0x05
	.zero		1


	//   ....[2]....
        /*0138*/ 	.word	0x00000630
        /*013c*/ 	.word	0x000000ff
        /*0140*/ 	.word	0x00000008
        /*0144*/ 	.short	0x0100
        /*0146*/ 	.byte	0x05
	.zero		1


	//   ....[3]....
        /*0148*/ 	.word	0x00000640
        /*014c*/ 	.word	0x000000ff
        /*0150*/ 	.word	0x000001e8
        /*0154*/ 	.short	0x0100
        /*0156*/ 	.byte	0x05
	.zero		1


	//   ....[4]....
        /*0158*/ 	.word	0x00000650
        /*015c*/ 	.word	0x000000ff
        /*0160*/ 	.word	0x00000010
        /*0164*/ 	.short	0x0100
        /*0166*/ 	.byte	0x05
	.zero		1


	//   ....[5]....
        /*0168*/ 	.word	0x00000660
        /*016c*/ 	.word	0x000000ff
        /*0170*/ 	.word	0x000001f0
        /*0174*/ 	.short	0x0100
        /*0176*/ 	.byte	0x05
	.zero		1


	//   ....[6]....
        /*0178*/ 	.word	0x00000670
        /*017c*/ 	.word	0x000000ff
        /*0180*/ 	.word	0x00000018
        /*0184*/ 	.short	0x0100
        /*0186*/ 	.byte	0x05
	.zero		1


	//   ....[7]....
        /*0188*/ 	.word	0x00000680
        /*018c*/ 	.word	0x000000ff
        /*0190*/ 	.word	0x000001f8
        /*0194*/ 	.short	0x0100
        /*0196*/ 	.byte	0x05
	.zero		1


	//   ....[8]....
        /*0198*/ 	.word	0x00000690
        /*019c*/ 	.word	0x000000ff
        /*01a0*/ 	.word	0x00000020
        /*01a4*/ 	.short	0x0100
        /*01a6*/ 	.byte	0x05
	.zero		1


	//   ....[9]....
        /*01a8*/ 	.word	0x000006a0
        /*01ac*/ 	.word	0x000000ff
        /*01b0*/ 	.word	0x00000200
        /*01b4*/ 	.short	0x0100
        /*01b6*/ 	.byte	0x05
	.zero		1


	//   ....[10]....
        /*01b8*/ 	.word	0x000006b0
        /*01bc*/ 	.word	0x000000ff
        /*01c0*/ 	.word	0x00000028
        /*01c4*/ 	.short	0x0100
        /*01c6*/ 	.byte	0x05
	.zero		1


	//   ....[11]....
        /*01c8*/ 	.word	0x000006c0
        /*01cc*/ 	.word	0x000000ff
        /*01d0*/ 	.word	0x00000208
        /*01d4*/ 	.short	0x0100
        /*01d6*/ 	.byte	0x05
	.zero		1


	//   ....[12]....
        /*01d8*/ 	.word	0x000006d0
        /*01dc*/ 	.word	0x000000ff
        /*01e0*/ 	.word	0x00000030
        /*01e4*/ 	.short	0x0100
        /*01e6*/ 	.byte	0x05
	.zero		1


	//   ....[13]....
        /*01e8*/ 	.word	0x000006e0
        /*01ec*/ 	.word	0x000000ff
        /*01f0*/ 	.word	0x00000210
        /*01f4*/ 	.short	0x0100
        /*01f6*/ 	.byte	0x05
	.zero		1


	//   ....[14]....
        /*01f8*/ 	.word	0x000006f0
        /*01fc*/ 	.word	0x000000ff
        /*0200*/ 	.word	0x00000038
        /*0204*/ 	.short	0x0100
        /*0206*/ 	.byte	0x05
	.zero		1


	//   ....[15]....
        /*0208*/ 	.word	0x00000700
        /*020c*/ 	.word	0x000000ff
        /*0210*/ 	.word	0x00000218
        /*0214*/ 	.short	0x0100
        /*0216*/ 	.byte	0x05
	.zero		1


	//   ....[16]....
        /*0218*/ 	.word	0x00000710
        /*021c*/ 	.word	0x000000ff
        /*0220*/ 	.word	0x00000040
        /*0224*/ 	.short	0x0100
        /*0226*/ 	.byte	0x05
	.zero		1


	//   ....[17]....
        /*0228*/ 	.word	0x00000720
        /*022c*/ 	.word	0x000000ff
        /*0230*/ 	.word	0x00000220
        /*0234*/ 	.short	0x0100
        /*0236*/ 	.byte	0x05
	.zero		1


	//   ....[18]....
        /*0238*/ 	.word	0x00000730
        /*023c*/ 	.word	0x000000ff
        /*0240*/ 	.word	0x00000048
        /*0244*/ 	.short	0x0100
        /*0246*/ 	.byte	0x05
	.zero		1


	//   ....[19]....
        /*0248*/ 	.word	0x00000740
        /*024c*/ 	.word	0x000000ff
        /*0250*/ 	.word	0x00000228
        /*0254*/ 	.short	0x0100
        /*0256*/ 	.byte	0x05
	.zero		1


	//   ....[20]....
        /*0258*/ 	.word	0x00000750
        /*025c*/ 	.word	0x000000ff
        /*0260*/ 	.word	0x00000050
        /*0264*/ 	.short	0x0100
        /*0266*/ 	.byte	0x05
	.zero		1


	//   ....[21]....
        /*0268*/ 	.word	0x00000760
        /*026c*/ 	.word	0x000000ff
        /*0270*/ 	.word	0x00000230
        /*0274*/ 	.short	0x0100
        /*0276*/ 	.byte	0x05
	.zero		1


	//   ....[22]....
        /*0278*/ 	.word	0x00000770
        /*027c*/ 	.word	0x000000ff
        /*0280*/ 	.word	0x00000058
        /*0284*/ 	.short	0x0100
        /*0286*/ 	.byte	0x05
	.zero		1


	//   ....[23]....
        /*0288*/ 	.word	0x00000780
        /*028c*/ 	.word	0x000000ff
        /*0290*/ 	.word	0x00000238
        /*0294*/ 	.short	0x0100
        /*0296*/ 	.byte	0x05
	.zero		1


	//   ....[24]....
        /*0298*/ 	.word	0x00000790
        /*029c*/ 	.word	0x000000ff
        /*02a0*/ 	.word	0x00000060
        /*02a4*/ 	.short	0x0100
        /*02a6*/ 	.byte	0x05
	.zero		1


	//   ....[25]....
        /*02a8*/ 	.word	0x000007a0
        /*02ac*/ 	.word	0x000000ff
        /*02b0*/ 	.word	0x00000240
        /*02b4*/ 	.short	0x0100
        /*02b6*/ 	.byte	0x05
	.zero		1


	//   ....[26]....
        /*02b8*/ 	.word	0x000007b0
        /*02bc*/ 	.word	0x000000ff
        /*02c0*/ 	.word	0x00000068
        /*02c4*/ 	.short	0x0100
        /*02c6*/ 	.byte	0x05
	.zero		1


	//   ....[27]....
        /*02c8*/ 	.word	0x000007c0
        /*02cc*/ 	.word	0x000000ff
        /*02d0*/ 	.word	0x00000248
        /*02d4*/ 	.short	0x0100
        /*02d6*/ 	.byte	0x05
	.zero		1


	//   ....[28]....
        /*02d8*/ 	.word	0x000007d0
        /*02dc*/ 	.word	0x000000ff
        /*02e0*/ 	.word	0x00000070
        /*02e4*/ 	.short	0x0100
        /*02e6*/ 	.byte	0x05
	.zero		1


	//   ....[29]....
        /*02e8*/ 	.word	0x000007e0
        /*02ec*/ 	.word	0x000000ff
        /*02f0*/ 	.word	0x00000250
        /*02f4*/ 	.short	0x0100
        /*02f6*/ 	.byte	0x05
	.zero		1


	//   ....[30]....
        /*02f8*/ 	.word	0x000007f0
        /*02fc*/ 	.word	0x000000ff
        /*0300*/ 	.word	0x00000078
        /*0304*/ 	.short	0x0100
        /*0306*/ 	.byte	0x05
	.zero		1


	//   ....[31]....
        /*0308*/ 	.word	0x00000800
        /*030c*/ 	.word	0x000000ff
        /*0310*/ 	.word	0x00000258
        /*0314*/ 	.short	0x0100
        /*0316*/ 	.byte	0x05
	.zero		1


	//   ....[32]....
        /*0318*/ 	.word	0x00000810
        /*031c*/ 	.word	0x000000ff
        /*0320*/ 	.word	0x00000080
        /*0324*/ 	.short	0x0100
        /*0326*/ 	.byte	0x05
	.zero		1


	//   ....[33]....
        /*0328*/ 	.word	0x00000820
        /*032c*/ 	.word	0x000000ff
        /*0330*/ 	.word	0x00000260
        /*0334*/ 	.short	0x0100
        /*0336*/ 	.byte	0x05
	.zero		1


	//   ....[34]....
        /*0338*/ 	.word	0x00000830
        /*033c*/ 	.word	0x000000ff
        /*0340*/ 	.word	0x00000088
        /*0344*/ 	.short	0x0100
        /*0346*/ 	.byte	0x05
	.zero		1


	//   ....[35]....
        /*0348*/ 	.word	0x00000840
        /*034c*/ 	.word	0x000000ff
        /*0350*/ 	.word	0x00000268
        /*0354*/ 	.short	0x0100
        /*0356*/ 	.byte	0x05
	.zero		1


	//   ....[36]....
        /*0358*/ 	.word	0x00000850
        /*035c*/ 	.word	0x000000ff
        /*0360*/ 	.word	0x00000090
        /*0364*/ 	.short	0x0100
        /*0366*/ 	.byte	0x05
	.zero		1


	//   ....[37]....
        /*0368*/ 	.word	0x00000860
        /*036c*/ 	.word	0x000000ff
        /*0370*/ 	.word	0x00000270
        /*0374*/ 	.short	0x0100
        /*0376*/ 	.byte	0x05
	.zero		1


	//   ....[38]....
        /*0378*/ 	.word	0x00000870
        /*037c*/ 	.word	0x000000ff
        /*0380*/ 	.word	0x00000098
        /*0384*/ 	.short	0x0100
        /*0386*/ 	.byte	0x05
	.zero		1


	//   ....[39]....
        /*0388*/ 	.word	0x00000880
        /*038c*/ 	.word	0x000000ff
        /*0390*/ 	.word	0x00000278
        /*0394*/ 	.short	0x0100
        /*0396*/ 	.byte	0x05
	.zero		1


	//   ....[40]....
        /*0398*/ 	.word	0x00000890
        /*039c*/ 	.word	0x000000ff
        /*03a0*/ 	.word	0x000000a0
        /*03a4*/ 	.short	0x0100
        /*03a6*/ 	.byte	0x05
	.zero		1


	//   ....[41]....
        /*03a8*/ 	.word	0x000008a0
        /*03ac*/ 	.word	0x000000ff
        /*03b0*/ 	.word	0x00000280
        /*03b4*/ 	.short	0x0100
        /*03b6*/ 	.byte	0x05
	.zero		1


	//   ....[42]....
        /*03b8*/ 	.word	0x000008b0
        /*03bc*/ 	.word	0x000000ff
        /*03c0*/ 	.word	0x000000a8
        /*03c4*/ 	.short	0x0100
        /*03c6*/ 	.byte	0x05
	.zero		1


	//   ....[43]....
        /*03c8*/ 	.word	0x000008c0
        /*03cc*/ 	.word	0x000000ff
        /*03d0*/ 	.word	0x00000288
        /*03d4*/ 	.short	0x0100
        /*03d6*/ 	.byte	0x05
	.zero		1


	//   ....[44]....
        /*03d8*/ 	.word	0x000008d0
        /*03dc*/ 	.word	0x000000ff
        /*03e0*/ 	.word	0x000000b0
        /*03e4*/ 	.short	0x0100
        /*03e6*/ 	.byte	0x05
	.zero		1


	//   ....[45]....
        /*03e8*/ 	.word	0x000008e0
        /*03ec*/ 	.word	0x000000ff
        /*03f0*/ 	.word	0x00000290
        /*03f4*/ 	.short	0x0100
        /*03f6*/ 	.byte	0x05
	.zero		1


	//   ....[46]....
        /*03f8*/ 	.word	0x000008f0
        /*03fc*/ 	.word	0x000000ff
        /*0400*/ 	.word	0x000000b8
        /*0404*/ 	.short	0x0100
        /*0406*/ 	.byte	0x05
	.zero		1


	//   ....[47]....
        /*0408*/ 	.word	0x00000900
        /*040c*/ 	.word	0x000000ff
        /*0410*/ 	.word	0x00000298
        /*0414*/ 	.short	0x0100
        /*0416*/ 	.byte	0x05
	.zero		1


	//   ....[48]....
        /*0418*/ 	.word	0x00000910
        /*041c*/ 	.word	0x000000ff
        /*0420*/ 	.word	0x000000c0
        /*0424*/ 	.short	0x0100
        /*0426*/ 	.byte	0x05
	.zero		1


	//   ....[49]....
        /*0428*/ 	.word	0x00000920
        /*042c*/ 	.word	0x000000ff
        /*0430*/ 	.word	0x000002a0
        /*0434*/ 	.short	0x0100
        /*0436*/ 	.byte	0x05
	.zero		1


	//   ....[50]....
        /*0438*/ 	.word	0x00000930
        /*043c*/ 	.word	0x000000ff
        /*0440*/ 	.word	0x000000c8
        /*0444*/ 	.short	0x0100
        /*0446*/ 	.byte	0x05
	.zero		1


	//   ....[51]....
        /*0448*/ 	.word	0x00000940
        /*044c*/ 	.word	0x000000ff
        /*0450*/ 	.word	0x000002a8
        /*0454*/ 	.short	0x0100
        /*0456*/ 	.byte	0x05
	.zero		1


	//   ....[52]....
        /*0458*/ 	.word	0x00000950
        /*045c*/ 	.word	0x000000ff
        /*0460*/ 	.word	0x000000d0
        /*0464*/ 	.short	0x0100
        /*0466*/ 	.byte	0x05
	.zero		1


	//   ....[53]....
        /*0468*/ 	.word	0x00000960
        /*046c*/ 	.word	0x000000ff
        /*0470*/ 	.word	0x000002b0
        /*0474*/ 	.short	0x0100
        /*0476*/ 	.byte	0x05
	.zero		1


	//   ....[54]....
        /*0478*/ 	.word	0x00000970
        /*047c*/ 	.word	0x000000ff
        /*0480*/ 	.word	0x000000d8
        /*0484*/ 	.short	0x0100
        /*0486*/ 	.byte	0x05
	.zero		1


	//   ....[55]....
        /*0488*/ 	.word	0x00000980
        /*048c*/ 	.word	0x000000ff
        /*0490*/ 	.word	0x000002b8
        /*0494*/ 	.short	0x0100
        /*0496*/ 	.byte	0x05
	.zero		1


	//   ....[56]....
        /*0498*/ 	.word	0x00000990
        /*049c*/ 	.word	0x000000ff
        /*04a0*/ 	.word	0x000000e0
        /*04a4*/ 	.short	0x0100
        /*04a6*/ 	.byte	0x05
	.zero		1


	//   ....[57]....
        /*04a8*/ 	.word	0x000009a0
        /*04ac*/ 	.word	0x000000ff
        /*04b0*/ 	.word	0x000002c0
        /*04b4*/ 	.short	0x0100
        /*04b6*/ 	.byte	0x05
	.zero		1


	//   ....[58]....
        /*04b8*/ 	.word	0x000009b0
        /*04bc*/ 	.word	0x000000ff
        /*04c0*/ 	.word	0x000000e8
        /*04c4*/ 	.short	0x0100
        /*04c6*/ 	.byte	0x05
	.zero		1


	//   ....[59]....
        /*04c8*/ 	.word	0x000009c0
        /*04cc*/ 	.word	0x000000ff
        /*04d0*/ 	.word	0x000002c8
        /*04d4*/ 	.short	0x0100
        /*04d6*/ 	.byte	0x05
	.zero		1


	//   ....[60]....
        /*04d8*/ 	.word	0x000009d0
        /*04dc*/ 	.word	0x000000ff
        /*04e0*/ 	.word	0x000000f0
        /*04e4*/ 	.short	0x0100
        /*04e6*/ 	.byte	0x05
	.zero		1


	//   ....[61]....
        /*04e8*/ 	.word	0x000009e0
        /*04ec*/ 	.word	0x000000ff
        /*04f0*/ 	.word	0x000002d0
        /*04f4*/ 	.short	0x0100
        /*04f6*/ 	.byte	0x05
	.zero		1


	//   ....[62]....
        /*04f8*/ 	.word	0x000009f0
        /*04fc*/ 	.word	0x000000ff
        /*0500*/ 	.word	0x000000f8
        /*0504*/ 	.short	0x0100
        /*0506*/ 	.byte	0x05
	.zero		1


	//   ....[63]....
        /*0508*/ 	.word	0x00000a00
        /*050c*/ 	.word	0x000000ff
        /*0510*/ 	.word	0x000002d8
        /*0514*/ 	.short	0x0100
        /*0516*/ 	.byte	0x05
	.zero		1


	//   ....[64]....
        /*0518*/ 	.word	0x00000a10
        /*051c*/ 	.word	0x000000ff
        /*0520*/ 	.word	0x00000100
        /*0524*/ 	.short	0x0100
        /*0526*/ 	.byte	0x05
	.zero		1


	//   ....[65]....
        /*0528*/ 	.word	0x00000a20
        /*052c*/ 	.word	0x000000ff
        /*0530*/ 	.word	0x000002e0
        /*0534*/ 	.short	0x0100
        /*0536*/ 	.byte	0x05
	.zero		1


	//   ....[66]....
        /*0538*/ 	.word	0x00000a30
        /*053c*/ 	.word	0x000000ff
        /*0540*/ 	.word	0x00000108
        /*0544*/ 	.short	0x0100
        /*0546*/ 	.byte	0x05
	.zero		1


	//   ....[67]....
        /*0548*/ 	.word	0x00000a40
        /*054c*/ 	.word	0x000000ff
        /*0550*/ 	.word	0x000002e8
        /*0554*/ 	.short	0x0100
        /*0556*/ 	.byte	0x05
	.zero		1


	//   ....[68]....
        /*0558*/ 	.word	0x00000a50
        /*055c*/ 	.word	0x000000ff
        /*0560*/ 	.word	0x00000110
        /*0564*/ 	.short	0x0100
        /*0566*/ 	.byte	0x05
	.zero		1


	//   ....[69]....
        /*0568*/ 	.word	0x00000a60
        /*056c*/ 	.word	0x000000ff
        /*0570*/ 	.word	0x000002f0
        /*0574*/ 	.short	0x0100
        /*0576*/ 	.byte	0x05
	.zero		1


	//   ....[70]....
        /*0578*/ 	.word	0x00000a70
        /*057c*/ 	.word	0x000000ff
        /*0580*/ 	.word	0x00000118
        /*0584*/ 	.short	0x0100
        /*0586*/ 	.byte	0x05
	.zero		1


	//   ....[71]....
        /*0588*/ 	.word	0x00000a80
        /*058c*/ 	.word	0x000000ff
        /*0590*/ 	.word	0x000002f8
        /*0594*/ 	.short	0x0100
        /*0596*/ 	.byte	0x05
	.zero		1


	//   ....[72]....
        /*0598*/ 	.word	0x00000a90
        /*059c*/ 	.word	0x000000ff
        /*05a0*/ 	.word	0x00000120
        /*05a4*/ 	.short	0x0100
        /*05a6*/ 	.byte	0x05
	.zero		1


	//   ....[73]....
        /*05a8*/ 	.word	0x00000aa0
        /*05ac*/ 	.word	0x000000ff
        /*05b0*/ 	.word	0x00000300
        /*05b4*/ 	.short	0x0100
        /*05b6*/ 	.byte	0x05
	.zero		1


	//   ....[74]....
        /*05b8*/ 	.word	0x00000ab0
        /*05bc*/ 	.word	0x000000ff
        /*05c0*/ 	.word	0x00000128
        /*05c4*/ 	.short	0x0100
        /*05c6*/ 	.byte	0x05
	.zero		1


	//   ....[75]....
        /*05c8*/ 	.word	0x00000ac0
        /*05cc*/ 	.word	0x000000ff
        /*05d0*/ 	.word	0x00000308
        /*05d4*/ 	.short	0x0100
        /*05d6*/ 	.byte	0x05
	.zero		1


	//   ....[76]....
        /*05d8*/ 	.word	0x00000ad0
        /*05dc*/ 	.word	0x000000ff
        /*05e0*/ 	.word	0x00000130
        /*05e4*/ 	.short	0x0100
        /*05e6*/ 	.byte	0x05
	.zero		1


	//   ....[77]....
        /*05e8*/ 	.word	0x00000ae0
        /*05ec*/ 	.word	0x000000ff
        /*05f0*/ 	.word	0x00000310
        /*05f4*/ 	.short	0x0100
        /*05f6*/ 	.byte	0x05
	.zero		1


	//   ....[78]....
        /*05f8*/ 	.word	0x00000af0
        /*05fc*/ 	.word	0x000000ff
        /*0600*/ 	.word	0x00000138
        /*0604*/ 	.short	0x0100
        /*0606*/ 	.byte	0x05
	.zero		1


	//   ....[79]....
        /*0608*/ 	.word	0x00000b00
        /*060c*/ 	.word	0x000000ff
        /*0610*/ 	.word	0x00000318
        /*0614*/ 	.short	0x0100
        /*0616*/ 	.byte	0x05
	.zero		1


	//   ....[80]....
        /*0618*/ 	.word	0x00000b10
        /*061c*/ 	.word	0x000000ff
        /*0620*/ 	.word	0x00000140
        /*0624*/ 	.short	0x0100
        /*0626*/ 	.byte	0x05
	.zero		1


	//   ....[81]....
        /*0628*/ 	.word	0x00000b20
        /*062c*/ 	.word	0x000000ff
        /*0630*/ 	.word	0x00000320
        /*0634*/ 	.short	0x0100
        /*0636*/ 	.byte	0x05
	.zero		1


	//   ....[82]....
        /*0638*/ 	.word	0x00000b30
        /*063c*/ 	.word	0x000000ff
        /*0640*/ 	.word	0x00000148
        /*0644*/ 	.short	0x0100
        /*0646*/ 	.byte	0x05
	.zero		1


	//   ....[83]....
        /*0648*/ 	.word	0x00000b40
        /*064c*/ 	.word	0x000000ff
        /*0650*/ 	.word	0x00000328
        /*0654*/ 	.short	0x0100
        /*0656*/ 	.byte	0x05
	.zero		1


	//   ....[84]....
        /*0658*/ 	.word	0x00000b50
        /*065c*/ 	.word	0x000000ff
        /*0660*/ 	.word	0x00000150
        /*0664*/ 	.short	0x0100
        /*0666*/ 	.byte	0x05
	.zero		1


	//   ....[85]....
        /*0668*/ 	.word	0x00000b60
        /*066c*/ 	.word	0x000000ff
        /*0670*/ 	.word	0x00000330
        /*0674*/ 	.short	0x0100
        /*0676*/ 	.byte	0x05
	.zero		1


	//   ....[86]....
        /*0678*/ 	.word	0x00000b70
        /*067c*/ 	.word	0x000000ff
        /*0680*/ 	.word	0x00000158
        /*0684*/ 	.short	0x0100
        /*0686*/ 	.byte	0x05
	.zero		1


	//   ....[87]....
        /*0688*/ 	.word	0x00000b80
        /*068c*/ 	.word	0x000000ff
        /*0690*/ 	.word	0x00000338
        /*0694*/ 	.short	0x0100
        /*0696*/ 	.byte	0x05
	.zero		1


	//   ....[88]....
        /*0698*/ 	.word	0x00000b90
        /*069c*/ 	.word	0x000000ff
        /*06a0*/ 	.word	0x00000160
        /*06a4*/ 	.short	0x0100
        /*06a6*/ 	.byte	0x05
	.zero		1


	//   ....[89]....
        /*06a8*/ 	.word	0x00000ba0
        /*06ac*/ 	.word	0x000000ff
        /*06b0*/ 	.word	0x00000340
        /*06b4*/ 	.short	0x0100
        /*06b6*/ 	.byte	0x05
	.zero		1


	//   ....[90]....
        /*06b8*/ 	.word	0x00000bb0
        /*06bc*/ 	.word	0x000000ff
        /*06c0*/ 	.word	0x00000168
        /*06c4*/ 	.short	0x0100
        /*06c6*/ 	.byte	0x05
	.zero		1


	//   ....[91]....
        /*06c8*/ 	.word	0x00000bc0
        /*06cc*/ 	.word	0x000000ff
        /*06d0*/ 	.word	0x00000348
        /*06d4*/ 	.short	0x0100
        /*06d6*/ 	.byte	0x05
	.zero		1


	//   ....[92]....
        /*06d8*/ 	.word	0x00000bd0
        /*06dc*/ 	.word	0x000000ff
        /*06e0*/ 	.word	0x00000170
        /*06e4*/ 	.short	0x0100
        /*06e6*/ 	.byte	0x05
	.zero		1


	//   ....[93]....
        /*06e8*/ 	.word	0x00000be0
        /*06ec*/ 	.word	0x000000ff
        /*06f0*/ 	.word	0x00000350
        /*06f4*/ 	.short	0x0100
        /*06f6*/ 	.byte	0x05
	.zero		1


	//   ....[94]....
        /*06f8*/ 	.word	0x00000bf0
        /*06fc*/ 	.word	0x000000ff
        /*0700*/ 	.word	0x00000178
        /*0704*/ 	.short	0x0100
        /*0706*/ 	.byte	0x05
	.zero		1


	//   ....[95]....
        /*0708*/ 	.word	0x00000c00
        /*070c*/ 	.word	0x000000ff
        /*0710*/ 	.word	0x00000358
        /*0714*/ 	.short	0x0100
        /*0716*/ 	.byte	0x05
	.zero		1


	//   ....[96]....
        /*0718*/ 	.word	0x00000c10
        /*071c*/ 	.word	0x000000ff
        /*0720*/ 	.word	0x00000180
        /*0724*/ 	.short	0x0100
        /*0726*/ 	.byte	0x05
	.zero		1


	//   ....[97]....
        /*0728*/ 	.word	0x00000c20
        /*072c*/ 	.word	0x000000ff
        /*0730*/ 	.word	0x00000360
        /*0734*/ 	.short	0x0100
        /*0736*/ 	.byte	0x05
	.zero		1


	//   ....[98]....
        /*0738*/ 	.word	0x00000c30
        /*073c*/ 	.word	0x000000ff
        /*0740*/ 	.word	0x00000188
        /*0744*/ 	.short	0x0100
        /*0746*/ 	.byte	0x05
	.zero		1


	//   ....[99]....
        /*0748*/ 	.word	0x00000c40
        /*074c*/ 	.word	0x000000ff
        /*0750*/ 	.word	0x00000368
        /*0754*/ 	.short	0x0100
        /*0756*/ 	.byte	0x05
	.zero		1


	//   ....[100]....
        /*0758*/ 	.word	0x00000c50
        /*075c*/ 	.word	0x000000ff
        /*0760*/ 	.word	0x00000190
        /*0764*/ 	.short	0x0100
        /*0766*/ 	.byte	0x05
	.zero		1


	//   ....[101]....
        /*0768*/ 	.word	0x00000c60
        /*076c*/ 	.word	0x000000ff
        /*0770*/ 	.word	0x00000370
        /*0774*/ 	.short	0x0100
        /*0776*/ 	.byte	0x05
	.zero		1


	//   ....[102]....
        /*0778*/ 	.word	0x00000c70
        /*077c*/ 	.word	0x000000ff
        /*0780*/ 	.word	0x00000198
        /*0784*/ 	.short	0x0100
        /*0786*/ 	.byte	0x05
	.zero		1


	//   ....[103]....
        /*0788*/ 	.word	0x00000c80
        /*078c*/ 	.word	0x000000ff
        /*0790*/ 	.word	0x00000378
        /*0794*/ 	.short	0x0100
        /*0796*/ 	.byte	0x05
	.zero		1


	//   ....[104]....
        /*0798*/ 	.word	0x00000c90
        /*079c*/ 	.word	0x000000ff
        /*07a0*/ 	.word	0x000001a0
        /*07a4*/ 	.short	0x0100
        /*07a6*/ 	.byte	0x05
	.zero		1


	//   ....[105]....
        /*07a8*/ 	.word	0x00000ca0
        /*07ac*/ 	.word	0x000000ff
        /*07b0*/ 	.word	0x00000380
        /*07b4*/ 	.short	0x0100
        /*07b6*/ 	.byte	0x05
	.zero		1


	//   ....[106]....
        /*07b8*/ 	.word	0x00000cb0
        /*07bc*/ 	.word	0x000000ff
        /*07c0*/ 	.word	0x000001a8
        /*07c4*/ 	.short	0x0100
        /*07c6*/ 	.byte	0x05
	.zero		1


	//   ....[107]....
        /*07c8*/ 	.word	0x00000cc0
        /*07cc*/ 	.word	0x000000ff
        /*07d0*/ 	.word	0x00000388
        /*07d4*/ 	.short	0x0100
        /*07d6*/ 	.byte	0x05
	.zero		1


	//   ....[108]....
        /*07d8*/ 	.word	0x00000cd0
        /*07dc*/ 	.word	0x000000ff
        /*07e0*/ 	.word	0x000001b0
        /*07e4*/ 	.short	0x0100
        /*07e6*/ 	.byte	0x05
	.zero		1


	//   ....[109]....
        /*07e8*/ 	.word	0x00000ce0
        /*07ec*/ 	.word	0x000000ff
        /*07f0*/ 	.word	0x00000390
        /*07f4*/ 	.short	0x0100
        /*07f6*/ 	.byte	0x05
	.zero		1


	//   ....[110]....
        /*07f8*/ 	.word	0x00000cf0
        /*07fc*/ 	.word	0x000000ff
        /*0800*/ 	.word	0x000001b8
        /*0804*/ 	.short	0x0100
        /*0806*/ 	.byte	0x05
	.zero		1


	//   ....[111]....
        /*0808*/ 	.word	0x00000d00
        /*080c*/ 	.word	0x000000ff
        /*0810*/ 	.word	0x00000398
        /*0814*/ 	.short	0x0100
        /*0816*/ 	.byte	0x05
	.zero		1


	//   ....[112]....
        /*0818*/ 	.word	0x00000d10
        /*081c*/ 	.word	0x000000ff
        /*0820*/ 	.word	0x000001c0
        /*0824*/ 	.short	0x0100
        /*0826*/ 	.byte	0x05
	.zero		1


	//   ....[113]....
        /*0828*/ 	.word	0x00000d20
        /*082c*/ 	.word	0x000000ff
        /*0830*/ 	.word	0x000003a0
        /*0834*/ 	.short	0x0100
        /*0836*/ 	.byte	0x05
	.zero		1


	//   ....[114]....
        /*0838*/ 	.word	0x00000d30
        /*083c*/ 	.word	0x000000ff
        /*0840*/ 	.word	0x000001c8
        /*0844*/ 	.short	0x0100
        /*0846*/ 	.byte	0x05
	.zero		1


	//   ....[115]....
        /*0848*/ 	.word	0x00000d40
        /*084c*/ 	.word	0x000000ff
        /*0850*/ 	.word	0x000003a8
        /*0854*/ 	.short	0x0100
        /*0856*/ 	.byte	0x05
	.zero		1


	//   ....[116]....
        /*0858*/ 	.word	0x00000d50
        /*085c*/ 	.word	0x000000ff
        /*0860*/ 	.word	0x000001d0
        /*0864*/ 	.short	0x0100
        /*0866*/ 	.byte	0x05
	.zero		1


	//   ....[117]....
        /*0868*/ 	.word	0x00000d60
        /*086c*/ 	.word	0x000000ff
        /*0870*/ 	.word	0x000003b0
        /*0874*/ 	.short	0x0100
        /*0876*/ 	.byte	0x05
	.zero		1


	//   ....[118]....
        /*0878*/ 	.word	0x00000d70
        /*087c*/ 	.word	0x000000ff
        /*0880*/ 	.word	0x000001d8
        /*0884*/ 	.short	0x0100
        /*0886*/ 	.byte	0x05
	.zero		1


	//   ....[119]....
        /*0888*/ 	.word	0x00000d80
        /*088c*/ 	.word	0x000000ff
        /*0890*/ 	.word	0x000003b8
        /*0894*/ 	.short	0x0100
        /*0896*/ 	.byte	0x05
	.zero		1


	//   ....[120]....
        /*0898*/ 	.word	0x00000eb0
        /*089c*/ 	.word	0x000000ff
        /*08a0*/ 	.word	0x000003c0
        /*08a4*/ 	.short	0x0100
        /*08a6*/ 	.byte	0x07
	.zero		1


	//   ....[121]....
        /*08a8*/ 	.word	0x00000ec0
        /*08ac*/ 	.word	0x000000ff
        /*08b0*/ 	.word	0x000003d8
        /*08b4*/ 	.short	0x0100
        /*08b6*/ 	.byte	0x07
	.zero		1


	//   ....[122]....
        /*08b8*/ 	.word	0x00000ed0
        /*08bc*/ 	.word	0x000000ff
        /*08c0*/ 	.word	0x000003c8
        /*08c4*/ 	.short	0x0100
        /*08c6*/ 	.byte	0x07
	.zero		1


	//   ....[123]....
        /*08c8*/ 	.word	0x00000ee0
        /*08cc*/ 	.word	0x000000ff
        /*08d0*/ 	.word	0x000003e0
        /*08d4*/ 	.short	0x0100
        /*08d6*/ 	.byte	0x07
	.zero		1


	//   ....[124]....
        /*08d8*/ 	.word	0x00000ef0
        /*08dc*/ 	.word	0x000000ff
        /*08e0*/ 	.word	0x000003d0
        /*08e4*/ 	.short	0x0100
        /*08e6*/ 	.byte	0x07
	.zero		1


	//   ....[125]....
        /*08e8*/ 	.word	0x00000f00
        /*08ec*/ 	.word	0x000000ff
        /*08f0*/ 	.word	0x000003e8
        /*08f4*/ 	.short	0x0100
        /*08f6*/ 	.byte	0x07
	.zero		1


	//   ....[126]....
        /*08f8*/ 	.word	0x00000fe0
        /*08fc*/ 	.word	0x000000ff
        /*0900*/ 	.word	0x000003f0
        /*0904*/ 	.short	0x0100
        /*0906*/ 	.byte	0x05
	.zero		1


	//   ....[127]....
        /*0908*/ 	.word	0x00000ff0
        /*090c*/ 	.word	0x000000ff
        /*0910*/ 	.word	0x000003f8
        /*0914*/ 	.short	0x0100
        /*0916*/ 	.byte	0x05
	.zero		1


	//   ....[128]....
        /*0918*/ 	.word	0x00001120
        /*091c*/ 	.word	0x000000ff
        /*0920*/ 	.word	0x00000400
        /*0924*/ 	.short	0x0100
        /*0926*/ 	.byte	0x05
	.zero		1


	//   ....[129]....
        /*0928*/ 	.word	0x00001130
        /*092c*/ 	.word	0x000000ff
        /*0930*/ 	.word	0x00000410
        /*0934*/ 	.short	0x0100
        /*0936*/ 	.byte	0x05
	.zero		1


	//   ....[130]....
        /*0938*/ 	.word	0x00001140
        /*093c*/ 	.word	0x000000ff
        /*0940*/ 	.word	0x00000408
        /*0944*/ 	.short	0x0100
        /*0946*/ 	.byte	0x05
	.zero		1


	//   ....[131]....
        /*0948*/ 	.word	0x00001150
        /*094c*/ 	.word	0x000000ff
        /*0950*/ 	.word	0x00000418
        /*0954*/ 	.short	0x0100
        /*0956*/ 	.byte	0x05
	.zero		1


	//   ....[132]....
        /*0958*/ 	.word	0x00001270
        /*095c*/ 	.word	0x000000ff
        /*0960*/ 	.word	0x00000420
        /*0964*/ 	.short	0x0100
        /*0966*/ 	.byte	0x07
	.zero		1


	//   ....[133]....
        /*0968*/ 	.word	0x00001280
        /*096c*/ 	.word	0x000000ff
        /*0970*/ 	.word	0x00000440
        /*0974*/ 	.short	0x0100
        /*0976*/ 	.byte	0x07
	.zero		1


	//   ....[134]....
        /*0978*/ 	.word	0x00001290
        /*097c*/ 	.word	0x000000ff
        /*0980*/ 	.word	0x00000428
        /*0984*/ 	.short	0x0100
        /*0986*/ 	.byte	0x07
	.zero		1


	//   ....[135]....
        /*0988*/ 	.word	0x000012a0
        /*098c*/ 	.word	0x000000ff
        /*0990*/ 	.word	0x00000448
        /*0994*/ 	.short	0x0100
        /*0996*/ 	.byte	0x07
	.zero		1


	//   ....[136]....
        /*0998*/ 	.word	0x000012b0
        /*099c*/ 	.word	0x000000ff
        /*09a0*/ 	.word	0x00000430
        /*09a4*/ 	.short	0x0100
        /*09a6*/ 	.byte	0x07
	.zero		1


	//   ....[137]....
        /*09a8*/ 	.word	0x000012c0
        /*09ac*/ 	.word	0x000000ff
        /*09b0*/ 	.word	0x00000450
        /*09b4*/ 	.short	0x0100
        /*09b6*/ 	.byte	0x07
	.zero		1


	//   ....[138]....
        /*09b8*/ 	.word	0x000012d0
        /*09bc*/ 	.word	0x000000ff
        /*09c0*/ 	.word	0x00000438
        /*09c4*/ 	.short	0x0100
        /*09c6*/ 	.byte	0x07
	.zero		1


	//   ....[139]....
        /*09c8*/ 	.word	0x000012e0
        /*09cc*/ 	.word	0x000000ff
        /*09d0*/ 	.word	0x00000458
        /*09d4*/ 	.short	0x0100
        /*09d6*/ 	.byte	0x07
	.zero		1


	//   ....[140]....
        /*09d8*/ 	.word	0x000013d0
        /*09dc*/ 	.word	0x000000ff
        /*09e0*/ 	.word	0x00000460
        /*09e4*/ 	.short	0x0100
        /*09e6*/ 	.byte	0x05
	.zero		1


	//   ....[141]....
        /*09e8*/ 	.word	0x000013e0
        /*09ec*/ 	.word	0x000000ff
        /*09f0*/ 	.word	0x00000470
        /*09f4*/ 	.short	0x0100
        /*09f6*/ 	.byte	0x05
	.zero		1


	//   ....[142]....
        /*09f8*/ 	.word	0x000013f0
        /*09fc*/ 	.word	0x000000ff
        /*0a00*/ 	.word	0x00000468
        /*0a04*/ 	.short	0x0100
        /*0a06*/ 	.byte	0x05
	.zero		1


	//   ....[143]....
        /*0a08*/ 	.word	0x00001400
        /*0a0c*/ 	.word	0x000000ff
        /*0a10*/ 	.word	0x00000478
        /*0a14*/ 	.short	0x0100
        /*0a16*/ 	.byte	0x05
	.zero		1


	//   ....[144]....
        /*0a18*/ 	.word	0x000014f0
        /*0a1c*/ 	.word	0x000000ff
        /*0a20*/ 	.word	0x00000480
        /*0a24*/ 	.short	0x0100
        /*0a26*/ 	.byte	0x04
	.zero		1


	//   ....[145]....
        /*0a28*/ 	.word	0x00001f00
        /*0a2c*/ 	.word	0x00000003
        /*0a30*/ 	.word	0x00000470
        /*0a34*/ 	.short	0x010a
        /*0a36*/ 	.byte	0xff
	.zero		1


	//   ....[146]....
        /*0a38*/ 	.word	0x00001f30
        /*0a3c*/ 	.word	0x00000003
        /*0a40*/ 	.word	0x00000460
        /*0a44*/ 	.short	0x0101
        /*0a46*/ 	.byte	0xff
	.zero		1


	//   ....[147]....
        /*0a48*/ 	.word	0x00002040
        /*0a4c*/ 	.word	0x000000ff
        /*0a50*/ 	.word	0x000001e0
        /*0a54*/ 	.short	0x010a
        /*0a56*/ 	.byte	0x05
	.zero		1


	//   ....[148]....
        /*0a58*/ 	.word	0x00002100
        /*0a5c*/ 	.word	0x000000ff
        /*0a60*/ 	.word	0x000001e0
        /*0a64*/ 	.short	0x010a
        /*0a66*/ 	.byte	0x21
	.zero		1


	//   ....[149]....
        /*0a68*/ 	.word	0x000022b0
        /*0a6c*/ 	.word	0x000000ff
        /*0a70*/ 	.word	0x000001e0
        /*0a74*/ 	.short	0x010a
        /*0a76*/ 	.byte	0x08
	.zero		1


	//   ....[150]....
        /*0a78*/ 	.word	0x000023b0
        /*0a7c*/ 	.word	0x000000ff
        /*0a80*/ 	.word	0x000003f8
        /*0a84*/ 	.short	0x0101
        /*0a86*/ 	.byte	0x04
	.zero		1


	//   ....[151]....
        /*0a88*/ 	.word	0x000023d0
        /*0a8c*/ 	.word	0x000000ff
        /*0a90*/ 	.word	0x000001e0
        /*0a94*/ 	.short	0x010a
        /*0a96*/ 	.byte	0x05
	.zero		1


	//   ....[152]....
        /*0a98*/ 	.word	0x00002450
        /*0a9c*/ 	.word	0x000000ff
        /*0aa0*/ 	.word	0x000001e0
        /*0aa4*/ 	.short	0x010a
        /*0aa6*/ 	.byte	0x11
	.zero		1


	//   ....[153]....
        /*0aa8*/ 	.word	0x000025e0
        /*0aac*/ 	.word	0x000000ff
        /*0ab0*/ 	.word	0x000001e0
        /*0ab4*/ 	.short	0x010a
        /*0ab6*/ 	.byte	0x08
	.zero		1


	//   ....[154]....
        /*0ab8*/ 	.word	0x00002730
        /*0abc*/ 	.word	0x00000002
        /*0ac0*/ 	.word	0x00000400
        /*0ac4*/ 	.short	0x010a
        /*0ac6*/ 	.byte	0xff
	.zero		1


	//   ....[155]....
        /*0ac8*/ 	.word	0x000027f0
        /*0acc*/ 	.word	0x00000002
        /*0ad0*/ 	.word	0x00000000
        /*0ad4*/ 	.short	0x0101
        /*0ad6*/ 	.byte	0xff
	.zero		1


	//   ....[156]....
        /*0ad8*/ 	.word	0x00002d50
        /*0adc*/ 	.word	0x000000ff
        /*0ae0*/ 	.word	0x00000000
        /*0ae4*/ 	.short	0x010a
        /*0ae6*/ 	.byte	0x05
	.zero		1


	//   ....[157]....
        /*0ae8*/ 	.word	0x00002de0
        /*0aec*/ 	.word	0x000000ff
        /*0af0*/ 	.word	0x00000000
        /*0af4*/ 	.short	0x010a
        /*0af6*/ 	.byte	0x05
	.zero		1


	//   ....[158]....
        /*0af8*/ 	.word	0x00002e70
        /*0afc*/ 	.word	0x000000ff
        /*0b00*/ 	.word	0x00000000
        /*0b04*/ 	.short	0x010a
        /*0b06*/ 	.byte	0x05
	.zero		1


	//   ....[159]....
        /*0b08*/ 	.word	0x00002f00
        /*0b0c*/ 	.word	0x000000ff
        /*0b10*/ 	.word	0x00000000
        /*0b14*/ 	.short	0x010a
        /*0b16*/ 	.byte	0x05
	.zero		1


	//   ....[160]....
        /*0b18*/ 	.word	0x00002f90
        /*0b1c*/ 	.word	0x000000ff
        /*0b20*/ 	.word	0x00000000
        /*0b24*/ 	.short	0x010a
        /*0b26*/ 	.byte	0x05
	.zero		1


	//   ....[161]....
        /*0b28*/ 	.word	0x00003020
        /*0b2c*/ 	.word	0x000000ff
        /*0b30*/ 	.word	0x00000000
        /*0b34*/ 	.short	0x010a
        /*0b36*/ 	.byte	0x05
	.zero		1


	//   ....[162]....
        /*0b38*/ 	.word	0x000030b0
        /*0b3c*/ 	.word	0x000000ff
        /*0b40*/ 	.word	0x00000000
        /*0b44*/ 	.short	0x010a
        /*0b46*/ 	.byte	0x05
	.zero		1


	//   ....[163]....
        /*0b48*/ 	.word	0x00003140
        /*0b4c*/ 	.word	0x000000ff
        /*0b50*/ 	.word	0x00000000
        /*0b54*/ 	.short	0x010a
        /*0b56*/ 	.byte	0x05
	.zero		1


	//   ....[164]....
        /*0b58*/ 	.word	0x000031d0
        /*0b5c*/ 	.word	0x000000ff
        /*0b60*/ 	.word	0x00000000
        /*0b64*/ 	.short	0x010a
        /*0b66*/ 	.byte	0x05
	.zero		1


	//   ....[165]....
        /*0b68*/ 	.word	0x00003260
        /*0b6c*/ 	.word	0x000000ff
        /*0b70*/ 	.word	0x00000000
        /*0b74*/ 	.short	0x010a
        /*0b76*/ 	.byte	0x05
	.zero		1


	//   ....[166]....
        /*0b78*/ 	.word	0x000032f0
        /*0b7c*/ 	.word	0x000000ff
        /*0b80*/ 	.word	0x00000000
        /*0b84*/ 	.short	0x010a
        /*0b86*/ 	.byte	0x05
	.zero		1


	//   ....[167]....
        /*0b88*/ 	.word	0x00003380
        /*0b8c*/ 	.word	0x000000ff
        /*0b90*/ 	.word	0x00000000
        /*0b94*/ 	.short	0x010a
        /*0b96*/ 	.byte	0x05
	.zero		1


	//   ....[168]....
        /*0b98*/ 	.word	0x00003410
        /*0b9c*/ 	.word	0x000000ff
        /*0ba0*/ 	.word	0x00000000
        /*0ba4*/ 	.short	0x010a
        /*0ba6*/ 	.byte	0x05
	.zero		1


	//   ....[169]....
        /*0ba8*/ 	.word	0x000034a0
        /*0bac*/ 	.word	0x000000ff
        /*0bb0*/ 	.word	0x00000000
        /*0bb4*/ 	.short	0x010a
        /*0bb6*/ 	.byte	0x05
	.zero		1


	//   ....[170]....
        /*0bb8*/ 	.word	0x00003530
        /*0bbc*/ 	.word	0x000000ff
        /*0bc0*/ 	.word	0x00000000
        /*0bc4*/ 	.short	0x010a
        /*0bc6*/ 	.byte	0x05
	.zero		1


	//   ....[171]....
        /*0bc8*/ 	.word	0x000035c0
        /*0bcc*/ 	.word	0x000000ff
        /*0bd0*/ 	.word	0x00000000
        /*0bd4*/ 	.short	0x010a
        /*0bd6*/ 	.byte	0x05
	.zero		1


	//   ....[172]....
        /*0bd8*/ 	.word	0x00003650
        /*0bdc*/ 	.word	0x000000ff
        /*0be0*/ 	.word	0x00000000
        /*0be4*/ 	.short	0x010a
        /*0be6*/ 	.byte	0x05
	.zero		1


	//   ....[173]....
        /*0be8*/ 	.word	0x000036e0
        /*0bec*/ 	.word	0x000000ff
        /*0bf0*/ 	.word	0x00000000
        /*0bf4*/ 	.short	0x010a
        /*0bf6*/ 	.byte	0x05
	.zero		1


	//   ....[174]....
        /*0bf8*/ 	.word	0x00003770
        /*0bfc*/ 	.word	0x000000ff
        /*0c00*/ 	.word	0x00000000
        /*0c04*/ 	.short	0x010a
        /*0c06*/ 	.byte	0x05
	.zero		1


	//   ....[175]....
        /*0c08*/ 	.word	0x00003800
        /*0c0c*/ 	.word	0x000000ff
        /*0c10*/ 	.word	0x00000000
        /*0c14*/ 	.short	0x010a
        /*0c16*/ 	.byte	0x05
	.zero		1


	//   ....[176]....
        /*0c18*/ 	.word	0x00003890
        /*0c1c*/ 	.word	0x000000ff
        /*0c20*/ 	.word	0x00000000
        /*0c24*/ 	.short	0x010a
        /*0c26*/ 	.byte	0x05
	.zero		1


	//   ....[177]....
        /*0c28*/ 	.word	0x00003920
        /*0c2c*/ 	.word	0x000000ff
        /*0c30*/ 	.word	0x00000000
        /*0c34*/ 	.short	0x010a
        /*0c36*/ 	.byte	0x05
	.zero		1


	//   ....[178]....
        /*0c38*/ 	.word	0x000039b0
        /*0c3c*/ 	.word	0x000000ff
        /*0c40*/ 	.word	0x00000000
        /*0c44*/ 	.short	0x010a
        /*0c46*/ 	.byte	0x05
	.zero		1


	//   ....[179]....
        /*0c48*/ 	.word	0x00003a40
        /*0c4c*/ 	.word	0x000000ff
        /*0c50*/ 	.word	0x00000000
        /*0c54*/ 	.short	0x010a
        /*0c56*/ 	.byte	0x05
	.zero		1


	//   ....[180]....
        /*0c58*/ 	.word	0x00003ad0
        /*0c5c*/ 	.word	0x000000ff
        /*0c60*/ 	.word	0x00000000
        /*0c64*/ 	.short	0x010a
        /*0c66*/ 	.byte	0x05
	.zero		1


	//   ....[181]....
        /*0c68*/ 	.word	0x00003b60
        /*0c6c*/ 	.word	0x000000ff
        /*0c70*/ 	.word	0x00000000
        /*0c74*/ 	.short	0x010a
        /*0c76*/ 	.byte	0x05
	.zero		1


	//   ....[182]....
        /*0c78*/ 	.word	0x00003bf0
        /*0c7c*/ 	.word	0x000000ff
        /*0c80*/ 	.word	0x00000000
        /*0c84*/ 	.short	0x010a
        /*0c86*/ 	.byte	0x05
	.zero		1


	//   ....[183]....
        /*0c88*/ 	.word	0x00003c80
        /*0c8c*/ 	.word	0x000000ff
        /*0c90*/ 	.word	0x00000000
        /*0c94*/ 	.short	0x010a
        /*0c96*/ 	.byte	0x05
	.zero		1


	//   ....[184]....
        /*0c98*/ 	.word	0x00003d10
        /*0c9c*/ 	.word	0x000000ff
        /*0ca0*/ 	.word	0x00000000
        /*0ca4*/ 	.short	0x010a
        /*0ca6*/ 	.byte	0x05
	.zero		1


	//   ....[185]....
        /*0ca8*/ 	.word	0x00003da0
        /*0cac*/ 	.word	0x000000ff
        /*0cb0*/ 	.word	0x00000000
        /*0cb4*/ 	.short	0x010a
        /*0cb6*/ 	.byte	0x05
	.zero		1


	//   ....[186]....
        /*0cb8*/ 	.word	0x00003e30
        /*0cbc*/ 	.word	0x000000ff
        /*0cc0*/ 	.word	0x00000000
        /*0cc4*/ 	.short	0x010a
        /*0cc6*/ 	.byte	0x05
	.zero		1


	//   ....[187]....
        /*0cc8*/ 	.word	0x00003ec0
        /*0ccc*/ 	.word	0x000000ff
        /*0cd0*/ 	.word	0x00000000
        /*0cd4*/ 	.short	0x010a
        /*0cd6*/ 	.byte	0x05
	.zero		1


	//   ....[188]....
        /*0cd8*/ 	.word	0x00003f50
        /*0cdc*/ 	.word	0x000000ff
        /*0ce0*/ 	.word	0x00000000
        /*0ce4*/ 	.short	0x010a
        /*0ce6*/ 	.byte	0x05
	.zero		1


	//   ....[189]....
        /*0ce8*/ 	.word	0x00003fe0
        /*0cec*/ 	.word	0x000000ff
        /*0cf0*/ 	.word	0x00000000
        /*0cf4*/ 	.short	0x010a
        /*0cf6*/ 	.byte	0x05
	.zero		1


	//   ....[190]....
        /*0cf8*/ 	.word	0x00004070
        /*0cfc*/ 	.word	0x000000ff
        /*0d00*/ 	.word	0x00000000
        /*0d04*/ 	.short	0x010a
        /*0d06*/ 	.byte	0x05
	.zero		1


	//   ....[191]....
        /*0d08*/ 	.word	0x00004100
        /*0d0c*/ 	.word	0x000000ff
        /*0d10*/ 	.word	0x00000000
        /*0d14*/ 	.short	0x010a
        /*0d16*/ 	.byte	0x05
	.zero		1


	//   ....[192]....
        /*0d18*/ 	.word	0x00004190
        /*0d1c*/ 	.word	0x000000ff
        /*0d20*/ 	.word	0x00000000
        /*0d24*/ 	.short	0x010a
        /*0d26*/ 	.byte	0x05
	.zero		1


	//   ....[193]....
        /*0d28*/ 	.word	0x00004220
        /*0d2c*/ 	.word	0x000000ff
        /*0d30*/ 	.word	0x00000000
        /*0d34*/ 	.short	0x010a
        /*0d36*/ 	.byte	0x05
	.zero		1


	//   ....[194]....
        /*0d38*/ 	.word	0x000042b0
        /*0d3c*/ 	.word	0x000000ff
        /*0d40*/ 	.word	0x00000000
        /*0d44*/ 	.short	0x010a
        /*0d46*/ 	.byte	0x05
	.zero		1


	//   ....[195]....
        /*0d48*/ 	.word	0x00004340
        /*0d4c*/ 	.word	0x000000ff
        /*0d50*/ 	.word	0x00000000
        /*0d54*/ 	.short	0x010a
        /*0d56*/ 	.byte	0x05
	.zero		1


	//   ....[196]....
        /*0d58*/ 	.word	0x000043d0
        /*0d5c*/ 	.word	0x000000ff
        /*0d60*/ 	.word	0x00000000
        /*0d64*/ 	.short	0x010a
        /*0d66*/ 	.byte	0x05
	.zero		1


	//   ....[197]....
        /*0d68*/ 	.word	0x00004460
        /*0d6c*/ 	.word	0x000000ff
        /*0d70*/ 	.word	0x00000000
        /*0d74*/ 	.short	0x010a
        /*0d76*/ 	.byte	0x05
	.zero		1


	//   ....[198]....
        /*0d78*/ 	.word	0x000044f0
        /*0d7c*/ 	.word	0x000000ff
        /*0d80*/ 	.word	0x00000000
        /*0d84*/ 	.short	0x010a
        /*0d86*/ 	.byte	0x05
	.zero		1


	//   ....[199]....
        /*0d88*/ 	.word	0x00004580
        /*0d8c*/ 	.word	0x000000ff
        /*0d90*/ 	.word	0x00000000
        /*0d94*/ 	.short	0x010a
        /*0d96*/ 	.byte	0x05
	.zero		1


	//   ....[200]....
        /*0d98*/ 	.word	0x00004610
        /*0d9c*/ 	.word	0x000000ff
        /*0da0*/ 	.word	0x00000000
        /*0da4*/ 	.short	0x010a
        /*0da6*/ 	.byte	0x05
	.zero		1


	//   ....[201]....
        /*0da8*/ 	.word	0x000046a0
        /*0dac*/ 	.word	0x000000ff
        /*0db0*/ 	.word	0x00000000
        /*0db4*/ 	.short	0x010a
        /*0db6*/ 	.byte	0x05
	.zero		1


	//   ....[202]....
        /*0db8*/ 	.word	0x00004730
        /*0dbc*/ 	.word	0x000000ff
        /*0dc0*/ 	.word	0x00000000
        /*0dc4*/ 	.short	0x010a
        /*0dc6*/ 	.byte	0x05
	.zero		1


	//   ....[203]....
        /*0dc8*/ 	.word	0x000047c0
        /*0dcc*/ 	.word	0x000000ff
        /*0dd0*/ 	.word	0x00000000
        /*0dd4*/ 	.short	0x010a
        /*0dd6*/ 	.byte	0x05
	.zero		1


	//   ....[204]....
        /*0dd8*/ 	.word	0x00004850
        /*0ddc*/ 	.word	0x000000ff
        /*0de0*/ 	.word	0x00000000
        /*0de4*/ 	.short	0x010a
        /*0de6*/ 	.byte	0x05
	.zero		1


	//   ....[205]....
        /*0de8*/ 	.word	0x000048e0
        /*0dec*/ 	.word	0x000000ff
        /*0df0*/ 	.word	0x00000000
        /*0df4*/ 	.short	0x010a
        /*0df6*/ 	.byte	0x05
	.zero		1


	//   ....[206]....
        /*0df8*/ 	.word	0x00004970
        /*0dfc*/ 	.word	0x000000ff
        /*0e00*/ 	.word	0x00000000
        /*0e04*/ 	.short	0x010a
        /*0e06*/ 	.byte	0x05
	.zero		1


	//   ....[207]....
        /*0e08*/ 	.word	0x00004a00
        /*0e0c*/ 	.word	0x000000ff
        /*0e10*/ 	.word	0x00000000
        /*0e14*/ 	.short	0x010a
        /*0e16*/ 	.byte	0x05
	.zero		1


	//   ....[208]....
        /*0e18*/ 	.word	0x00004a90
        /*0e1c*/ 	.word	0x000000ff
        /*0e20*/ 	.word	0x00000000
        /*0e24*/ 	.short	0x010a
        /*0e26*/ 	.byte	0x05
	.zero		1


	//   ....[209]....
        /*0e28*/ 	.word	0x00004b20
        /*0e2c*/ 	.word	0x000000ff
        /*0e30*/ 	.word	0x00000000
        /*0e34*/ 	.short	0x010a
        /*0e36*/ 	.byte	0x05
	.zero		1


	//   ....[210]....
        /*0e38*/ 	.word	0x00004bb0
        /*0e3c*/ 	.word	0x000000ff
        /*0e40*/ 	.word	0x00000000
        /*0e44*/ 	.short	0x010a
        /*0e46*/ 	.byte	0x05
	.zero		1


	//   ....[211]....
        /*0e48*/ 	.word	0x00004c40
        /*0e4c*/ 	.word	0x000000ff
        /*0e50*/ 	.word	0x00000000
        /*0e54*/ 	.short	0x010a
        /*0e56*/ 	.byte	0x05
	.zero		1


	//   ....[212]....
        /*0e58*/ 	.word	0x00004cd0
        /*0e5c*/ 	.word	0x000000ff
        /*0e60*/ 	.word	0x00000000
        /*0e64*/ 	.short	0x010a
        /*0e66*/ 	.byte	0x05
	.zero		1


	//   ....[213]....
        /*0e68*/ 	.word	0x00004d60
        /*0e6c*/ 	.word	0x000000ff
        /*0e70*/ 	.word	0x00000000
        /*0e74*/ 	.short	0x010a
        /*0e76*/ 	.byte	0x05
	.zero		1


	//   ....[214]....
        /*0e78*/ 	.word	0x00004df0
        /*0e7c*/ 	.word	0x000000ff
        /*0e80*/ 	.word	0x00000000
        /*0e84*/ 	.short	0x010a
        /*0e86*/ 	.byte	0x05
	.zero		1


	//   ....[215]....
        /*0e88*/ 	.word	0x00004e90
        /*0e8c*/ 	.word	0x00000000
        /*0e90*/ 	.word	0x00000000
        /*0e94*/ 	.short	0x010a
        /*0e96*/ 	.byte	0xff
	.zero		1


	//   ....[216]....
        /*0e98*/ 	.word	0x00004fc0
        /*0e9c*/ 	.word	0x00000000
        /*0ea0*/ 	.word	0x00000460
        /*0ea4*/ 	.short	0x010a
        /*0ea6*/ 	.byte	0xff
	.zero		1


	//   ....[217]....
        /*0ea8*/ 	.word	0x00005030
        /*0eac*/ 	.word	0x00000004
        /*0eb0*/ 	.word	0x00000000
        /*0eb4*/ 	.short	0x0101
        /*0eb6*/ 	.byte	0xff
	.zero		1


	//   ....[218]....
        /*0eb8*/ 	.word	0x00005050
        /*0ebc*/ 	.word	0x000000ff
        /*0ec0*/ 	.word	0x00000410
        /*0ec4*/ 	.short	0x010a
        /*0ec6*/ 	.byte	0x05
	.zero		1


	//   ....[219]....
        /*0ec8*/ 	.word	0x00005170
        /*0ecc*/ 	.word	0x00000000
        /*0ed0*/ 	.word	0x00000400
        /*0ed4*/ 	.short	0x010a
        /*0ed6*/ 	.byte	0xff
	.zero		1


	//   ....[220]....
        /*0ed8*/ 	.word	0x00005270
        /*0edc*/ 	.word	0x00000000
        /*0ee0*/ 	.word	0x00000000
        /*0ee4*/ 	.short	0x0101
        /*0ee6*/ 	.byte	0xff
	.zero		1


	//   ....[221]....
        /*0ee8*/ 	.word	0x00005300
        /*0eec*/ 	.word	0x000000ff
        /*0ef0*/ 	.word	0x00000410
        /*0ef4*/ 	.short	0x0106
        /*0ef6*/ 	.byte	0x05
	.zero		1


	//   ....[222]....
        /*0ef8*/ 	.word	0x00005320
        /*0efc*/ 	.word	0x000000ff
        /*0f00*/ 	.word	0x00000410
        /*0f04*/ 	.short	0x010a
        /*0f06*/ 	.byte	0x05
	.zero		1


	//   ....[223]....
        /*0f08*/ 	.word	0x000053b0
        /*0f0c*/ 	.word	0x000000ff
        /*0f10*/ 	.word	0x00000410
        /*0f14*/ 	.short	0x0106
        /*0f16*/ 	.byte	0x04
	.zero		1


	//   ....[224]....
        /*0f18*/ 	.word	0x000053f0
        /*0f1c*/ 	.word	0x00000000
        /*0f20*/ 	.word	0x00000410
        /*0f24*/ 	.short	0x010a
        /*0f26*/ 	.byte	0xff
	.zero		1


	//   ....[225]....
        /*0f28*/ 	.word	0x00005630
        /*0f2c*/ 	.word	0x000000ff
        /*0f30*/ 	.word	0x00000008
        /*0f34*/ 	.short	0x010a
        /*0f36*/ 	.byte	0x04
	.zero		1


	//   ....[226]....
        /*0f38*/ 	.word	0x00005650
        /*0f3c*/ 	.word	0x000000ff
        /*0f40*/ 	.word	0x00000008
        /*0f44*/ 	.short	0x010a
        /*0f46*/ 	.byte	0x04
	.zero		1


	//   ....[227]....
        /*0f48*/ 	.word	0x000057e0
        /*0f4c*/ 	.word	0x000000ff
        /*0f50*/ 	.word	0x00000008
        /*0f54*/ 	.short	0x010a
        /*0f56*/ 	.byte	0x04
	.zero		1


	//   ....[228]....
        /*0f58*/ 	.word	0x00005800
        /*0f5c*/ 	.word	0x000000ff
        /*0f60*/ 	.word	0x00000008
        /*0f64*/ 	.short	0x010a
        /*0f66*/ 	.byte	0x04
	.zero		1


	//   ....[229]....
        /*0f68*/ 	.word	0x000058c0
        /*0f6c*/ 	.word	0x000000ff
        /*0f70*/ 	.word	0x00000000
        /*0f74*/ 	.short	0x0101
        /*0f76*/ 	.byte	0x05
	.zero		1


	//   ....[230]....
        /*0f78*/ 	.word	0x00005ba0
        /*0f7c*/ 	.word	0x00000000
        /*0f80*/ 	.word	0x00000400
        /*0f84*/ 	.short	0x010a
        /*0f86*/ 	.byte	0xff
	.zero		1


	//   ....[231]....
        /*0f88*/ 	.word	0x00005c60
        /*0f8c*/ 	.word	0x00000000
        /*0f90*/ 	.word	0x00000000
        /*0f94*/ 	.short	0x0101
        /*0f96*/ 	.byte	0xff
	.zero		1


	//   ....[232]....
        /*0f98*/ 	.word	0x00005d10
        /*0f9c*/ 	.word	0x000000ff
        /*0fa0*/ 	.word	0x00000000
        /*0fa4*/ 	.short	0x010a
        /*0fa6*/ 	.byte	0x05
	.zero		1


	//   ....[233]....
        /*0fa8*/ 	.word	0x00005d20
        /*0fac*/ 	.word	0x000000ff
        /*0fb0*/ 	.word	0x00000440
        /*0fb4*/ 	.short	0x010a
        /*0fb6*/ 	.byte	0x13
	.zero		1


	//   ....[234]....
        /*0fb8*/ 	.word	0x00005de0
        /*0fbc*/ 	.word	0x000000ff
        /*0fc0*/ 	.word	0x00000000
        /*0fc4*/ 	.short	0x010a
        /*0fc6*/ 	.byte	0x07
	.zero		1


	//   ....[235]....
        /*0fc8*/ 	.word	0x00005f10
        /*0fcc*/ 	.word	0x000000ff
        /*0fd0*/ 	.word	0x00000000
        /*0fd4*/ 	.short	0x010a
        /*0fd6*/ 	.byte	0x18
	.zero		1


	//   ....[236]....
        /*0fd8*/ 	.word	0x00006120
        /*0fdc*/ 	.word	0x000000ff
        /*0fe0*/ 	.word	0x00000000
        /*0fe4*/ 	.short	0x010a
        /*0fe6*/ 	.byte	0x06
	.zero		1


	//   ....[237]....
        /*0fe8*/ 	.word	0x000061b0
        /*0fec*/ 	.word	0x000000ff
        /*0ff0*/ 	.word	0x00000000
        /*0ff4*/ 	.short	0x010a
        /*0ff6*/ 	.byte	0x06
	.zero		1


	//   ....[238]....
        /*0ff8*/ 	.word	0x00006240
        /*0ffc*/ 	.word	0x000000ff
        /*1000*/ 	.word	0x00000000
        /*1004*/ 	.short	0x010a
        /*1006*/ 	.byte	0x06
	.zero		1


	//   ....[239]....
        /*1008*/ 	.word	0x000062e0
        /*100c*/ 	.word	0x00000000
        /*1010*/ 	.word	0x00000000
        /*1014*/ 	.short	0x010a
        /*1016*/ 	.byte	0xff
	.zero		1


	//   ....[240]....
        /*1018*/ 	.word	0x00006320
        /*101c*/ 	.word	0x00000000
        /*1020*/ 	.word	0x00000000
        /*1024*/ 	.short	0x010a
        /*1026*/ 	.byte	0xff
	.zero		1


	//   ....[241]....
        /*1028*/ 	.word	0x00006390
        /*102c*/ 	.word	0x000000ff
        /*1030*/ 	.word	0x00000000
        /*1034*/ 	.short	0x0101
        /*1036*/ 	.byte	0x05
	.zero		1


	//   ....[242]....
        /*1038*/ 	.word	0x000063d0
        /*103c*/ 	.word	0x000000ff
        /*1040*/ 	.word	0x00000480
        /*1044*/ 	.short	0x010a
        /*1046*/ 	.byte	0x0b
	.zero		1


	//   ....[243]....
        /*1048*/ 	.word	0x00006430
        /*104c*/ 	.word	0x000000ff
        /*1050*/ 	.word	0x00000000
        /*1054*/ 	.short	0x0101
        /*1056*/ 	.byte	0x05
	.zero		1


	//   ....[244]....
        /*1058*/ 	.word	0x00006860
        /*105c*/ 	.word	0x00000000
        /*1060*/ 	.word	0x00000400
        /*1064*/ 	.short	0x010a
        /*1066*/ 	.byte	0xff
	.zero		1


	//   ....[245]....
        /*1068*/ 	.word	0x00006920
        /*106c*/ 	.word	0x00000000
        /*1070*/ 	.word	0x00000000
        /*1074*/ 	.short	0x0101
        /*1076*/ 	.byte	0xff
	.zero		1


	//   ....[246]....
        /*1078*/ 	.word	0x00006c40
        /*107c*/ 	.word	0x000000ff
        /*1080*/ 	.word	0x000003f8
        /*1084*/ 	.short	0x010a
        /*1086*/ 	.byte	0x07
	.zero		1


	//   ....[247]....
        /*1088*/ 	.word	0x00006e30
        /*108c*/ 	.word	0x000000ff
        /*1090*/ 	.word	0x000003d8
        /*1094*/ 	.short	0x010a
        /*1096*/ 	.byte	0x07
	.zero		1


	//   ....[248]....
        /*1098*/ 	.word	0x00007020
        /*109c*/ 	.word	0x000000ff
        /*10a0*/ 	.word	0x000003c0
        /*10a4*/ 	.short	0x010b
        /*10a6*/ 	.byte	0x07
	.zero		1


	//   ....[249]....
        /*10a8*/ 	.word	0x00007030
        /*10ac*/ 	.word	0x000000ff
        /*10b0*/ 	.word	0x00000000
        /*10b4*/ 	.short	0x0101
        /*10b6*/ 	.byte	0x0e
	.zero		1


	//   ....[250]....
        /*10b8*/ 	.word	0x00007040
        /*10bc*/ 	.word	0x000000ff
        /*10c0*/ 	.word	0x000003e0
        /*10c4*/ 	.short	0x010a
        /*10c6*/ 	.byte	0x07
	.zero		1


	//   ....[251]....
        /*10c8*/ 	.word	0x00007270
        /*10cc*/ 	.word	0x000000ff
        /*10d0*/ 	.word	0x000003c8
        /*10d4*/ 	.short	0x010b
        /*10d6*/ 	.byte	0x07
	.zero		1


	//   ....[252]....
        /*10d8*/ 	.word	0x000072e0
        /*10dc*/ 	.word	0x000000ff
        /*10e0*/ 	.word	0x00000000
        /*10e4*/ 	.short	0x0101
        /*10e6*/ 	.byte	0x0e
	.zero		1


	//   ....[253]....
        /*10e8*/ 	.word	0x00007320
        /*10ec*/ 	.word	0x000000ff
        /*10f0*/ 	.word	0x000003e8
        /*10f4*/ 	.short	0x010a
        /*10f6*/ 	.byte	0x07
	.zero		1


	//   ....[254]....
        /*10f8*/ 	.word	0x00007550
        /*10fc*/ 	.word	0x000000ff
        /*1100*/ 	.word	0x000003d0
        /*1104*/ 	.short	0x010b
        /*1106*/ 	.byte	0x07
	.zero		1


	//   ....[255]....
        /*1108*/ 	.word	0x00007570
        /*110c*/ 	.word	0x000000ff
        /*1110*/ 	.word	0x00000000
        /*1114*/ 	.short	0x0101
        /*1116*/ 	.byte	0x0d
	.zero		1


	//   ....[0]....
        /*1118*/ 	.word	0x000075a0
        /*111c*/ 	.word	0x000000ff
        /*1120*/ 	.word	0x000003d8
        /*1124*/ 	.short	0x010a
        /*1126*/ 	.byte	0x07
	.zero		1


	//   ....[1]....
        /*1128*/ 	.word	0x000075c0
        /*112c*/ 	.word	0x000000ff
        /*1130*/ 	.word	0x000003e0
        /*1134*/ 	.short	0x010a
        /*1136*/ 	.byte	0x07
	.zero		1


	//   ....[2]....
        /*1138*/ 	.word	0x00007600
        /*113c*/ 	.word	0x00000000
        /*1140*/ 	.word	0x000003e8
        /*1144*/ 	.short	0x010a
        /*1146*/ 	.byte	0xff
	.zero		1


	//   ....[3]....
        /*1148*/ 	.word	0x00007950
        /*114c*/ 	.word	0x00000000
        /*1150*/ 	.word	0x00000400
        /*1154*/ 	.short	0x010a
        /*1156*/ 	.byte	0xff
	.zero		1


	//   ....[4]....
        /*1158*/ 	.word	0x00007a60
        /*115c*/ 	.word	0x00000000
        /*1160*/ 	.word	0x00000000
        /*1164*/ 	.short	0x0101
        /*1166*/ 	.byte	0xff
	.zero		1


	//   ....[5]....
        /*1168*/ 	.word	0x00008480
        /*116c*/ 	.word	0x000000ff
        /*1170*/ 	.word	0x000003c0
        /*1174*/ 	.short	0x010a
        /*1176*/ 	.byte	0x30
	.zero		1


	//   ....[6]....
        /*1178*/ 	.word	0x000084c0
        /*117c*/ 	.word	0x0000004a
        /*1180*/ 	.word	0x00000420
        /*1184*/ 	.short	0x010a
        /*1186*/ 	.byte	0xff
	.zero		1


	//   ....[7]....
        /*1188*/ 	.word	0x000085d0
        /*118c*/ 	.word	0x000000ff
        /*1190*/ 	.word	0x000003c0
        /*1194*/ 	.short	0x010a
        /*1196*/ 	.byte	0x30
	.zero		1


	//   ....[8]....
        /*1198*/ 	.word	0x000086a0
        /*119c*/ 	.word	0x0000004a
        /*11a0*/ 	.word	0x00000420
        /*11a4*/ 	.short	0x010a
        /*11a6*/ 	.byte	0xff
	.zero		1


	//   ....[9]....
        /*11a8*/ 	.word	0x00008e60
        /*11ac*/ 	.word	0x00000000
        /*11b0*/ 	.word	0x00000000
        /*11b4*/ 	.short	0x0101
        /*11b6*/ 	.byte	0xff
	.zero		1


	//   ....[10]....
        /*11b8*/ 	.word	0x00008e70
        /*11bc*/ 	.word	0x00000003
        /*11c0*/ 	.word	0x000003c0
        /*11c4*/ 	.short	0x010a
        /*11c6*/ 	.byte	0xff
	.zero		1


	//   ....[11]....
        /*11c8*/ 	.word	0x00008f30
        /*11cc*/ 	.word	0x00000003
        /*11d0*/ 	.word	0x000003c0
        /*11d4*/ 	.short	0x010a
        /*11d6*/ 	.byte	0xff
	.zero		1


	//   ....[12]....
        /*11d8*/ 	.word	0x00009740
        /*11dc*/ 	.word	0x00000000
        /*11e0*/ 	.word	0x00000000
        /*11e4*/ 	.short	0x0101
        /*11e6*/ 	.byte	0xff
	.zero		1


	//   ....[13]....
        /*11e8*/ 	.word	0x00009750
        /*11ec*/ 	.word	0x00000004
        /*11f0*/ 	.word	0x000003c0
        /*11f4*/ 	.short	0x010a
        /*11f6*/ 	.byte	0xff
	.zero		1


	//   ....[14]....
        /*11f8*/ 	.word	0x00009810
        /*11fc*/ 	.word	0x00000004
        /*1200*/ 	.word	0x000003c0
        /*1204*/ 	.short	0x010a
        /*1206*/ 	.byte	0xff
	.zero		1


	//   ....[15]....
        /*1208*/ 	.word	0x00009b20
        /*120c*/ 	.word	0x0000004a
        /*1210*/ 	.word	0x00000000
        /*1214*/ 	.short	0x0101
        /*1216*/ 	.byte	0xff
	.zero		1


	//   ....[16]....
        /*1218*/ 	.word	0x0000a060
        /*121c*/ 	.word	0x00000003
        /*1220*/ 	.word	0x00000000
        /*1224*/ 	.short	0x0101
        /*1226*/ 	.byte	0xff
	.zero		1


	//   ....[17]....
        /*1228*/ 	.word	0x0000a2d0
        /*122c*/ 	.word	0x000000ff
        /*1230*/ 	.word	0x00000000
        /*1234*/ 	.short	0x0101
        /*1236*/ 	.byte	0x04
	.zero		1


	//   ....[18]....
        /*1238*/ 	.word	0x0000a2f0
        /*123c*/ 	.word	0x00000003
        /*1240*/ 	.word	0x00000470
        /*1244*/ 	.short	0x010a
        /*1246*/ 	.byte	0xff
	.zero		1


	//   ....[19]....
        /*1248*/ 	.word	0x0000a350
        /*124c*/ 	.word	0x00000002
        /*1250*/ 	.word	0x000001e0
        /*1254*/ 	.short	0x010a
        /*1256*/ 	.byte	0xff
	.zero		1


	//   ....[20]....
        /*1258*/ 	.word	0x0000a3b0
        /*125c*/ 	.word	0x00000002
        /*1260*/ 	.word	0x000001e0
        /*1264*/ 	.short	0x010a
        /*1266*/ 	.byte	0xff
	.zero		1


	//   ....[21]....
        /*1268*/ 	.word	0x0000a400
        /*126c*/ 	.word	0x00000002
        /*1270*/ 	.word	0x00000400
        /*1274*/ 	.short	0x010a
        /*1276*/ 	.byte	0xff
	.zero		1


	//   ....[22]....
        /*1278*/ 	.word	0x0000a460
        /*127c*/ 	.word	0x00000000
        /*1280*/ 	.word	0x00000000
        /*1284*/ 	.short	0x010a
        /*1286*/ 	.byte	0xff
	.zero		1


	//   ....[23]....
        /*1288*/ 	.word	0x0000a4c0
        /*128c*/ 	.word	0x00000000
        /*1290*/ 	.word	0x00000000
        /*1294*/ 	.short	0x010a
        /*1296*/ 	.byte	0xff
	.zero		1


	//   ....[24]....
        /*1298*/ 	.word	0x0000a520
        /*129c*/ 	.word	0x00000000
        /*12a0*/ 	.word	0x00000000
        /*12a4*/ 	.short	0x010a
        /*12a6*/ 	.byte	0xff
	.zero		1


	//   ....[25]....
        /*12a8*/ 	.word	0x0000a580
        /*12ac*/ 	.word	0x00000000
        /*12b0*/ 	.word	0x00000000
        /*12b4*/ 	.short	0x010a
        /*12b6*/ 	.byte	0xff
	.zero		1


	//   ....[26]....
        /*12b8*/ 	.word	0x0000a5e0
        /*12bc*/ 	.word	0x00000000
        /*12c0*/ 	.word	0x00000000
        /*12c4*/ 	.short	0x010a
        /*12c6*/ 	.byte	0xff
	.zero		1


	//   ....[27]....
        /*12c8*/ 	.word	0x0000a640
        /*12cc*/ 	.word	0x00000000
        /*12d0*/ 	.word	0x00000000
        /*12d4*/ 	.short	0x010a
        /*12d6*/ 	.byte	0xff
	.zero		1


	//   ....[28]....
        /*12d8*/ 	.word	0x0000a6a0
        /*12dc*/ 	.word	0x00000000
        /*12e0*/ 	.word	0x00000000
        /*12e4*/ 	.short	0x010a
        /*12e6*/ 	.byte	0xff
	.zero		1


	//   ....[29]....
        /*12e8*/ 	.word	0x0000a700
        /*12ec*/ 	.word	0x00000000
        /*12f0*/ 	.word	0x00000000
        /*12f4*/ 	.short	0x010a
        /*12f6*/ 	.byte	0xff
	.zero		1


	//   ....[30]....
        /*12f8*/ 	.word	0x0000a760
        /*12fc*/ 	.word	0x00000000
        /*1300*/ 	.word	0x00000000
        /*1304*/ 	.short	0x010a
        /*1306*/ 	.byte	0xff
	.zero		1


	//   ....[31]....
        /*1308*/ 	.word	0x0000a7c0
        /*130c*/ 	.word	0x00000000
        /*1310*/ 	.word	0x00000000
        /*1314*/ 	.short	0x010a
        /*1316*/ 	.byte	0xff
	.zero		1


	//   ....[32]....
        /*1318*/ 	.word	0x0000a820
        /*131c*/ 	.word	0x00000000
        /*1320*/ 	.word	0x00000000
        /*1324*/ 	.short	0x010a
        /*1326*/ 	.byte	0xff
	.zero		1


	//   ....[33]....
        /*1328*/ 	.word	0x0000a880
        /*132c*/ 	.word	0x00000000
        /*1330*/ 	.word	0x00000000
        /*1334*/ 	.short	0x010a
        /*1336*/ 	.byte	0xff
	.zero		1


	//   ....[34]....
        /*1338*/ 	.word	0x0000a8e0
        /*133c*/ 	.word	0x00000000
        /*1340*/ 	.word	0x00000000
        /*1344*/ 	.short	0x010a
        /*1346*/ 	.byte	0xff
	.zero		1


	//   ....[35]....
        /*1348*/ 	.word	0x0000a940
        /*134c*/ 	.word	0x00000000
        /*1350*/ 	.word	0x00000000
        /*1354*/ 	.short	0x010a
        /*1356*/ 	.byte	0xff
	.zero		1


	//   ....[36]....
        /*1358*/ 	.word	0x0000a9a0
        /*135c*/ 	.word	0x00000000
        /*1360*/ 	.word	0x00000000
        /*1364*/ 	.short	0x010a
        /*1366*/ 	.byte	0xff
	.zero		1


	//   ....[37]....
        /*1368*/ 	.word	0x0000aa00
        /*136c*/ 	.word	0x00000000
        /*1370*/ 	.word	0x00000000
        /*1374*/ 	.short	0x010a
        /*1376*/ 	.byte	0xff
	.zero		1


	//   ....[38]....
        /*1378*/ 	.word	0x0000aa60
        /*137c*/ 	.word	0x00000000
        /*1380*/ 	.word	0x00000000
        /*1384*/ 	.short	0x010a
        /*1386*/ 	.byte	0xff
	.zero		1


	//   ....[39]....
        /*1388*/ 	.word	0x0000aac0
        /*138c*/ 	.word	0x00000000
        /*1390*/ 	.word	0x00000000
        /*1394*/ 	.short	0x010a
        /*1396*/ 	.byte	0xff
	.zero		1


	//   ....[40]....
        /*1398*/ 	.word	0x0000ab20
        /*139c*/ 	.word	0x00000000
        /*13a0*/ 	.word	0x00000000
        /*13a4*/ 	.short	0x010a
        /*13a6*/ 	.byte	0xff
	.zero		1


	//   ....[41]....
        /*13a8*/ 	.word	0x0000ab80
        /*13ac*/ 	.word	0x00000000
        /*13b0*/ 	.word	0x00000000
        /*13b4*/ 	.short	0x010a
        /*13b6*/ 	.byte	0xff
	.zero		1


	//   ....[42]....
        /*13b8*/ 	.word	0x0000abe0
        /*13bc*/ 	.word	0x00000000
        /*13c0*/ 	.word	0x00000000
        /*13c4*/ 	.short	0x010a
        /*13c6*/ 	.byte	0xff
	.zero		1


	//   ....[43]....
        /*13c8*/ 	.word	0x0000ac40
        /*13cc*/ 	.word	0x00000000
        /*13d0*/ 	.word	0x00000000
        /*13d4*/ 	.short	0x010a
        /*13d6*/ 	.byte	0xff
	.zero		1


	//   ....[44]....
        /*13d8*/ 	.word	0x0000aca0
        /*13dc*/ 	.word	0x00000000
        /*13e0*/ 	.word	0x00000000
        /*13e4*/ 	.short	0x010a
        /*13e6*/ 	.byte	0xff
	.zero		1


	//   ....[45]....
        /*13e8*/ 	.word	0x0000ad00
        /*13ec*/ 	.word	0x00000000
        /*13f0*/ 	.word	0x00000000
        /*13f4*/ 	.short	0x010a
        /*13f6*/ 	.byte	0xff
	.zero		1


	//   ....[46]....
        /*13f8*/ 	.word	0x0000ad60
        /*13fc*/ 	.word	0x00000000
        /*1400*/ 	.word	0x00000000
        /*1404*/ 	.short	0x010a
        /*1406*/ 	.byte	0xff
	.zero		1


	//   ....[47]....
        /*1408*/ 	.word	0x0000adc0
        /*140c*/ 	.word	0x00000000
        /*1410*/ 	.word	0x00000000
        /*1414*/ 	.short	0x010a
        /*1416*/ 	.byte	0xff
	.zero		1


	//   ....[48]....
        /*1418*/ 	.word	0x0000ae20
        /*141c*/ 	.word	0x00000000
        /*1420*/ 	.word	0x00000000
        /*1424*/ 	.short	0x010a
        /*1426*/ 	.byte	0xff
	.zero		1


	//   ....[49]....
        /*1428*/ 	.word	0x0000ae80
        /*142c*/ 	.word	0x00000000
        /*1430*/ 	.word	0x00000000
        /*1434*/ 	.short	0x010a
        /*1436*/ 	.byte	0xff
	.zero		1


	//   ....[50]....
        /*1438*/ 	.word	0x0000aee0
        /*143c*/ 	.word	0x00000000
        /*1440*/ 	.word	0x00000000
        /*1444*/ 	.short	0x010a
        /*1446*/ 	.byte	0xff
	.zero		1


	//   ....[51]....
        /*1448*/ 	.word	0x0000af40
        /*144c*/ 	.word	0x00000000
        /*1450*/ 	.word	0x00000000
        /*1454*/ 	.short	0x010a
        /*1456*/ 	.byte	0xff
	.zero		1


	//   ....[52]....
        /*1458*/ 	.word	0x0000afa0
        /*145c*/ 	.word	0x00000000
        /*1460*/ 	.word	0x00000000
        /*1464*/ 	.short	0x010a
        /*1466*/ 	.byte	0xff
	.zero		1


	//   ....[53]....
        /*1468*/ 	.word	0x0000b000
        /*146c*/ 	.word	0x00000000
        /*1470*/ 	.word	0x00000000
        /*1474*/ 	.short	0x010a
        /*1476*/ 	.byte	0xff
	.zero		1


	//   ....[54]....
        /*1478*/ 	.word	0x0000b060
        /*147c*/ 	.word	0x00000000
        /*1480*/ 	.word	0x00000000
        /*1484*/ 	.short	0x010a
        /*1486*/ 	.byte	0xff
	.zero		1


	//   ....[55]....
        /*1488*/ 	.word	0x0000b0c0
        /*148c*/ 	.word	0x00000000
        /*1490*/ 	.word	0x00000000
        /*1494*/ 	.short	0x010a
        /*1496*/ 	.byte	0xff
	.zero		1


	//   ....[56]....
        /*1498*/ 	.word	0x0000b120
        /*149c*/ 	.word	0x00000000
        /*14a0*/ 	.word	0x00000000
        /*14a4*/ 	.short	0x010a
        /*14a6*/ 	.byte	0xff
	.zero		1


	//   ....[57]....
        /*14a8*/ 	.word	0x0000b180
        /*14ac*/ 	.word	0x00000000
        /*14b0*/ 	.word	0x00000000
        /*14b4*/ 	.short	0x010a
        /*14b6*/ 	.byte	0xff
	.zero		1


	//   ....[58]....
        /*14b8*/ 	.word	0x0000b1e0
        /*14bc*/ 	.word	0x00000000
        /*14c0*/ 	.word	0x00000000
        /*14c4*/ 	.short	0x010a
        /*14c6*/ 	.byte	0xff
	.zero		1


	//   ....[59]....
        /*14c8*/ 	.word	0x0000b240
        /*14cc*/ 	.word	0x00000000
        /*14d0*/ 	.word	0x00000000
        /*14d4*/ 	.short	0x010a
        /*14d6*/ 	.byte	0xff
	.zero		1


	//   ....[60]....
        /*14d8*/ 	.word	0x0000b2a0
        /*14dc*/ 	.word	0x00000000
        /*14e0*/ 	.word	0x00000000
        /*14e4*/ 	.short	0x010a
        /*14e6*/ 	.byte	0xff
	.zero		1


	//   ....[61]....
        /*14e8*/ 	.word	0x0000b300
        /*14ec*/ 	.word	0x00000000
        /*14f0*/ 	.word	0x00000000
        /*14f4*/ 	.short	0x010a
        /*14f6*/ 	.byte	0xff
	.zero		1


	//   ....[62]....
        /*14f8*/ 	.word	0x0000b360
        /*14fc*/ 	.word	0x00000000
        /*1500*/ 	.word	0x00000000
        /*1504*/ 	.short	0x010a
        /*1506*/ 	.byte	0xff
	.zero		1


	//   ....[63]....
        /*1508*/ 	.word	0x0000b3c0
        /*150c*/ 	.word	0x00000000
        /*1510*/ 	.word	0x00000000
        /*1514*/ 	.short	0x010a
        /*1516*/ 	.byte	0xff
	.zero		1


	//   ....[64]....
        /*1518*/ 	.word	0x0000b420
        /*151c*/ 	.word	0x00000000
        /*1520*/ 	.word	0x00000000
        /*1524*/ 	.short	0x010a
        /*1526*/ 	.byte	0xff
	.zero		1


	//   ....[65]....
        /*1528*/ 	.word	0x0000b480
        /*152c*/ 	.word	0x00000000
        /*1530*/ 	.word	0x00000000
        /*1534*/ 	.short	0x010a
        /*1536*/ 	.byte	0xff
	.zero		1


	//   ....[66]....
        /*1538*/ 	.word	0x0000b4e0
        /*153c*/ 	.word	0x00000000
        /*1540*/ 	.word	0x00000000
        /*1544*/ 	.short	0x010a
        /*1546*/ 	.byte	0xff
	.zero		1


	//   ....[67]....
        /*1548*/ 	.word	0x0000b540
        /*154c*/ 	.word	0x00000000
        /*1550*/ 	.word	0x00000000
        /*1554*/ 	.short	0x010a
        /*1556*/ 	.byte	0xff
	.zero		1


	//   ....[68]....
        /*1558*/ 	.word	0x0000b5a0
        /*155c*/ 	.word	0x00000000
        /*1560*/ 	.word	0x00000000
        /*1564*/ 	.short	0x010a
        /*1566*/ 	.byte	0xff
	.zero		1


	//   ....[69]....
        /*1568*/ 	.word	0x0000b600
        /*156c*/ 	.word	0x00000000
        /*1570*/ 	.word	0x00000000
        /*1574*/ 	.short	0x010a
        /*1576*/ 	.byte	0xff
	.zero		1


	//   ....[70]....
        /*1578*/ 	.word	0x0000b660
        /*157c*/ 	.word	0x00000000
        /*1580*/ 	.word	0x00000000
        /*1584*/ 	.short	0x010a
        /*1586*/ 	.byte	0xff
	.zero		1


	//   ....[71]....
        /*1588*/ 	.word	0x0000b6c0
        /*158c*/ 	.word	0x00000000
        /*1590*/ 	.word	0x00000000
        /*1594*/ 	.short	0x010a
        /*1596*/ 	.byte	0xff
	.zero		1


	//   ....[72]....
        /*1598*/ 	.word	0x0000b720
        /*159c*/ 	.word	0x00000000
        /*15a0*/ 	.word	0x00000000
        /*15a4*/ 	.short	0x010a
        /*15a6*/ 	.byte	0xff
	.zero		1


	//   ....[73]....
        /*15a8*/ 	.word	0x0000b780
        /*15ac*/ 	.word	0x00000000
        /*15b0*/ 	.word	0x00000000
        /*15b4*/ 	.short	0x010a
        /*15b6*/ 	.byte	0xff
	.zero		1


	//   ....[74]....
        /*15b8*/ 	.word	0x0000b7e0
        /*15bc*/ 	.word	0x00000000
        /*15c0*/ 	.word	0x00000000
        /*15c4*/ 	.short	0x010a
        /*15c6*/ 	.byte	0xff
	.zero		1


	//   ....[75]....
        /*15c8*/ 	.word	0x0000b840
        /*15cc*/ 	.word	0x00000000
        /*15d0*/ 	.word	0x00000000
        /*15d4*/ 	.short	0x010a
        /*15d6*/ 	.byte	0xff
	.zero		1


	//   ....[76]....
        /*15d8*/ 	.word	0x0000b8a0
        /*15dc*/ 	.word	0x00000000
        /*15e0*/ 	.word	0x00000000
        /*15e4*/ 	.short	0x010a
        /*15e6*/ 	.byte	0xff
	.zero		1


	//   ....[77]....
        /*15e8*/ 	.word	0x0000b900
        /*15ec*/ 	.word	0x00000000
        /*15f0*/ 	.word	0x00000000
        /*15f4*/ 	.short	0x010a
        /*15f6*/ 	.byte	0xff
	.zero		1


	//   ....[78]....
        /*15f8*/ 	.word	0x0000b960
        /*15fc*/ 	.word	0x00000000
        /*1600*/ 	.word	0x00000000
        /*1604*/ 	.short	0x010a
        /*1606*/ 	.byte	0xff
	.zero		1


	//   ....[79]....
        /*1608*/ 	.word	0x0000b9c0
        /*160c*/ 	.word	0x00000000
        /*1610*/ 	.word	0x00000000
        /*1614*/ 	.short	0x010a
        /*1616*/ 	.byte	0xff
	.zero		1


	//   ....[80]....
        /*1618*/ 	.word	0x0000ba20
        /*161c*/ 	.word	0x00000000
        /*1620*/ 	.word	0x00000000
        /*1624*/ 	.short	0x010a
        /*1626*/ 	.byte	0xff
	.zero		1


	//   ....[81]....
        /*1628*/ 	.word	0x0000ba70
        /*162c*/ 	.word	0x00000000
        /*1630*/ 	.word	0x00000460
        /*1634*/ 	.short	0x010a
        /*1636*/ 	.byte	0xff
	.zero		1


	//   ....[82]....
        /*1638*/ 	.word	0x0000bad0
        /*163c*/ 	.word	0x00000000
        /*1640*/ 	.word	0x00000410
        /*1644*/ 	.short	0x010a
        /*1646*/ 	.byte	0xff
	.zero		1


	//   ....[83]....
        /*1648*/ 	.word	0x0000bb20
        /*164c*/ 	.word	0x00000000
        /*1650*/ 	.word	0x00000400
        /*1654*/ 	.short	0x010a
        /*1656*/ 	.byte	0xff
	.zero		1


	//   ....[84]....
        /*1658*/ 	.word	0x0000bb80
        /*165c*/ 	.word	0x00000000
        /*1660*/ 	.word	0x00000410
        /*1664*/ 	.short	0x010a
        /*1666*/ 	.byte	0xff
	.zero		1


	//   ....[85]....
        /*1668*/ 	.word	0x0000bbe0
        /*166c*/ 	.word	0x00000004
        /*1670*/ 	.word	0x00000008
        /*1674*/ 	.short	0x010a
        /*1676*/ 	.byte	0xff
	.zero		1


	//   ....[86]....
        /*1678*/ 	.word	0x0000bcc0
        /*167c*/ 	.word	0x00000002
        /*1680*/ 	.word	0x00000008
        /*1684*/ 	.short	0x010a
        /*1686*/ 	.byte	0xff
	.zero		1


	//   ....[87]....
        /*1688*/ 	.word	0x0000bd10
        /*168c*/ 	.word	0x00000000
        /*1690*/ 	.word	0x00000400
        /*1694*/ 	.short	0x010a
        /*1696*/ 	.byte	0xff
	.zero		1


	//   ....[88]....
        /*1698*/ 	.word	0x0000bd70
        /*169c*/ 	.word	0x00000000
        /*16a0*/ 	.word	0x00000440
        /*16a4*/ 	.short	0x010a
        /*16a6*/ 	.byte	0xff
	.zero		1


	//   ....[89]....
        /*16a8*/ 	.word	0x0000bdd0
        /*16ac*/ 	.word	0x00000000
        /*16b0*/ 	.word	0x00000000
        /*16b4*/ 	.short	0x010a
        /*16b6*/ 	.byte	0xff
	.zero		1


	//   ....[90]....
        /*16b8*/ 	.word	0x0000be30
        /*16bc*/ 	.word	0x00000000
        /*16c0*/ 	.word	0x00000000
        /*16c4*/ 	.short	0x010a
        /*16c6*/ 	.byte	0xff
	.zero		1


	//   ....[91]....
        /*16c8*/ 	.word	0x0000be90
        /*16cc*/ 	.word	0x00000000
        /*16d0*/ 	.word	0x00000000
        /*16d4*/ 	.short	0x010a
        /*16d6*/ 	.byte	0xff
	.zero		1


	//   ....[92]....
        /*16d8*/ 	.word	0x0000bef0
        /*16dc*/ 	.word	0x00000000
        /*16e0*/ 	.word	0x00000000
        /*16e4*/ 	.short	0x010a
        /*16e6*/ 	.byte	0xff
	.zero		1


	//   ....[93]....
        /*16e8*/ 	.word	0x0000bf50
        /*16ec*/ 	.word	0x00000000
        /*16f0*/ 	.word	0x00000480
        /*16f4*/ 	.short	0x010a
        /*16f6*/ 	.byte	0xff
	.zero		1


	//   ....[94]....
        /*16f8*/ 	.word	0x0000bfa0
        /*16fc*/ 	.word	0x00000000
        /*1700*/ 	.word	0x00000400
        /*1704*/ 	.short	0x010a
        /*1706*/ 	.byte	0xff
	.zero		1


	//   ....[95]....
        /*1708*/ 	.word	0x0000c000
        /*170c*/ 	.word	0x00000000
        /*1710*/ 	.word	0x000003f8
        /*1714*/ 	.short	0x010a
        /*1716*/ 	.byte	0xff
	.zero		1


	//   ....[96]....
        /*1718*/ 	.word	0x0000c060
        /*171c*/ 	.word	0x00000003
        /*1720*/ 	.word	0x000003d8
        /*1724*/ 	.short	0x010a
        /*1726*/ 	.byte	0xff
	.zero		1


	//   ....[97]....
        /*1728*/ 	.word	0x0000c0c0
        /*172c*/ 	.word	0x00000003
        /*1730*/ 	.word	0x000003e0
        /*1734*/ 	.short	0x010a
        /*1736*/ 	.byte	0xff
	.zero		1


	//   ....[98]....
        /*1738*/ 	.word	0x0000c120
        /*173c*/ 	.word	0x00000003
        /*1740*/ 	.word	0x000003e8
        /*1744*/ 	.short	0x010a
        /*1746*/ 	.byte	0xff
	.zero		1


	//   ....[99]....
        /*1748*/ 	.word	0x0000c180
        /*174c*/ 	.word	0x00000000
        /*1750*/ 	.word	0x000003d8
        /*1754*/ 	.short	0x010a
        /*1756*/ 	.byte	0xff
	.zero		1


	//   ....[100]....
        /*1758*/ 	.word	0x0000c1e0
        /*175c*/ 	.word	0x00000000
        /*1760*/ 	.word	0x000003e0
        /*1764*/ 	.short	0x010a
        /*1766*/ 	.byte	0xff
	.zero		1


	//   ....[101]....
        /*1768*/ 	.word	0x0000c230
        /*176c*/ 	.word	0x00000000
        /*1770*/ 	.word	0x00000400
        /*1774*/ 	.short	0x010a
        /*1776*/ 	.byte	0xff
	.zero		1


	//   ....[102]....
        /*1778*/ 	.word	0x0000c290
        /*177c*/ 	.word	0x00000000
        /*1780*/ 	.word	0x000003c0
        /*1784*/ 	.short	0x010a
        /*1786*/ 	.byte	0xff
	.zero		1


	//   ....[103]....
        /*1788*/ 	.word	0x0000c2e0
        /*178c*/ 	.word	0x0000004a
        /*1790*/ 	.word	0x00000420
        /*1794*/ 	.short	0x010a
        /*1796*/ 	.byte	0xff
	.zero		1


	//   ....[104]....
        /*1798*/ 	.word	0x0000c330
        /*179c*/ 	.word	0x00000003
        /*17a0*/ 	.word	0x000003c0
        /*17a4*/ 	.short	0x010a
        /*17a6*/ 	.byte	0xff
	.zero		1


	//   ....[105]....
        /*17a8*/ 	.word	0x0000c380
        /*17ac*/ 	.word	0x00000004
        /*17b0*/ 	.word	0x000003c0
        /*17b4*/ 	.short	0x010a
        /*17b6*/ 	.byte	0xff
	.zero		1


	//----- nvinfo : EIATTR_NUM_MBARRIERS
	.align		4
.L_47:
        /*17b8*/ 	.byte	0x03, 0x38
        /*17ba*/ 	.short	0x0091


	//----- nvinfo : EIATTR_EXIT_INSTR_OFFSETS
	.align		4
        /*17bc*/ 	.byte	0x04, 0x1c
        /*17be*/ 	.short	(.L_49 - .L_48)


	//   ....[0]....
.L_48:
        /*17c0*/ 	.word	0x00004ec0


	//   ....[1]....
        /*17c4*/ 	.word	0x000053c0


	//   ....[2]....
        /*17c8*/ 	.word	0x00005420


	//   ....[3]....
        /*17cc*/ 	.word	0x00006650


	//   ....[4]....
        /*17d0*/ 	.word	0x00007630


	//   ....[5]....
        /*17d4*/ 	.word	0x00007670


	//   ....[6]....
        /*17d8*/ 	.word	0x0000a1c0


	//   ....[7]....
        /*17dc*/ 	.word	0x0000a240


	//   ....[8]....
        /*17e0*/ 	.word	0x0000a270


	//   ....[9]....
        /*17e4*/ 	.word	0x0000a2e0


	//----- nvinfo : EIATTR_MAX_THREADS
	.align		4
.L_49:
        /*17e8*/ 	.byte	0x04, 0x05
        /*17ea*/ 	.short	(.L_51 - .L_50)
.L_50:
        /*17ec*/ 	.word	0x00000100
        /*17f0*/ 	.word	0x00000001
        /*17f4*/ 	.word	0x00000001


	//----- nvinfo : EIATTR_CRS_STACK_SIZE
	.align		4
.L_51:
        /*17f8*/ 	.byte	0x04, 0x1e
        /*17fa*/ 	.short	(.L_53 - .L_52)
.L_52:
        /*17fc*/ 	.word	0x00000000


	//----- nvinfo : EIATTR_CBANK_PARAM_SIZE
	.align		4
.L_53:
        /*1800*/ 	.byte	0x03, 0x19
        /*1802*/ 	.short	0x0800


	//----- nvinfo : EIATTR_PARAM_CBANK
	.align		4
        /*1804*/ 	.byte	0x04, 0x0a
        /*1806*/ 	.short	(.L_55 - .L_54)
	.align		4
.L_54:
        /*1808*/ 	.word	index@(.nv.constant0._ZN7cutlass13device_kernelINS_4gemm6kernel13GemmUniversalIN4cute5tupleIJiiiiEEENS1_10collective13CollectiveMmaINS1_35MainloopSm100TmaUmmaWarpSpecializedILi60ELi2ELi4ENS5_IJNS4_1CILi2EEENSA_ILi1EEESC_EEEEENS5_IJNSA_ILi128EEENSA_ILi96EEENSA_ILi16EEEEEENS_10bfloat16_tENS5_IJlSC_lEEESJ_SK_NS4_8TiledMMAINS4_8MMA_AtomIJNS4_26SM100_MMA_F16BF16_2x1SM_SSISJ_SJ_fLi128ELi96ELNS4_4UMMA5MajorE0ELSP_0ELNSO_7ScaleInE0ELSQ_0EEEEEENS4_6LayoutINS5_IJSC_SC_SC_EEENS5_IJNSA_ILi0EEESV_SV_EEEEENS5_IJNS4_10UnderscoreESY_SY_EEEEENS4_18SM100_TMA_2SM_LOADENS4_14ComposedLayoutINS4_7SwizzleILi1ELi4ELi3EEENS4_18smem_ptr_flag_bitsILi16EEENST_INS5_IJNSA_ILi8EEESH_EEENS5_IJSH_SC_EEEEEEEvNS4_8identityES11_S1B_vS1C_EENS_8epilogue10collective18CollectiveEpilogueINS1E_23Sm100TmaWarpSpecializedILi3ELi2ELi16ELb1ELb0EEEJNS5_IJNSA_ILi64EEESG_SH_EEENS5_IJNST_IS1J_SC_EENST_INS5_IJSH_SB_EEENS5_IJSC_NSA_ILi48EEEEEEEEEEESJ_SK_SJ_SK_NS1E_6fusion15FusionCallbacksIS1I_NS1R_17LinearCombinationISJ_fSJ_fLNS_15FloatRoundStyleE2EEES1K_S1Q_JEEENS4_5SM1004TMEM4LOAD26SM100_TMEM_LOAD_32dp32b16xENS4_13SM90_TMA_LOADES1B_NS4_39AutoVectorizingCopyWithAssumedAlignmentILi128EEENS4_14SM90_TMA_STOREES1B_S23_S23_EEEvvEEEEvNT_6ParamsE)
        /*180c*/ 	.short	0x0380
        /*180e*/ 	.short	0x0800


	//----- nvinfo : EIATTR_SW_WAR
	.align		4
.L_55:
        /*1810*/ 	.byte	0x04, 0x36
        /*1812*/ 	.short	(.L_57 - .L_56)
.L_56:
        /*1814*/ 	.word	0x00000008
.L_57:


//--------------------- .nv.callgraph             --------------------------
	.section	.nv.callgraph,"",@"SHT_CUDA_CALLGRAPH"
	.align	4
	.sectionentsize	8
	.align		4
        /*0000*/ 	.word	0x00000000
	.align		4
        /*0004*/ 	.word	0xffffffff
	.align		4
        /*0008*/ 	.word	index@(_ZN7cutlass13device_kernelINS_4gemm6kernel13GemmUniversalIN4cute5tupleIJiiiiEEENS1_10collective13CollectiveMmaINS1_35MainloopSm100TmaUmmaWarpSpecializedILi60ELi2ELi4ENS5_IJNS4_1CILi2EEENSA_ILi1EEESC_EEEEENS5_IJNSA_ILi128EEENSA_ILi96EEENSA_ILi16EEEEEENS_10bfloat16_tENS5_IJlSC_lEEESJ_SK_NS4_8TiledMMAINS4_8MMA_AtomIJNS4_26SM100_MMA_F16BF16_2x1SM_SSISJ_SJ_fLi128ELi96ELNS4_4UMMA5MajorE0ELSP_0ELNSO_7ScaleInE0ELSQ_0EEEEEENS4_6LayoutINS5_IJSC_SC_SC_EEENS5_IJNSA_ILi0EEESV_SV_EEEEENS5_IJNS4_10UnderscoreESY_SY_EEEEENS4_18SM100_TMA_2SM_LOADENS4_14ComposedLayoutINS4_7SwizzleILi1ELi4ELi3EEENS4_18smem_ptr_flag_bitsILi16EEENST_INS5_IJNSA_ILi8EEESH_EEENS5_IJSH_SC_EEEEEEEvNS4_8identityES11_S1B_vS1C_EENS_8epilogue10collective18CollectiveEpilogueINS1E_23Sm100TmaWarpSpecializedILi3ELi2ELi16ELb1ELb0EEEJNS5_IJNSA_ILi64EEESG_SH_EEENS5_IJNST_IS1J_SC_EENST_INS5_IJSH_SB_EEENS5_IJSC_NSA_ILi48EEEEEEEEEEESJ_SK_SJ_SK_NS1E_6fusion15FusionCallbacksIS1I_NS1R_17LinearCombinationISJ_fSJ_fLNS_15FloatRoundStyleE2EEES1K_S1Q_JEEENS4_5SM1004TMEM4LOAD26SM100_TMEM_LOAD_32dp32b16xENS4_13SM90_TMA_LOADES1B_NS4_39AutoVectorizingCopyWithAssumedAlignmentILi128EEENS4_14SM90_TMA_STOREES1B_S23_S23_EEEvvEEEEvNT_6ParamsE)
	.align		4
        /*000c*/ 	.word	index@(__assertfail)
	.align		4
        /*0010*/ 	.word	0x00000000
	.align		4
        /*0014*/ 	.word	0xfffffffe
	.align		4
        /*0018*/ 	.word	0x00000000
	.align		4
        /*001c*/ 	.word	0xfffffffd
	.align		4
        /*0020*/ 	.word	0x00000000
	.align		4
        /*0024*/ 	.word	0xfffffffc


//--------------------- .nv.constant4             --------------------------
	.section	.nv.constant4,"a",@progbits
	.align	8
	.align		8
.nv.constant4:
        /*0000*/ 	.dword	__assertfail
	.align		8
        /*0008*/ 	.dword	__unnamed_1
	.align		8
        /*0010*/ 	.dword	__unnamed_2
	.align		8
        /*0018*/ 	.dword	_ZN40_INTERNAL_05a8060a_4_k_cu_134cabb6_115304cuda3std3__45__cpo5beginE
	.align		8
        /*0020*/ 	.dword	_ZN40_INTERNAL_05a8060a_4_k_cu_134cabb6_115304cuda3std3__45__cpo3endE
	.align		8
        /*0028*/ 	.dword	_ZN40_INTERNAL_05a8060a_4_k_cu_134cabb6_115304cuda3std3__45__cpo6cbeginE
	.align		8
        /*0030*/ 	.dword	_ZN40_INTERNAL_05a8060a_4_k_cu_134cabb6_115304cuda3std3__45__cpo4cendE
	.align		8
        /*0038*/ 	.dword	_ZN40_INTERNAL_05a8060a_4_k_cu_134cabb6_115304cuda3std3__442_GLOBAL__N__05a8060a_4_k_cu_134cabb6_115306ignoreE
	.align		8
        /*0040*/ 	.dword	_ZN40_INTERNAL_05a8060a_4_k_cu_134cabb6_115304cuda3std3__419piecewise_constructE
	.align		8
        /*0048*/ 	.dword	_ZN40_INTERNAL_05a8060a_4_k_cu_134cabb6_115304cuda3std3__48in_placeE
	.align		8
        /*0050*/ 	.dword	_ZN40_INTERNAL_05a8060a_4_k_cu_134cabb6_115304cuda3std6ranges3__45__cpo4swapE
	.align		8
        /*0058*/ 	.dword	_ZN40_INTERNAL_05a8060a_4_k_cu_134cabb6_115304cuda3std6ranges3__45__cpo9iter_moveE
	.align		8
        /*0060*/ 	.dword	_ZN40_INTERNAL_05a8060a_4_k_cu_134cabb6_115304cute7productE
	.align		8
        /*0068*/ 	.dword	_ZN40_INTERNAL_05a8060a_4_k_cu_134cabb6_115304cute1_E
	.align		8
        /*0070*/ 	.dword	$str$25
	.align		8
        /*0078*/ 	.dword	$str$26
	.align		8
        /*0080*/ 	.dword	$str$27
	.align		8
        /*0088*/ 	.dword	$str$28


//--------------------- .text._ZN7cutlass13device_kernelINS_4gemm6kernel13GemmUniversalIN4cute5tupleIJiiiiEEENS1_10collective13CollectiveMmaINS1_35MainloopSm100TmaUmmaWarpSpecializedILi60ELi2ELi4ENS5_IJNS4_1CILi2EEENSA_ILi1EEESC_EEEEENS5_IJNSA_ILi128EEENSA_ILi96EEENSA_ILi16EEEEEENS_10bfloat16_tENS5_IJlSC_lEEESJ_SK_NS4_8TiledMMAINS4_8MMA_AtomIJNS4_26SM100_MMA_F16BF16_2x1SM_SSISJ_SJ_fLi128ELi96ELNS4_4UMMA5MajorE0ELSP_0ELNSO_7ScaleInE0ELSQ_0EEEEEENS4_6LayoutINS5_IJSC_SC_SC_EEENS5_IJNSA_ILi0EEESV_SV_EEEEENS5_IJNS4_10UnderscoreESY_SY_EEEEENS4_18SM100_TMA_2SM_LOADENS4_14ComposedLayoutINS4_7SwizzleILi1ELi4ELi3EEENS4_18smem_ptr_flag_bitsILi16EEENST_INS5_IJNSA_ILi8EEESH_EEENS5_IJSH_SC_EEEEEEEvNS4_8identityES11_S1B_vS1C_EENS_8epilogue10collective18CollectiveEpilogueINS1E_23Sm100TmaWarpSpecializedILi3ELi2ELi16ELb1ELb0EEEJNS5_IJNSA_ILi64EEESG_SH_EEENS5_IJNST_IS1J_SC_EENST_INS5_IJSH_SB_EEENS5_IJSC_NSA_ILi48EEEEEEEEEEESJ_SK_SJ_SK_NS1E_6fusion15FusionCallbacksIS1I_NS1R_17LinearCombinationISJ_fSJ_fLNS_15FloatRoundStyleE2EEES1K_S1Q_JEEENS4_5SM1004TMEM4LOAD26SM100_TMEM_LOAD_32dp32b16xENS4_13SM90_TMA_LOADES1B_NS4_39AutoVectorizingCopyWithAssumedAlignmentILi128EEENS4_14SM90_TMA_STOREES1B_S23_S23_EEEvvEEEEvNT_6ParamsE --------------------------
	.section	.text._ZN7cutlass13device_kernelINS_4gemm6kernel13GemmUniversalIN4cute5tupleIJiiiiEEENS1_10collective13CollectiveMmaINS1_35MainloopSm100TmaUmmaWarpSpecializedILi60ELi2ELi4ENS5_IJNS4_1CILi2EEENSA_ILi1EEESC_EEEEENS5_IJNSA_ILi128EEENSA_ILi96EEENSA_ILi16EEEEEENS_10bfloat16_tENS5_IJlSC_lEEESJ_SK_NS4_8TiledMMAINS4_8MMA_AtomIJNS4_26SM100_MMA_F16BF16_2x1SM_SSISJ_SJ_fLi128ELi96ELNS4_4UMMA5MajorE0ELSP_0ELNSO_7ScaleInE0ELSQ_0EEEEEENS4_6LayoutINS5_IJSC_SC_SC_EEENS5_IJNSA_ILi0EEESV_SV_EEEEENS5_IJNS4_10UnderscoreESY_SY_EEEEENS4_18SM100_TMA_2SM_LOADENS4_14ComposedLayoutINS4_7SwizzleILi1ELi4ELi3EEENS4_18smem_ptr_flag_bitsILi16EEENST_INS5_IJNSA_ILi8EEESH_EEENS5_IJSH_SC_EEEEEEEvNS4_8identityES11_S1B_vS1C_EENS_8epilogue10collective18CollectiveEpilogueINS1E_23Sm100TmaWarpSpecializedILi3ELi2ELi16ELb1ELb0EEEJNS5_IJNSA_ILi64EEESG_SH_EEENS5_IJNST_IS1J_SC_EENST_INS5_IJSH_SB_EEENS5_IJSC_NSA_ILi48EEEEEEEEEEESJ_SK_SJ_SK_NS1E_6fusion15FusionCallbacksIS1I_NS1R_17LinearCombinationISJ_fSJ_fLNS_15FloatRoundStyleE2EEES1K_S1Q_JEEENS4_5SM1004TMEM4LOAD26SM100_TMEM_LOAD_32dp32b16xENS4_13SM90_TMA_LOADES1B_NS4_39AutoVectorizingCopyWithAssumedAlignmentILi128EEENS4_14SM90_TMA_STOREES1B_S23_S23_EEEvvEEEEvNT_6ParamsE,"ax",@progbits
	.align	128
.text._ZN7cutlass13device_kernelINS_4gemm6kernel13GemmUniversalIN4cute5tupleIJiiiiEEENS1_10collective13CollectiveMmaINS1_35MainloopSm100TmaUmmaWarpSpecializedILi60ELi2ELi4ENS5_IJNS4_1CILi2EEENSA_ILi1EEESC_EEEEENS5_IJNSA_ILi128EEENSA_ILi96EEENSA_ILi16EEEEEENS_10bfloat16_tENS5_IJlSC_lEEESJ_SK_NS4_8TiledMMAINS4_8MMA_AtomIJNS4_26SM100_MMA_F16BF16_2x1SM_SSISJ_SJ_fLi128ELi96ELNS4_4UMMA5MajorE0ELSP_0ELNSO_7ScaleInE0ELSQ_0EEEEEENS4_6LayoutINS5_IJSC_SC_SC_EEENS5_IJNSA_ILi0EEESV_SV_EEEEENS5_IJNS4_10UnderscoreESY_SY_EEEEENS4_18SM100_TMA_2SM_LOADENS4_14ComposedLayoutINS4_7SwizzleILi1ELi4ELi3EEENS4_18smem_ptr_flag_bitsILi16EEENST_INS5_IJNSA_ILi8EEESH_EEENS5_IJSH_SC_EEEEEEEvNS4_8identityES11_S1B_vS1C_EENS_8epilogue10collective18CollectiveEpilogueINS1E_23Sm100TmaWarpSpecializedILi3ELi2ELi16ELb1ELb0EEEJNS5_IJNSA_ILi64EEESG_SH_EEENS5_IJNST_IS1J_SC_EENST_INS5_IJSH_SB_EEENS5_IJSC_NSA_ILi48EEEEEEEEEEESJ_SK_SJ_SK_NS1E_6fusion15FusionCallbacksIS1I_NS1R_17LinearCombinationISJ_fSJ_fLNS_15FloatRoundStyleE2EEES1K_S1Q_JEEENS4_5SM1004TMEM4LOAD26SM100_TMEM_LOAD_32dp32b16xENS4_13SM90_TMA_LOADES1B_NS4_39AutoVectorizingCopyWithAssumedAlignmentILi128EEENS4_14SM90_TMA_STOREES1B_S23_S23_EEEvvEEEEvNT_6ParamsE:
        .type           _ZN7cutlass13device_kernelINS_4gemm6kernel13GemmUniversalIN4cute5tupleIJiiiiEEENS1_10collective13CollectiveMmaINS1_35MainloopSm100TmaUmmaWarpSpecializedILi60ELi2ELi4ENS5_IJNS4_1CILi2EEENSA_ILi1EEESC_EEEEENS5_IJNSA_ILi128EEENSA_ILi96EEENSA_ILi16EEEEEENS_10bfloat16_tENS5_IJlSC_lEEESJ_SK_NS4_8TiledMMAINS4_8MMA_AtomIJNS4_26SM100_MMA_F16BF16_2x1SM_SSISJ_SJ_fLi128ELi96ELNS4_4UMMA5MajorE0ELSP_0ELNSO_7ScaleInE0ELSQ_0EEEEEENS4_6LayoutINS5_IJSC_SC_SC_EEENS5_IJNSA_ILi0EEESV_SV_EEEEENS5_IJNS4_10UnderscoreESY_SY_EEEEENS4_18SM100_TMA_2SM_LOADENS4_14ComposedLayoutINS4_7SwizzleILi1ELi4ELi3EEENS4_18smem_ptr_flag_bitsILi16EEENST_INS5_IJNSA_ILi8EEESH_EEENS5_IJSH_SC_EEEEEEEvNS4_8identityES11_S1B_vS1C_EENS_8epilogue10collective18CollectiveEpilogueINS1E_23Sm100TmaWarpSpecializedILi3ELi2ELi16ELb1ELb0EEEJNS5_IJNSA_ILi64EEESG_SH_EEENS5_IJNST_IS1J_SC_EENST_INS5_IJSH_SB_EEENS5_IJSC_NSA_ILi48EEEEEEEEEEESJ_SK_SJ_SK_NS1E_6fusion15FusionCallbacksIS1I_NS1R_17LinearCombinationISJ_fSJ_fLNS_15FloatRoundStyleE2EEES1K_S1Q_JEEENS4_5SM1004TMEM4LOAD26SM100_TMEM_LOAD_32dp32b16xENS4_13SM90_TMA_LOADES1B_NS4_39AutoVectorizingCopyWithAssumedAlignmentILi128EEENS4_14SM90_TMA_STOREES1B_S23_S23_EEEvvEEEEvNT_6ParamsE,@function
        .size           _ZN7cutlass13device_kernelINS_4gemm6kernel13GemmUniversalIN4cute5tupleIJiiiiEEENS1_10collective13CollectiveMmaINS1_35MainloopSm100TmaUmmaWarpSpecializedILi60ELi2ELi4ENS5_IJNS4_1CILi2EEENSA_ILi1EEESC_EEEEENS5_IJNSA_ILi128EEENSA_ILi96EEENSA_ILi16EEEEEENS_10bfloat16_tENS5_IJlSC_lEEESJ_SK_NS4_8TiledMMAINS4_8MMA_AtomIJNS4_26SM100_MMA_F16BF16_2x1SM_SSISJ_SJ_fLi128ELi96ELNS4_4UMMA5MajorE0ELSP_0ELNSO_7ScaleInE0ELSQ_0EEEEEENS4_6LayoutINS5_IJSC_SC_SC_EEENS5_IJNSA_ILi0EEESV_SV_EEEEENS5_IJNS4_10UnderscoreESY_SY_EEEEENS4_18SM100_TMA_2SM_LOADENS4_14ComposedLayoutINS4_7SwizzleILi1ELi4ELi3EEENS4_18smem_ptr_flag_bitsILi16EEENST_INS5_IJNSA_ILi8EEESH_EEENS5_IJSH_SC_EEEEEEEvNS4_8identityES11_S1B_vS1C_EENS_8epilogue10collective18CollectiveEpilogueINS1E_23Sm100TmaWarpSpecializedILi3ELi2ELi16ELb1ELb0EEEJNS5_IJNSA_ILi64EEESG_SH_EEENS5_IJNST_IS1J_SC_EENST_INS5_IJSH_SB_EEENS5_IJSC_NSA_ILi48EEEEEEEEEEESJ_SK_SJ_SK_NS1E_6fusion15FusionCallbacksIS1I_NS1R_17LinearCombinationISJ_fSJ_fLNS_15FloatRoundStyleE2EEES1K_S1Q_JEEENS4_5SM1004TMEM4LOAD26SM100_TMEM_LOAD_32dp32b16xENS4_13SM90_TMA_LOADES1B_NS4_39AutoVectorizingCopyWithAssumedAlignmentILi128EEENS4_14SM90_TMA_STOREES1B_S23_S23_EEEvvEEEEvNT_6ParamsE,(.L_x_353 - _ZN7cutlass13device_kernelINS_4gemm6kernel13GemmUniversalIN4cute5tupleIJiiiiEEENS1_10collective13CollectiveMmaINS1_35MainloopSm100TmaUmmaWarpSpecializedILi60ELi2ELi4ENS5_IJNS4_1CILi2EEENSA_ILi1EEESC_EEEEENS5_IJNSA_ILi128EEENSA_ILi96EEENSA_ILi16EEEEEENS_10bfloat16_tENS5_IJlSC_lEEESJ_SK_NS4_8TiledMMAINS4_8MMA_AtomIJNS4_26SM100_MMA_F16BF16_2x1SM_SSISJ_SJ_fLi128ELi96ELNS4_4UMMA5MajorE0ELSP_0ELNSO_7ScaleInE0ELSQ_0EEEEEENS4_6LayoutINS5_IJSC_SC_SC_EEENS5_IJNSA_ILi0EEESV_SV_EEEEENS5_IJNS4_10UnderscoreESY_SY_EEEEENS4_18SM100_TMA_2SM_LOADENS4_14ComposedLayoutINS4_7SwizzleILi1ELi4ELi3EEENS4_18smem_ptr_flag_bitsILi16EEENST_INS5_IJNSA_ILi8EEESH_EEENS5_IJSH_SC_EEEEEEEvNS4_8identityES11_S1B_vS1C_EENS_8epilogue10collective18CollectiveEpilogueINS1E_23Sm100TmaWarpSpecializedILi3ELi2ELi16ELb1ELb0EEEJNS5_IJNSA_ILi64EEESG_SH_EEENS5_IJNST_IS1J_SC_EENST_INS5_IJSH_SB_EEENS5_IJSC_NSA_ILi48EEEEEEEEEEESJ_SK_SJ_SK_NS1E_6fusion15FusionCallbacksIS1I_NS1R_17LinearCombinationISJ_fSJ_fLNS_15FloatRoundStyleE2EEES1K_S1Q_JEEENS4_5SM1004TMEM4LOAD26SM100_TMEM_LOAD_32dp32b16xENS4_13SM90_TMA_LOADES1B_NS4_39AutoVectorizingCopyWithAssumedAlignmentILi128EEENS4_14SM90_TMA_STOREES1B_S23_S23_EEEvvEEEEvNT_6ParamsE)
        .other          _ZN7cutlass13device_kernelINS_4gemm6kernel13GemmUniversalIN4cute5tupleIJiiiiEEENS1_10collective13CollectiveMmaINS1_35MainloopSm100TmaUmmaWarpSpecializedILi60ELi2ELi4ENS5_IJNS4_1CILi2EEENSA_ILi1EEESC_EEEEENS5_IJNSA_ILi128EEENSA_ILi96EEENSA_ILi16EEEEEENS_10bfloat16_tENS5_IJlSC_lEEESJ_SK_NS4_8TiledMMAINS4_8MMA_AtomIJNS4_26SM100_MMA_F16BF16_2x1SM_SSISJ_SJ_fLi128ELi96ELNS4_4UMMA5MajorE0ELSP_0ELNSO_7ScaleInE0ELSQ_0EEEEEENS4_6LayoutINS5_IJSC_SC_SC_EEENS5_IJNSA_ILi0EEESV_SV_EEEEENS5_IJNS4_10UnderscoreESY_SY_EEEEENS4_18SM100_TMA_2SM_LOADENS4_14ComposedLayoutINS4_7SwizzleILi1ELi4ELi3EEENS4_18smem_ptr_flag_bitsILi16EEENST_INS5_IJNSA_ILi8EEESH_EEENS5_IJSH_SC_EEEEEEEvNS4_8identityES11_S1B_vS1C_EENS_8epilogue10collective18CollectiveEpilogueINS1E_23Sm100TmaWarpSpecializedILi3ELi2ELi16ELb1ELb0EEEJNS5_IJNSA_ILi64EEESG_SH_EEENS5_IJNST_IS1J_SC_EENST_INS5_IJSH_SB_EEENS5_IJSC_NSA_ILi48EEEEEEEEEEESJ_SK_SJ_SK_NS1E_6fusion15FusionCallbacksIS1I_NS1R_17LinearCombinationISJ_fSJ_fLNS_15FloatRoundStyleE2EEES1K_S1Q_JEEENS4_5SM1004TMEM4LOAD26SM100_TMEM_LOAD_32dp32b16xENS4_13SM90_TMA_LOADES1B_NS4_39AutoVectorizingCopyWithAssumedAlignmentILi128EEENS4_14SM90_TMA_STOREES1B_S23_S23_EEEvvEEEEvNT_6ParamsE,@"STO_CUDA_ENTRY STV_DEFAULT"
_ZN7cutlass13device_kernelINS_4gemm6kernel13GemmUniversalIN4cute5tupleIJiiiiEEENS1_10collective13CollectiveMmaINS1_35MainloopSm100TmaUmmaWarpSpecializedILi60ELi2ELi4ENS5_IJNS4_1CILi2EEENSA_ILi1EEESC_EEEEENS5_IJNSA_ILi128EEENSA_ILi96EEENSA_ILi16EEEEEENS_10bfloat16_tENS5_IJlSC_lEEESJ_SK_NS4_8TiledMMAINS4_8MMA_AtomIJNS4_26SM100_MMA_F16BF16_2x1SM_SSISJ_SJ_fLi128ELi96ELNS4_4UMMA5MajorE0ELSP_0ELNSO_7ScaleInE0ELSQ_0EEEEEENS4_6LayoutINS5_IJSC_SC_SC_EEENS5_IJNSA_ILi0EEESV_SV_EEEEENS5_IJNS4_10UnderscoreESY_SY_EEEEENS4_18SM100_TMA_2SM_LOADENS4_14ComposedLayoutINS4_7SwizzleILi1ELi4ELi3EEENS4_18smem_ptr_flag_bitsILi16EEENST_INS5_IJNSA_ILi8EEESH_EEENS5_IJSH_SC_EEEEEEEvNS4_8identityES11_S1B_vS1C_EENS_8epilogue10collective18CollectiveEpilogueINS1E_23Sm100TmaWarpSpecializedILi3ELi2ELi16ELb1ELb0EEEJNS5_IJNSA_ILi64EEESG_SH_EEENS5_IJNST_IS1J_SC_EENST_INS5_IJSH_SB_EEENS5_IJSC_NSA_ILi48EEEEEEEEEEESJ_SK_SJ_SK_NS1E_6fusion15FusionCallbacksIS1I_NS1R_17LinearCombinationISJ_fSJ_fLNS_15FloatRoundStyleE2EEES1K_S1Q_JEEENS4_5SM1004TMEM4LOAD26SM100_TMEM_LOAD_32dp32b16xENS4_13SM90_TMA_LOADES1B_NS4_39AutoVectorizingCopyWithAssumedAlignmentILi128EEENS4_14SM90_TMA_STOREES1B_S23_S23_EEEvvEEEEvNT_6ParamsE:
[----:B------:R-:W1:Y:S01]  /*0000*/  LDC R1, c[0x0][0x37c] ;  /* 0x0000df00ff017b82 */ /* 0x000e620000000800 */
[----:B------:R-:W2:Y:S01]  /*0010*/  S2R R72, SR_TID.X ;  /* 0x0000000000487919 */ /* 0x000ea20000002100 */
[----:B------:R-:W3:Y:S06]  /*0020*/  LDCU.64 UR4, c[0x0][0x890] ;  /* 0x00011200ff0477ac */ /* 0x000eec0008000a00 */
[----:B------:R-:W4:Y:S01]  /*0030*/  S2UR UR37, SR_CgaCtaId ;  /* 0x00000000002579c3 */ /* 0x000f220000008800 */
[----:B------:R-:W-:Y:S02]  /*0040*/  PRMT R59, RZ, 0x7610, R59 ;  /* 0x00007610ff3b7816 */ /* 0x000fe4000000003b */
[----:B------:R-:W-:Y:S01]  /*0050*/  ELECT P1, URZ, PT ;  /* 0x0000000000ff782f */ /* 0x000fe20003820000 */
[----:B------:R-:W1:Y:S01]  /*0060*/  LDCU.64 UR46, c[0x0][0x358] ;  /* 0x00006b00ff2e77ac */ /* 0x000e620008000a00 */
[----:B---3--:R-:W-:-:S04]  /*0070*/  UISETP.NE.U32.AND UP0, UPT, UR4, URZ, UPT ;  /* 0x000000ff0400728c */ /* 0x008fc8000bf05070 */
[----:B------:R-:W-:Y:S02]  /*0080*/  UISETP.NE.AND.EX UP0, UPT, UR5, URZ, UPT, UP0 ;  /* 0x000000ff0500728c */ /* 0x000fe4000bf05300 */
[----:B----4-:R-:W-:Y:S02]  /*0090*/  ULOP3.LUT UR9, UR37, 0x1, URZ, 0xc0, !UPT ;  /* 0x0000000125097892 */ /* 0x010fe4000f8ec0ff */
[----:B------:R-:W-:Y:S01]  /*00a0*/  ULOP3.LUT UR8, UR37, 0x1, URZ, 0x3c, !UPT ;  /* 0x0000000125087892 */ /* 0x000fe2000f8e3cff */
[----:B--2---:R-:W-:-:S05]  /*00b0*/  SHF.R.U32.HI R66, RZ, 0x5, R72 ;  /* 0x00000005ff427819 */ /* 0x004fca0000011648 */
[----:B------:R-:W2:Y:S02]  /*00c0*/  SHFL.IDX PT, R0, R66, RZ, 0x1f ;  /* 0x00001fff42007589 */ /* 0x000ea400000e0000 */
[----:B--2---:R-:W-:Y:S01]  /*00d0*/  R2UR UR10, R0 ;  /* 0x00000000000a72ca */ /* 0x004fe200000e0000 */
[----:B-1----:R-:W-:-:S14]  /*00e0*/  BRA.U UP0, `(.L_x_0) ;  /* 0x00000001002c7547 */ /* 0x002fdc000b800000 */
[----:B------:R-:W1:Y:S02]  /*00f0*/  LDCU.64 UR6, c[0x0][0x888] ;  /* 0x00011100ff0677ac */ /* 0x000e640008000a00 */
[----:B-1----:R-:W-:-:S04]  /*0100*/  UISETP.NE.U32.AND UP0, UPT, UR6, URZ, UPT ;  /* 0x000000ff0600728c */ /* 0x002fc8000bf05070 */
[----:B------:R-:W-:-:S09]  /*0110*/  UISETP.NE.AND.EX UP0, UPT, UR7, URZ, UPT, UP0 ;  /* 0x000000ff0700728c */ /* 0x000fd2000bf05300 */
[----:B------:R-:W-:Y:S05]  /*0120*/  BRA.U !UP0, `(.L_x_1) ;  /* 0x0000000108107547 */ /* 0x000fea000b800000 */
[----:B------:R-:W1:Y:S02]  /*0130*/  LDC.64 R2, c[0x0][0x888] ;  /* 0x00022200ff027b82 */ /* 0x000e640000000a00 */
[----:B-1----:R1:W5:Y:S01]  /*0140*/  LDG.E R35, desc[UR46][R2.64] ;  /* 0x0000002e02237981 */ /* 0x002362000c1e1900 */
[----:B------:R-:W-:Y:S01]  /*0150*/  HFMA2 R59, -RZ, RZ, 0, 5.9604644775390625e-08 ;  /* 0x00000001ff3b7431 */ /* 0x000fe200000001ff */
[----:B------:R-:W-:Y:S05]  /*0160*/  BRA `(.L_x_0) ;  /* 0x00000000000c7947 */ /* 0x000fea0003800000 */
.L_x_1:
[----:B------:R-:W1:Y:S01]  /*0170*/  LDCU UR6, c[0x0][0x880] ;  /* 0x00011000ff0677ac */ /* 0x000e620008000800 */
[----:B------:R-:W-:Y:S01]  /*0180*/  HFMA2 R59, -RZ, RZ, 0, 5.9604644775390625e-08 ;  /* 0x00000001ff3b7431 */ /* 0x000fe200000001ff */
[----:B-1----:R-:W-:-:S07]  /*0190*/  MOV R35, UR6 ;  /* 0x0000000600237c02 */ /* 0x002fce0008000f00 */
.L_x_0:
[----:B------:R-:W2:Y:S02]  /*01a0*/  LDCU.64 UR6, c[0x0][0x8b0] ;  /* 0x00011600ff0677ac */ /* 0x000ea40008000a00 */
[----:B--2---:R-:W-:-:S04]  /*01b0*/  UISETP.NE.U32.AND UP0, UPT, UR6, URZ, UPT ;  /* 0x000000ff0600728c */ /* 0x004fc8000bf05070 */
[----:B------:R-:W-:-:S09]  /*01c0*/  UISETP.NE.AND.EX UP0, UPT, UR7, URZ, UPT, UP0 ;  /* 0x000000ff0700728c */ /* 0x000fd2000bf05300 */
[----:B------:R-:W-:Y:S05]  /*01d0*/  BRA.U UP0, `(.L_x_2) ;  /* 0x0000000100247547 */ /* 0x000fea000b800000 */
[----:B------:R-:W2:Y:S02]  /*01e0*/  LDCU.64 UR6, c[0x0][0x8a8] ;  /* 0x00011500ff0677ac */ /* 0x000ea40008000a00 */
[----:B--2---:R-:W-:-:S04]  /*01f0*/  UISETP.NE.U32.AND UP0, UPT, UR6, URZ, UPT ;  /* 0x000000ff0600728c */ /* 0x004fc8000bf05070 */
[----:B------:R-:W-:-:S09]  /*0200*/  UISETP.NE.AND.EX UP0, UPT, UR7, URZ, UPT, UP0 ;  /* 0x000000ff0700728c */ /* 0x000fd2000bf05300 */
[----:B------:R-:W-:Y:S05]  /*0210*/  BRA.U !UP0, `(.L_x_3) ;  /* 0x00000001080c7547 */ /* 0x000fea000b800000 */
[----:B------:R-:W2:Y:S02]  /*0220*/  LDC.64 R30, c[0x0][0x8a8] ;  /* 0x00022a00ff1e7b82 */ /* 0x000ea40000000a00 */
[----:B--2---:R2:W5:Y:S01]  /*0230*/  LDG.E R30, desc[UR46][R30.64] ;  /* 0x0000002e1e1e7981 */ /* 0x004562000c1e1900 */
[----:B------:R-:W-:Y:S05]  /*0240*/  BRA `(.L_x_2) ;  /* 0x0000000000087947 */ /* 0x000fea0003800000 */
.L_x_3:
[----:B------:R-:W2:Y:S02]  /*0250*/  LDCU UR6, c[0x0][0x8a0] ;  /* 0x00011400ff0677ac */ /* 0x000ea40008000800 */
[----:B--2---:R-:W-:Y:S02]  /*0260*/  MOV R30, UR6 ;  /* 0x00000006001e7c02 */ /* 0x004fe40008000f00 */
.L_x_2:
[----:B------:R-:W-:Y:S01]  /*0270*/  IMAD.U32 R0, RZ, RZ, UR10 ;  /* 0x0000000aff007e24 */ /* 0x000fe2000f8e00ff */
[----:B------:R-:W-:Y:S04]  /*0280*/  BSSY.RECONVERGENT B0, `(.L_x_4) ;  /* 0x000000c000007945 */ /* 0x000fe80003800200 */
[C---:B------:R-:W-:Y:S02]  /*0290*/  ISETP.NE.OR P2, PT, R0.reuse, 0x1, !P1 ;  /* 0x000000010000780c */ /* 0x040fe40004f45670 */
[----:B------:R-:W-:-:S11]  /*02a0*/  ISETP.NE.OR P0, PT, R0, 0x3, !P1 ;  /* 0x000000030000780c */ /* 0x000fd60004f05670 */
[----:B------:R-:W-:Y:S05]  /*02b0*/  @P2 BRA `(.L_x_5) ;  /* 0x0000000000202947 */ /* 0x000fea0003800000 */
[----:B------:R-:W3:Y:S02]  /*02c0*/  LDCU.64 UR6, c[0x0][0x348] ;  /* 0x00006900ff0677ac */ /* 0x000ee40008000a00 */
[----:B---3--:R-:W-:Y:S02]  /*02d0*/  UIADD3 UR12, UP1, UPT, UR6, 0x80, URZ ;  /* 0x00000080060c7890 */ /* 0x008fe4000ff3e0ff */
[----:B------:R-:W-:Y:S02]  /*02e0*/  UIADD3 UR6, UP0, UPT, UR6, 0x180, URZ ;  /* 0x0000018006067890 */ /* 0x000fe4000ff1e0ff */
[----:B------:R-:W-:Y:S02]  /*02f0*/  UIADD3.X UR13, UPT, UPT, URZ, UR7, URZ, UP1, !UPT ;  /* 0x00000007ff0d7290 */ /* 0x000fe40008ffe4ff */
[----:B------:R-:W-:-:S07]  /*0300*/  UIADD3.X UR7, UPT, UPT, URZ, UR7, URZ, UP0, !UPT ;  /* 0x00000007ff077290 */ /* 0x000fce00087fe4ff */
[----:B------:R3:W-:Y:S02]  /*0310*/  UTMACCTL.PF [UR12] ;  /* 0x000000000c0079b9 */ /* 0x0007e40008040000 */
[----:B------:R3:W-:Y:S02]  /*0320*/  UTMACCTL.PF [UR6] ;  /* 0x00000000060079b9 */ /* 0x0007e40008040000 */
[----:B---3--:R-:W-:Y:S01]  /*0330*/  NOP ;  /* 0x0000000000007918 */ /* 0x008fe20000000000 */
.L_x_5:
[----:B------:R-:W-:Y:S05]  /*0340*/  BSYNC.RECONVERGENT B0 ;  /* 0x0000000000007941 */ /* 0x000fea0003800200 */
.L_x_4:
[----:B------:R-:W-:Y:S04]  /*0350*/  BSSY.RECONVERGENT B0, `(.L_x_6) ;  /* 0x000000a000007945 */ /* 0x000fe80003800200 */
        /* <DEDUP_REMOVED lines=9> */
.L_x_7:
[----:B------:R-:W-:Y:S05]  /*03f0*/  BSYNC.RECONVERGENT B0 ;  /* 0x0000000000007941 */ /* 0x000fea0003800200 */
.L_x_6:
[----:B------:R-:W3:Y:S01]  /*0400*/  LDCU.64 UR6, c[0x0][0x888] ;  /* 0x00011100ff0677ac */ /* 0x000ee20008000a00 */
[----:B------:R-:W-:Y:S02]  /*0410*/  UISETP.EQ.U32.AND UP1, UPT, UR4, URZ, UPT ;  /* 0x000000ff0400728c */ /* 0x000fe4000bf22070 */
[----:B------:R-:W-:Y:S02]  /*0420*/  UPLOP3.LUT UP5, UPT, UPT, UPT, UPT, 0x80, 0x8 ;  /* 0x000000000008789c */ /* 0x000fe40003faf070 */
[----:B---3--:R-:W-:-:S04]  /*0430*/  UISETP.NE.U32.AND UP0, UPT, UR6, URZ, UPT ;  /* 0x000000ff0600728c */ /* 0x008fc8000bf05070 */
[----:B------:R-:W-:-:S04]  /*0440*/  UISETP.NE.AND.EX UP0, UPT, UR7, URZ, UPT, UP0 ;  /* 0x000000ff0700728c */ /* 0x000fc8000bf05300 */
[----:B------:R-:W-:-:S04]  /*0450*/  UISETP.EQ.OR.EX UP2, UPT, UR5, URZ, !UP0, UP1 ;  /* 0x000000ff0500728c */ /* 0x000fc8000c742710 */
[----:B------:R-:W-:-:S05]  /*0460*/  UP2UR UR51, UPR, URZ, 0x4 ;  /* 0x00000004ff337883 */ /* 0x000fca0008000000 */
[----:B------:R-:W-:Y:S07]  /*0470*/  BRA.U !UP2, `(.L_x_8) ;  /* 0x000000010a207547 */ /* 0x000fee000b800000 */
[----:B------:R-:W-:Y:S01]  /*0480*/  UISETP.NE.U32.AND UP2, UPT, UR4, URZ, UPT ;  /* 0x000000ff0400728c */ /* 0x000fe2000bf45070 */
[----:B-----5:R-:W-:Y:S01]  /*0490*/  FSETP.NEU.AND P0, PT, R35, RZ, PT ;  /* 0x000000ff2300720b */ /* 0x020fe20003f0d000 */
[----:B------:R-:W-:Y:S02]  /*04a0*/  USEL UR4, URZ, 0xffffffff, UP0 ;  /* 0xffffffffff047887 */ /* 0x000fe40008000000 */
[----:B------:R-:W-:-:S10]  /*04b0*/  UISETP.NE.AND.EX UP2, UPT, UR5, URZ, UPT, UP2 ;  /* 0x000000ff0500728c */ /* 0x000fd4000bf45320 */
[----:B------:R-:W-:Y:S01]  /*04c0*/  VOTEU.ANY UP1, P0 ;  /* 0x0000000000ff7886 */ /* 0x000fe20000020100 */
[----:B------:R-:W-:-:S04]  /*04d0*/  @!UP2 USEL UR4, URZ, 0xffffffff, UP1 ;  /* 0xffffffffff04a887 */ /* 0x000fc80008800000 */
[----:B------:R-:W-:-:S04]  /*04e0*/  ULOP3.LUT UR4, UR4, 0x1, URZ, 0xc0, !UPT ;  /* 0x0000000104047892 */ /* 0x000fc8000f8ec0ff */
[----:B------:R-:W-:-:S11]  /*04f0*/  UISETP.NE.U32.AND UP5, UPT, UR4, 0x1, UPT ;  /* 0x000000010400788c */ /* 0x000fd6000bfa5070 */
.L_x_8:
[----:B------:R-:W3:Y:S01]  /*0500*/  SHFL.IDX PT, R0, R66, RZ, 0x1f ;  /* 0x00001fff42007589 */ /* 0x000ee200000e0000 */
[----:B------:R-:W-:-:S04]  /*0510*/  UISETP.NE.AND UP1, UPT, UR10, 0x2, UPT ;  /* 0x000000020a00788c */ /* 0x000fc8000bf25270 */
[----:B------:R-:W-:Y:S02]  /*0520*/  UISETP.EQ.AND UP2, UPT, UR9, URZ, !UP1 ;  /* 0x000000ff0900728c */ /* 0x000fe4000cf42270 */
[----:B------:R-:W-:-:S04]  /*0530*/  USEL UR6, URZ, 0x1, UP1 ;  /* 0x00000001ff067887 */ /* 0x000fc80008800000 */
[----:B------:R-:W-:Y:S02]  /*0540*/  PLOP3.LUT P5, PT, P1, PT, UP2, 0x80, 0x8 ;  /* 0x000000000008781c */ /* 0x000fe40000faf028 */
[----:B---3--:R-:W-:-:S13]  /*0550*/  ISETP.NE.AND P0, PT, R0, RZ, PT ;  /* 0x000000ff0000720c */ /* 0x008fda0003f05270 */
[----:B------:R-:W-:Y:S05]  /*0560*/  @P0 BRA `(.L_x_9) ;  /* 0x0000000800100947 */ /* 0x000fea0003800000 */
[----:B------:R-:W-:Y:S01]  /*0570*/  ELECT P0, URZ, PT ;  /* 0x0000000000ff782f */ /* 0x000fe20003800000 */
[----:B------:R-:W-:-:S12]  /*0580*/  BSSY.RECONVERGENT B0, `(.L_x_9) ;  /* 0x0000082000007945 */ /* 0x000fd80003800200 */
[----:B------:R-:W-:Y:S05]  /*0590*/  @!P0 BRA `(.L_x_10) ;  /* 0x0000000800008947 */ /* 0x000fea0003800000 */
[----:B------:R-:W-:Y:S01]  /*05a0*/  UMOV UR5, 0x400 ;  /* 0x0000040000057882 */ /* 0x000fe20000000000 */
[----:B------:R-:W-:Y:S01]  /*05b0*/  UMOV UR4, 0x1 ;  /* 0x0000000100047882 */ /* 0x000fe20000000000 */
[----:B------:R-:W-:Y:S02]  /*05c0*/  ULEA UR5, UR37, UR5, 0x18 ;  /* 0x0000000525057291 */ /* 0x000fe4000f8ec0ff */
[----:B------:R-:W-:-:S04]  /*05d0*/  UIADD3 UR12, UPT, UPT, -UR4, 0x100000, URZ ;  /* 0x00100000040c7890 */ /* 0x000fc8000fffe1ff */
[----:B------:R-:W-:Y:S02]  /*05e0*/  USHF.L.U32 UR13, UR12, 0xb, URZ ;  /* 0x0000000b0c0d7899 */ /* 0x000fe400080006ff */
[----:B------:R-:W-:Y:S01]  /*05f0*/  USHF.L.U32 UR12, UR12, 0x1, URZ ;  /* 0x000000010c0c7899 */ /* 0x000fe200080006ff */
[----:B------:R-:W3:Y:S11]  /*0600*/  FENCE.VIEW.ASYNC.S ;  /* 0x00000000000073c6 */ /* 0x000ef60000000000 */
[----:B---3--:R3:W4:Y:S01]  /*0610*/  SYNCS.EXCH.64 URZ, [UR5], UR12 ;  /* 0x0000000c05ff75b2 */ /* 0x0087220008000100 */
[----:B------:R3:W1:Y:S01]  /*0620*/  SYNCS.EXCH.64 URZ, [UR5+0x1e0], UR12 ;  /* 0x0001e00c05ff75b2 */ /* 0x0006620008000100 */
        /* <DEDUP_REMOVED lines=117> */
[----:B------:R3:W1:Y:S02]  /*0d80*/  SYNCS.EXCH.64 URZ, [UR5+0x3b8], UR12 ;  /* 0x0003b80c05ff75b2 */ /* 0x0006640008000100 */
[----:B---34-:R-:W-:Y:S01]  /*0d90*/  NOP ;  /* 0x0000000000007918 */ /* 0x018fe20000000000 */
.L_x_10:
[----:B------:R-:W-:Y:S05]  /*0da0*/  BSYNC.RECONVERGENT B0 ;  /* 0x0000000000007941 */ /* 0x000fea0003800200 */
.L_x_9:
[----:B------:R-:W3:Y:S01]  /*0db0*/  SHFL.IDX PT, R0, R66, RZ, 0x1f ;  /* 0x00001fff42007589 */ /* 0x000ee200000e0000 */
[----:B------:R-:W-:Y:S01]  /*0dc0*/  NOP ;  /* 0x0000000000007918 */ /* 0x000fe20000000000 */
[----:B---3--:R-:W-:-:S13]  /*0dd0*/  ISETP.NE.AND P0, PT, R0, 0x1, PT ;  /* 0x000000010000780c */ /* 0x008fda0003f05270 */
[----:B------:R-:W-:Y:S05]  /*0de0*/  @P0 BRA `(.L_x_11) ;  /* 0x00000000004c0947 */ /* 0x000fea0003800000 */
[----:B------:R-:W-:Y:S01]  /*0df0*/  UMOV UR7, 0x400 ;  /* 0x0000040000077882 */ /* 0x000fe20000000000 */
[----:B------:R-:W-:Y:S01]  /*0e00*/  UMOV UR5, 0x20 ;  /* 0x0000002000057882 */ /* 0x000fe20000000000 */
[----:B------:R-:W-:Y:S01]  /*0e10*/  UMOV UR4, 0x80 ;  /* 0x0000008000047882 */ /* 0x000fe20000000000 */
[----:B------:R-:W-:Y:S02]  /*0e20*/  ULEA UR7, UR37, UR7, 0x18 ;  /* 0x0000000725077291 */ /* 0x000fe4000f8ec0ff */
[----:B------:R-:W-:-:S04]  /*0e30*/  UIADD3 UR12, UPT, UPT, -UR5, 0x100000, URZ ;  /* 0x00100000050c7890 */ /* 0x000fc8000fffe1ff */
[----:B------:R-:W-:Y:S02]  /*0e40*/  USHF.L.U32 UR13, UR12, 0xb, URZ ;  /* 0x0000000b0c0d7899 */ /* 0x000fe400080006ff */
[----:B------:R-:W-:Y:S02]  /*0e50*/  USHF.L.U32 UR12, UR12, 0x1, URZ ;  /* 0x000000010c0c7899 */ /* 0x000fe400080006ff */
[----:B------:R-:W-:-:S04]  /*0e60*/  UIADD3 UR4, UPT, UPT, -UR4, 0x100000, URZ ;  /* 0x0010000004047890 */ /* 0x000fc8000fffe1ff */
[----:B------:R-:W-:Y:S02]  /*0e70*/  USHF.L.U32 UR5, UR4, 0xb, URZ ;  /* 0x0000000b04057899 */ /* 0x000fe400080006ff */
[----:B------:R-:W-:Y:S01]  /*0e80*/  USHF.L.U32 UR4, UR4, 0x1, URZ ;  /* 0x0000000104047899 */ /* 0x000fe200080006ff */
[----:B------:R-:W-:Y:S01]  /*0e90*/  ELECT P0, URZ, PT ;  /* 0x0000000000ff782f */ /* 0x000fe20003800000 */
[----:B------:R-:W3:Y:S02]  /*0ea0*/  FENCE.VIEW.ASYNC.S ;  /* 0x00000000000073c6 */ /* 0x000ee40000000000 */
[----:B---3--:R3:W4:Y:S08]  /*0eb0*/  SYNCS.EXCH.64 URZ, [UR7+0x3c0], UR12 ;  /* 0x0003c00c07ff75b2 */ /* 0x0087300008000100 */
[----:B------:R3:W1:Y:S01]  /*0ec0*/  SYNCS.EXCH.64 URZ, [UR7+0x3d8], UR4 ;  /* 0x0003d80407ff75b2 */ /* 0x0006620008000100 */
[----:B------:R3:W1:Y:S01]  /*0ed0*/  SYNCS.EXCH.64 URZ, [UR7+0x3c8], UR12 ;  /* 0x0003c80c07ff75b2 */ /* 0x0006620008000100 */
[----:B------:R3:W1:Y:S01]  /*0ee0*/  SYNCS.EXCH.64 URZ, [UR7+0x3e0], UR4 ;  /* 0x0003e00407ff75b2 */ /* 0x0006620008000100 */
[----:B------:R3:W1:Y:S01]  /*0ef0*/  SYNCS.EXCH.64 URZ, [UR7+0x3d0], UR12 ;  /* 0x0003d00c07ff75b2 */ /* 0x0006620008000100 */
[----:B------:R3:W1:Y:S01]  /*0f00*/  SYNCS.EXCH.64 URZ, [UR7+0x3e8], UR4 ;  /* 0x0003e80407ff75b2 */ /* 0x0006620008000100 */
[----:B------:R-:W-:Y:S01]  /*0f10*/  NOP ;  /* 0x0000000000007918 */ /* 0x000fe20000000000 */
.L_x_11:
[----:B------:R-:W2:Y:S01]  /*0f20*/  SHFL.IDX PT, R0, R66, RZ, 0x1f ;  /* 0x00001fff42007589 */ /* 0x000ea200000e0000 */
[----:B------:R-:W-:Y:S01]  /*0f30*/  NOP ;  /* 0x0000000000007918 */ /* 0x000fe20000000000 */
[----:B--2---:R-:W-:-:S13]  /*0f40*/  ISETP.NE.AND P0, PT, R0, 0x3, PT ;  /* 0x000000030000780c */ /* 0x004fda0003f05270 */
[----:B------:R-:W-:Y:S05]  /*0f50*/  @P0 BRA `(.L_x_12) ;  /* 0x00000000002c0947 */ /* 0x000fea0003800000 */
[----:B---3--:R-:W-:Y:S01]  /*0f60*/  UMOV UR5, 0x400 ;  /* 0x0000040000057882 */ /* 0x008fe20000000000 */
[----:B------:R-:W-:Y:S01]  /*0f70*/  UMOV UR4, 0x20 ;  /* 0x0000002000047882 */ /* 0x000fe20000000000 */
[----:B------:R-:W-:Y:S02]  /*0f80*/  ULEA UR5, UR37, UR5, 0x18 ;  /* 0x0000000525057291 */ /* 0x000fe4000f8ec0ff */
[----:B------:R-:W-:-:S04]  /*0f90*/  UIADD3 UR12, UPT, UPT, -UR4, 0x100000, URZ ;  /* 0x00100000040c7890 */ /* 0x000fc8000fffe1ff */
[----:B------:R-:W-:Y:S02]  /*0fa0*/  USHF.L.U32 UR13, UR12, 0xb, URZ ;  /* 0x0000000b0c0d7899 */ /* 0x000fe400080006ff */
[----:B------:R-:W-:Y:S01]  /*0fb0*/  USHF.L.U32 UR12, UR12, 0x1, URZ ;  /* 0x000000010c0c7899 */ /* 0x000fe200080006ff */
[----:B------:R-:W-:Y:S01]  /*0fc0*/  ELECT P0, URZ, PT ;  /* 0x0000000000ff782f */ /* 0x000fe20003800000 */
[----:B------:R-:W2:Y:S10]  /*0fd0*/  FENCE.VIEW.ASYNC.S ;  /* 0x00000000000073c6 */ /* 0x000eb40000000000 */
[----:B--2---:R2:W3:Y:S01]  /*0fe0*/  SYNCS.EXCH.64 URZ, [UR5+0x3f0], UR12 ;  /* 0x0003f00c05ff75b2 */ /* 0x0044e20008000100 */
[----:B------:R2:W1:Y:S01]  /*0ff0*/  SYNCS.EXCH.64 URZ, [UR5+0x3f8], UR12 ;  /* 0x0003f80c05ff75b2 */ /* 0x0004620008000100 */
[----:B------:R-:W-:Y:S01]  /*1000*/  NOP ;  /* 0x0000000000007918 */ /* 0x000fe20000000000 */
.L_x_12:
[----:B------:R-:W4:Y:S01]  /*1010*/  SHFL.IDX PT, R0, R66, RZ, 0x1f ;  /* 0x00001fff42007589 */ /* 0x000f2200000e0000 */
[----:B------:R-:W-:Y:S01]  /*1020*/  NOP ;  /* 0x0000000000007918 */ /* 0x000fe20000000000 */
[----:B----4-:R-:W-:-:S13]  /*1030*/  ISETP.NE.AND P0, PT, R0, 0x4, PT ;  /* 0x000000040000780c */ /* 0x010fda0003f05270 */
[----:B------:R-:W-:Y:S05]  /*1040*/  @P0 BRA `(.L_x_13) ;  /* 0x0000000000480947 */ /* 0x000fea0003800000 */
[----:B---3--:R-:W-:Y:S01]  /*1050*/  UMOV UR7, 0x1e0 ;  /* 0x000001e000077882 */ /* 0x008fe20000000000 */
[----:B--2---:R-:W-:Y:S01]  /*1060*/  UMOV UR5, 0x400 ;  /* 0x0000040000057882 */ /* 0x004fe20000000000 */
[----:B------:R-:W-:Y:S01]  /*1070*/  USEL UR7, UR7, 0x1a0, UP5 ;  /* 0x000001a007077887 */ /* 0x000fe2000a800000 */
        /* <DEDUP_REMOVED lines=9> */
[----:B------:R-:W2:Y:S02]  /*1110*/  FENCE.VIEW.ASYNC.S ;  /* 0x00000000000073c6 */ /* 0x000ea40000000000 */
[----:B--2---:R4:W2:Y:S08]  /*1120*/  SYNCS.EXCH.64 URZ, [UR5+0x400], UR12 ;  /* 0x0004000c05ff75b2 */ /* 0x0048b00008000100 */
[----:B------:R4:W3:Y:S01]  /*1130*/  SYNCS.EXCH.64 URZ, [UR5+0x410], UR14 ;  /* 0x0004100e05ff75b2 */ /* 0x0008e20008000100 */
[----:B------:R4:W1:Y:S01]  /*1140*/  SYNCS.EXCH.64 URZ, [UR5+0x408], UR12 ;  /* 0x0004080c05ff75b2 */ /* 0x0008620008000100 */
[----:B------:R4:W1:Y:S02]  /*1150*/  SYNCS.EXCH.64 URZ, [UR5+0x418], UR14 ;  /* 0x0004180e05ff75b2 */ /* 0x0008640008000100 */
[----:B----4-:R-:W-:Y:S01]  /*1160*/  NOP ;  /* 0x0000000000007918 */ /* 0x010fe20000000000 */
.L_x_13:
[----:B------:R-:W4:Y:S01]  /*1170*/  SHFL.IDX PT, R0, R66, RZ, 0x1f ;  /* 0x00001fff42007589 */ /* 0x000f2200000e0000 */
[----:B------:R-:W-:Y:S01]  /*1180*/  NOP ;  /* 0x0000000000007918 */ /* 0x000fe20000000000 */
[----:B----4-:R-:W-:-:S13]  /*1190*/  ISETP.NE.AND P0, PT, R0, 0x5, PT ;  /* 0x000000050000780c */ /* 0x010fda0003f05270 */
[----:B------:R-:W-:Y:S05]  /*11a0*/  @P0 BRA `(.L_x_14) ;  /* 0x0000000000540947 */ /* 0x000fea0003800000 */
[----:B---3--:R-:W-:Y:S01]  /*11b0*/  UMOV UR7, 0x400 ;  /* 0x0000040000077882 */ /* 0x008fe20000000000 */
[----:B--2---:R-:W-:Y:S01]  /*11c0*/  UMOV UR5, 0x1 ;  /* 0x0000000100057882 */ /* 0x004fe20000000000 */
        /* <DEDUP_REMOVED lines=13> */
[----:B------:R4:W1:Y:S01]  /*12a0*/  SYNCS.EXCH.64 URZ, [UR7+0x448], UR4 ;  /* 0x0004480407ff75b2 */ /* 0x0008620008000100 */
[----:B------:R4:W1:Y:S01]  /*12b0*/  SYNCS.EXCH.64 URZ, [UR7+0x430], UR12 ;  /* 0x0004300c07ff75b2 */ /* 0x0008620008000100 */
[----:B------:R4:W1:Y:S01]  /*12c0*/  SYNCS.EXCH.64 URZ, [UR7+0x450], UR4 ;  /* 0x0004500407ff75b2 */ /* 0x0008620008000100 */
[----:B------:R4:W1:Y:S01]  /*12d0*/  SYNCS.EXCH.64 URZ, [UR7+0x438], UR12 ;  /* 0x0004380c07ff75b2 */ /* 0x0008620008000100 */
[----:B------:R4:W1:Y:S02]  /*12e0*/  SYNCS.EXCH.64 URZ, [UR7+0x458], UR4 ;  /* 0x0004580407ff75b2 */ /* 0x0008640008000100 */
[----:B----4-:R-:W-:Y:S01]  /*12f0*/  NOP ;  /* 0x0000000000007918 */ /* 0x010fe20000000000 */
.L_x_14:
[----:B------:R-:W4:Y:S01]  /*1300*/  SHFL.IDX PT, R0, R66, RZ, 0x1f ;  /* 0x00001fff42007589 */ /* 0x000f2200000e0000 */
[----:B------:R-:W-:Y:S01]  /*1310*/  ISETP.NE.OR P1, PT, RZ, UR10, !P1 ;  /* 0x0000000aff007c0c */ /* 0x000fe2000cf25670 */
[----:B------:R-:W-:Y:S01]  /*1320*/  NOP ;  /* 0x0000000000007918 */ /* 0x000fe20000000000 */
[----:B----4-:R-:W-:-:S13]  /*1330*/  ISETP.NE.AND P0, PT, R0, 0x3, PT ;  /* 0x000000030000780c */ /* 0x010fda0003f05270 */
[----:B------:R-:W-:Y:S05]  /*1340*/  @P0 BRA `(.L_x_15) ;  /* 0x0000000000340947 */ /* 0x000fea0003800000 */
[----:B--23--:R-:W-:Y:S01]  /*1350*/  UMOV UR5, 0x400 ;  /* 0x0000040000057882 */ /* 0x00cfe20000000000 */
[----:B------:R-:W-:Y:S01]  /*1360*/  UMOV UR4, 0x20 ;  /* 0x0000002000047882 */ /* 0x000fe20000000000 */
[----:B------:R-:W-:Y:S02]  /*1370*/  ULEA UR5, UR37, UR5, 0x18 ;  /* 0x0000000525057291 */ /* 0x000fe4000f8ec0ff */
[----:B------:R-:W-:-:S04]  /*1380*/  UIADD3 UR12, UPT, UPT, -UR4, 0x100000, URZ ;  /* 0x00100000040c7890 */ /* 0x000fc8000fffe1ff */
[----:B------:R-:W-:Y:S02]  /*1390*/  USHF.L.U32 UR13, UR12, 0xb, URZ ;  /* 0x0000000b0c0d7899 */ /* 0x000fe400080006ff */
[----:B------:R-:W-:Y:S01]  /*13a0*/  USHF.L.U32 UR12, UR12, 0x1, URZ ;  /* 0x000000010c0c7899 */ /* 0x000fe200080006ff */
[----:B------:R-:W-:Y:S01]  /*13b0*/  ELECT P0, URZ, PT ;  /* 0x0000000000ff782f */ /* 0x000fe20003800000 */
[----:B------:R-:W2:Y:S10]  /*13c0*/  FENCE.VIEW.ASYNC.S ;  /* 0x00000000000073c6 */ /* 0x000eb40000000000 */
[----:B--2---:R4:W2:Y:S01]  /*13d0*/  SYNCS.EXCH.64 URZ, [UR5+0x460], UR12 ;  /* 0x0004600c05ff75b2 */ /* 0x0048a20008000100 */
[----:B------:R4:W3:Y:S01]  /*13e0*/  SYNCS.EXCH.64 URZ, [UR5+0x470], UR12 ;  /* 0x0004700c05ff75b2 */ /* 0x0008e20008000100 */
[----:B------:R4:W1:Y:S01]  /*13f0*/  SYNCS.EXCH.64 URZ, [UR5+0x468], UR12 ;  /* 0x0004680c05ff75b2 */ /* 0x0008620008000100 */
[----:B------:R4:W1:Y:S02]  /*1400*/  SYNCS.EXCH.64 URZ, [UR5+0x478], UR12 ;  /* 0x0004780c05ff75b2 */ /* 0x0008640008000100 */
[----:B----4-:R-:W-:Y:S01]  /*1410*/  NOP ;  /* 0x0000000000007918 */ /* 0x010fe20000000000 */
.L_x_15:
[----:B------:R-:W-:Y:S01]  /*1420*/  VOTEU.ALL UP1, P1 ;  /* 0x0000000000ff7886 */ /* 0x000fe20000820000 */
[----:B--23--:R-:W2:Y:S01]  /*1430*/  LDCU UR5, c[0x0][0x36c] ;  /* 0x00006d80ff0577ac */ /* 0x00cea20008000800 */
[----:B------:R-:W-:Y:S01]  /*1440*/  NOP ;  /* 0x0000000000007918 */ /* 0x000fe20000000000 */
[----:B------:R-:W-:Y:S01]  /*1450*/  LOP3.LUT R10, R72, 0x1f, RZ, 0xc0, !PT ;  /* 0x0000001f480a7812 */ /* 0x000fe200078ec0ff */
[----:B------:R-:W-:Y:S01]  /*1460*/  UMOV UR12, 0x20 ;  /* 0x00000020000c7882 */ /* 0x000fe20000000000 */
[----:B------:R-:W-:Y:S01]  /*1470*/  @!UP1 UMOV UR4, 0x400 ;  /* 0x0000040000049882 */ /* 0x000fe20000000000 */
[----:B------:R-:W-:-:S04]  /*1480*/  @!UP1 UIADD3 UR12, UPT, UPT, -UR12, 0x100000, URZ ;  /* 0x001000000c0c9890 */ /* 0x000fc8000fffe1ff */
[----:B------:R-:W-:Y:S02]  /*1490*/  @!UP1 USHF.L.U32 UR13, UR12, 0xb, URZ ;  /* 0x0000000b0c0d9899 */ /* 0x000fe400080006ff */
[----:B------:R-:W-:Y:S02]  /*14a0*/  @!UP1 USHF.L.U32 UR12, UR12, 0x1, URZ ;  /* 0x000000010c0c9899 */ /* 0x000fe400080006ff */
[----:B------:R-:W-:Y:S01]  /*14b0*/  @!UP1 ULEA UR4, UR37, UR4, 0x18 ;  /* 0x0000000425049291 */ /* 0x000fe2000f8ec0ff */
[----:B------:R-:W-:Y:S01]  /*14c0*/  VOTEU.ALL UP1, P1 ;  /* 0x0000000000ff7886 */ /* 0x000fe20000820000 */
[----:B------:R-:W-:Y:S01]  /*14d0*/  UISETP.NE.AND UP4, UPT, UR10, URZ, UPT ;  /* 0x000000ff0a00728c */ /* 0x000fe2000bf85270 */
[----:B------:R-:W3:Y:S09]  /*14e0*/  FENCE.VIEW.ASYNC.S ;  /* 0x00000000000073c6 */ /* 0x000ef20000000000 */
[----:B---3--:R3:W4:Y:S01]  /*14f0*/  @!UP1 SYNCS.EXCH.64 URZ, [UR4+0x480], UR12 ;  /* 0x0004800c04ff95b2 */ /* 0x0087220008000100 */
[----:B--2---:R-:W-:-:S09]  /*1500*/  UISETP.EQ.U32.AND UP1, UPT, UR5, 0x1, UPT ;  /* 0x000000010500788c */ /* 0x004fd2000bf22070 */
[----:B------:R-:W-:Y:S05]  /*1510*/  BRA.U !UP1, `(.L_x_16) ;  /* 0x0000000109087547 */ /* 0x000fea000b800000 */
[----:B-1--4-:R-:W-:Y:S01]  /*1520*/  UCGABAR_ARV ;  /* 0x00000000000079c7 */ /* 0x012fe20008000000 */
[----:B------:R-:W-:Y:S05]  /*1530*/  BRA `(.L_x_17) ;  /* 0x0000000000047947 */ /* 0x000fea0003800000 */
.L_x_16:
[----:B-1--4-:R-:W-:Y:S01]  /*1540*/  NOP ;  /* 0x0000000000007918 */ /* 0x012fe20000000000 */
.L_x_17:
[----:B------:R-:W1:Y:S01]  /*1550*/  S2R R11, SR_CTAID.X ;  /* 0x00000000000b7919 */ /* 0x000e620000002500 */
[----:B------:R-:W-:-:S05]  /*1560*/  CS2R.32 R60, SR_CgaSize ;  /* 0x00000000003c7805 */ /* 0x000fca0000008a00 */
[----:B------:R-:W-:-:S05]  /*1570*/  IMAD R60, R60, -0xa0, RZ ;  /* 0xffffff603c3c7824 */ /* 0x000fca00078e02ff */
[----:B------:R-:W-:-:S14]  /*1580*/  R2UR UR5, R60 ;  /* 0x000000003c0572ca */ /* 0x000fdc00000e0000 */
[----:B------:R-:W2:Y:S01]  /*1590*/  LDCU UR5, c[0x0][UR5+0x2b0] ;  /* 0x00005600050577ac */ /* 0x000ea20008000800 */
[----:B------:R-:W-:-:S05]  /*15a0*/  CS2R.32 R0, SR_CgaSize ;  /* 0x0000000000007805 */ /* 0x000fca0000008a00 */
[----:B------:R-:W-:-:S06]  /*15b0*/  IMAD R0, R0, -0xa0, RZ ;  /* 0xffffff6000007824 */ /* 0x000fcc00078e02ff */
[----:B------:R-:W4:Y:S01]  /*15c0*/  LDC R0, c[0x0][R0+0x2a0] ;  /* 0x0000a80000007b82 */ /* 0x000f220000000800 */
[----:B------:R-:W-:Y:S01]  /*15d0*/  PRMT R8, RZ, 0x7610, R8 ;  /* 0x00007610ff087816 */ /* 0x000fe20000000008 */
[----:B------:R-:W2:Y:S01]  /*15e0*/  S2R R20, SR_CTAID.Y ;  /* 0x0000000000147919 */ /* 0x000ea20000002600 */
[----:B------:R-:W-:-:S05]  /*15f0*/  CS2R.32 R60, SR_CgaSize ;  /* 0x00000000003c7805 */ /* 0x000fca0000008a00 */
[----:B------:R-:W-:-:S05]  /*1600*/  IMAD R60, R60, -0xa0, RZ ;  /* 0xffffff603c3c7824 */ /* 0x000fca00078e02ff */
[----:B---3--:R-:W-:-:S14]  /*1610*/  R2UR UR4, R60 ;  /* 0x000000003c0472ca */ /* 0x008fdc00000e0000 */
[----:B------:R-:W3:Y:S01]  /*1620*/  LDCU UR4, c[0x0][UR4+0x2b4] ;  /* 0x00005680040477ac */ /* 0x000ee20008000800 */
[----:B------:R-:W-:Y:S01]  /*1630*/  UISETP.NE.AND UP2, UPT, UR10, 0x2, UPT ;  /* 0x000000020a00788c */ /* 0x000fe2000bf45270 */
[----:B------:R-:W2:Y:S01]  /*1640*/  LDC R9, c[0x0][0xb24] ;  /* 0x0002c900ff097b82 */ /* 0x000ea20000000800 */
[----:B------:R-:W-:-:S05]  /*1650*/  CS2R.32 R58, SR_CgaSize ;  /* 0x00000000003a7805 */ /* 0x000fca0000008a00 */
[----:B------:R-:W-:-:S06]  /*1660*/  IMAD R58, R58, -0xa0, RZ ;  /* 0xffffff603a3a7824 */ /* 0x000fcc00078e02ff */
[----:B------:R-:W4:Y:S08]  /*1670*/  LDC R58, c[0x0][R58+0x2a4] ;  /* 0x0000a9003a3a7b82 */ /* 0x000f300000000800 */
[----:B------:R-:W4:Y:S01]  /*1680*/  LDC R26, c[0x0][0xb24] ;  /* 0x0002c900ff1a7b82 */ /* 0x000f220000000800 */
[----:B-1----:R-:W-:Y:S01]  /*1690*/  I2FP.F32.U32 R4, R11 ;  /* 0x0000000b00047245 */ /* 0x002fe20000201000 */
[----:B------:R-:W-:-:S06]  /*16a0*/  IMAD.MOV.U32 R21, RZ, RZ, R11 ;  /* 0x000000ffff157224 */ /* 0x000fcc00078e000b */
[----:B------:R-:W1:Y:S01]  /*16b0*/  S2UR UR36, SR_CTAID.Z ;  /* 0x00000000002479c3 */ /* 0x000e620000002700 */
[----:B--2---:R-:W-:Y:S02]  /*16c0*/  ISETP.GE.AND P0, PT, R9, 0x1, PT ;  /* 0x000000010900780c */ /* 0x004fe40003f06270 */
[----:B------:R-:W-:Y:S01]  /*16d0*/  I2FP.F32.U32 R2, R20 ;  /* 0x0000001400027245 */ /* 0x000fe20000201000 */
[----:B------:R-:W-:-:S04]  /*16e0*/  FMUL R4, R4, UR5 ;  /* 0x0000000504047c20 */ /* 0x000fc80008400000 */
[----:B---3--:R-:W-:Y:S01]  /*16f0*/  FMUL R2, R2, UR4 ;  /* 0x0000000402027c20 */ /* 0x008fe20008400000 */
[----:B------:R-:W2:Y:S01]  /*1700*/  F2I.U32.TRUNC.NTZ R60, R4 ;  /* 0x00000004003c7305 */ /* 0x000ea2000020f000 */
[----:B------:R-:W3:Y:S07]  /*1710*/  LDCU UR4, c[0x0][0xb30] ;  /* 0x00016600ff0477ac */ /* 0x000eee0008000800 */
[----:B------:R-:W1:Y:S01]  /*1720*/  F2I.U32.TRUNC.NTZ R3, R2 ;  /* 0x0000000200037305 */ /* 0x000e62000020f000 */
[----:B--2---:R-:W-:-:S04]  /*1730*/  IMAD.MOV R60, RZ, RZ, -R60 ;  /* 0x000000ffff3c7224 */ /* 0x004fc800078e0a3c */
[----:B----4-:R-:W-:Y:S01]  /*1740*/  IMAD R60, R0, R60, R11 ;  /* 0x0000003c003c7224 */ /* 0x010fe200078e020b */
[----:B------:R-:W-:Y:S01]  /*1750*/  PRMT R0, RZ, 0x7610, R0 ;  /* 0x00007610ff007816 */ /* 0x000fe20000000000 */
[----:B---3--:R-:W-:Y:S01]  /*1760*/  UISETP.NE.AND UP3, UPT, UR4, 0x1, UPT ;  /* 0x000000010400788c */ /* 0x008fe2000bf65270 */
[----:B-1----:R-:W-:-:S05]  /*1770*/  IADD3 R3, PT, PT, -R3, RZ, RZ ;  /* 0x000000ff03037210 */ /* 0x002fca0007ffe1ff */
[----:B------:R-:W-:Y:S01]  /*1780*/  IMAD R58, R58, R3, R20 ;  /* 0x000000033a3a7224 */ /* 0x000fe200078e0214 */
[----:B------:R-:W-:Y:S06]  /*1790*/  BRA.U UP4, `(.L_x_18) ;  /* 0x0000000104247547 */ /* 0x000fec000b800000 */
[----:B------:R-:W-:Y:S01]  /*17a0*/  ISETP.NE.AND P1, PT, R58, RZ, PT ;  /* 0x000000ff3a00720c */ /* 0x000fe20003f25270 */
[----:B------:R-:W-:Y:S01]  /*17b0*/  IMAD.MOV.U32 R0, RZ, RZ, 0x3 ;  /* 0x00000003ff007424 */ /* 0x000fe200078e00ff */
[C---:B------:R-:W-:Y:S02]  /*17c0*/  LOP3.LUT R3, R60.reuse, 0xfffffffe, RZ, 0xc0, !PT ;  /* 0xfffffffe3c037812 */ /* 0x040fe400078ec0ff */
[----:B------:R-:W-:Y:S02]  /*17d0*/  ISETP.LT.U32.OR P1, PT, R60, 0x2, !P1 ;  /* 0x000000023c00780c */ /* 0x000fe40004f21470 */
[----:B------:R-:W-:Y:S02]  /*17e0*/  SHF.L.U32 R0, R0, R3, RZ ;  /* 0x0000000300007219 */ /* 0x000fe400000006ff */
[----:B------:R-:W-:Y:S02]  /*17f0*/  SEL R5, RZ, 0x1, !P1 ;  /* 0x00000001ff057807 */ /* 0x000fe40004800000 */
[----:B------:R-:W-:-:S05]  /*1800*/  SEL R2, RZ, 0x2, !P1 ;  /* 0x00000002ff027807 */ /* 0x000fca0004800000 */
[----:B------:R-:W-:-:S05]  /*1810*/  IMAD.IADD R2, R5, 0x1, R2 ;  /* 0x0000000105027824 */ /* 0x000fca00078e0202 */
[----:B------:R-:W-:Y:S02]  /*1820*/  PRMT R8, R2, 0x7610, R8 ;  /* 0x0000761002087816 */ /* 0x000fe40000000008 */
.L_x_18:
[----:B------:R-:W-:Y:S05]  /*1830*/  @!P0 BRA `(.L_x_19) ;  /* 0x0000000000b88947 */ /* 0x000fea0003800000 */
[----:B------:R-:W1:Y:S01]  /*1840*/  LDC.64 R4, c[0x0][0xb18] ;  /* 0x0002c600ff047b82 */ /* 0x000e620000000a00 */
[----:B------:R-:W-:-:S07]  /*1850*/  ISETP.NE.AND P0, PT, R9, 0x1, PT ;  /* 0x000000010900780c */ /* 0x000fce0003f05270 */
[----:B------:R-:W2:Y:S08]  /*1860*/  LDC R14, c[0x0][0xb0c] ;  /* 0x0002c300ff0e7b82 */ /* 0x000eb00000000800 */
[----:B------:R-:W3:Y:S08]  /*1870*/  LDC R13, c[0x0][0x370] ;  /* 0x0000dc00ff0d7b82 */ /* 0x000ef00000000800 */
[----:B------:R-:W4:Y:S01]  /*1880*/  LDC R16, c[0x0][0x374] ;  /* 0x0000dd00ff107b82 */ /* 0x000f220000000800 */
[----:B-1----:R-:W-:-:S07]  /*1890*/  ISETP.NE.AND P1, PT, R4, 0x1, PT ;  /* 0x000000010400780c */ /* 0x002fce0003f25270 */
[----:B------:R-:W3:Y:S01]  /*18a0*/  LDC.64 R6, c[0x0][0xb10] ;  /* 0x0002c400ff067b82 */ /* 0x000ee20000000a00 */
[----:B--2---:R-:W-:-:S07]  /*18b0*/  ISETP.NE.AND P2, PT, R14, 0x1, PT ;  /* 0x000000010e00780c */ /* 0x004fce0003f45270 */
[----:B------:R-:W1:Y:S08]  /*18c0*/  LDC R12, c[0x0][0xb20] ;  /* 0x0002c800ff0c7b82 */ /* 0x000e700000000800 */
[----:B------:R-:W2:Y:S01]  /*18d0*/  LDC.64 R2, c[0x0][0xb28] ;  /* 0x0002ca00ff027b82 */ /* 0x000ea20000000a00 */
[----:B----4-:R-:W-:-:S04]  /*18e0*/  IMAD.HI.U32 R15, R16, R5, RZ ;  /* 0x00000005100f7227 */ /* 0x010fc800078e00ff */
[----:B------:R-:W-:-:S04]  /*18f0*/  IMAD.HI.U32 R5, R20, R5, RZ ;  /* 0x0000000514057227 */ /* 0x000fc800078e00ff */
[----:B---3--:R-:W-:-:S04]  /*1900*/  IMAD.HI.U32 R18, R13, R6, RZ ;  /* 0x000000060d127227 */ /* 0x008fc800078e00ff */
[C---:B------:R-:W-:Y:S01]  /*1910*/  IMAD.HI.U32 R22, R11.reuse, R6, RZ ;  /* 0x000000060b167227 */ /* 0x040fe200078e00ff */
[-C--:B------:R-:W-:Y:S02]  /*1920*/  @P2 SHF.R.U32.HI R13, RZ, R7.reuse, R18 ;  /* 0x00000007ff0d2219 */ /* 0x080fe40000011612 */
[-C--:B-1----:R-:W-:Y:S02]  /*1930*/  @P1 SHF.R.U32.HI R16, RZ, R12.reuse, R15 ;  /* 0x0000000cff101219 */ /* 0x082fe4000001160f */
[----:B------:R-:W-:Y:S02]  /*1940*/  SHF.R.U32.HI R5, RZ, R12, R5 ;  /* 0x0000000cff057219 */ /* 0x000fe40000011605 */
[----:B------:R-:W-:Y:S02]  /*1950*/  SHF.R.U32.HI R22, RZ, R7, R22 ;  /* 0x00000007ff167219 */ /* 0x000fe40000011616 */
[----:B------:R-:W-:Y:S01]  /*1960*/  SEL R5, R20, R5, !P1 ;  /* 0x0000000514057207 */ /* 0x000fe20004800000 */
[----:B--2---:R-:W-:Y:S01]  /*1970*/  IMAD.HI.U32 R18, R16, R2, RZ ;  /* 0x0000000210127227 */ /* 0x004fe200078e00ff */
[----:B------:R-:W-:-:S02]  /*1980*/  SEL R21, R11, R22, !P2 ;  /* 0x000000160b157207 */ /* 0x000fc40005000000 */
[----:B------:R-:W-:Y:S01]  /*1990*/  IADD3 R7, PT, PT, -R5, RZ, RZ ;  /* 0x000000ff05077210 */ /* 0x000fe20007ffe1ff */
[----:B------:R-:W-:Y:S01]  /*19a0*/  IMAD.HI.U32 R6, R13, R2, RZ ;  /* 0x000000020d067227 */ /* 0x000fe200078e00ff */
[----:B------:R-:W-:-:S03]  /*19b0*/  @P0 SHF.R.U32.HI R16, RZ, R3, R18 ;  /* 0x00000003ff100219 */ /* 0x000fc60000011612 */
[----:B------:R-:W-:Y:S01]  /*19c0*/  IMAD R7, R4, R7, R20 ;  /* 0x0000000704077224 */ /* 0x000fe200078e0214 */
[----:B------:R-:W-:Y:S01]  /*19d0*/  @P0 SHF.R.U32.HI R13, RZ, R3, R6 ;  /* 0x00000003ff0d0219 */ /* 0x000fe20000011606 */
[----:B------:R-:W-:-:S04]  /*19e0*/  IMAD R16, R16, R9, RZ ;  /* 0x0000000910107224 */ /* 0x000fc800078e02ff */
[----:B------:R-:W-:Y:S01]  /*19f0*/  IMAD R6, R13, R9, RZ ;  /* 0x000000090d067224 */ /* 0x000fe200078e02ff */
[----:B------:R-:W-:-:S04]  /*1a00*/  ISETP.GE.AND P1, PT, R5, R16, PT ;  /* 0x000000100500720c */ /* 0x000fc80003f26270 */
[----:B------:R-:W-:Y:S01]  /*1a10*/  ISETP.GE.OR P1, PT, R21, R6, P1 ;  /* 0x000000061500720c */ /* 0x000fe20000f26670 */
[----:B------:R-:W-:-:S05]  /*1a20*/  IMAD.HI.U32 R6, R5, R2, RZ ;  /* 0x0000000205067227 */ /* 0x000fca00078e00ff */
[----:B------:R-:W-:-:S04]  /*1a30*/  SHF.R.U32.HI R6, RZ, R3, R6 ;  /* 0x00000003ff067219 */ /* 0x000fc80000011606 */
[----:B------:R-:W-:-:S03]  /*1a40*/  SEL R6, R5, R6, !P0 ;  /* 0x0000000605067207 */ /* 0x000fc60004000000 */
[----:B------:R-:W-:Y:S01]  /*1a50*/  @!P1 IMAD.HI.U32 R12, R21, R2, RZ ;  /* 0x00000002150c9227 */ /* 0x000fe200078e00ff */
[----:B------:R-:W-:-:S04]  /*1a60*/  IADD3 R2, PT, PT, -R6, RZ, RZ ;  /* 0x000000ff06027210 */ /* 0x000fc80007ffe1ff */
[----:B------:R-:W-:Y:S01]  /*1a70*/  @!P1 SHF.R.U32.HI R12, RZ, R3, R12 ;  /* 0x00000003ff0c9219 */ /* 0x000fe2000001160c */
[----:B------:R-:W-:-:S03]  /*1a80*/  IMAD R2, R9, R2, R5 ;  /* 0x0000000209027224 */ /* 0x000fc600078e0205 */
[----:B------:R-:W-:-:S05]  /*1a90*/  @!P1 SEL R3, R21, R12, !P0 ;  /* 0x0000000c15039207 */ /* 0x000fca0004000000 */
[--C-:B------:R-:W-:Y:S02]  /*1aa0*/  @!P1 IMAD.IADD R6, R6, 0x1, -R3.reuse ;  /* 0x0000000106069824 */ /* 0x100fe400078e0a03 */
[----:B------:R-:W-:Y:S01]  /*1ab0*/  @!P1 IMAD R3, R2, R13, R3 ;  /* 0x0000000d02039224 */ /* 0x000fe200078e0203 */
[----:B------:R-:W-:Y:S01]  /*1ac0*/  IADD3 R2, PT, PT, -R21, RZ, RZ ;  /* 0x000000ff15027210 */ /* 0x000fe20007ffe1ff */
[----:B------:R-:W-:Y:S02]  /*1ad0*/  @!P1 IMAD R5, R6, R9, R21 ;  /* 0x0000000906059224 */ /* 0x000fe400078e0215 */
[----:B------:R-:W-:Y:S02]  /*1ae0*/  @!P1 IMAD.MOV.U32 R21, RZ, RZ, R3 ;  /* 0x000000ffff159224 */ /* 0x000fe400078e0003 */
[----:B------:R-:W-:Y:S02]  /*1af0*/  IMAD R2, R14, R2, R11 ;  /* 0x000000020e027224 */ /* 0x000fe400078e020b */
[----:B------:R-:W-:-:S02]  /*1b00*/  IMAD R20, R5, R4, R7 ;  /* 0x0000000405147224 */ /* 0x000fc400078e0207 */
[----:B------:R-:W-:Y:S02]  /*1b10*/  IMAD R21, R21, R14, R2 ;  /* 0x0000000e15157224 */ /* 0x000fe400078e0202 */
.L_x_19:
[----:B------:R-:W-:Y:S05]  /*1b20*/  BRA.U UP3, `(.L_x_20) ;  /* 0x0000000103407547 */ /* 0x000fea000b800000 */
[----:B------:R-:W1:Y:S08]  /*1b30*/  LDC.64 R4, c[0x0][0xb10] ;  /* 0x0002c400ff047b82 */ /* 0x000e700000000a00 */
[----:B------:R-:W2:Y:S08]  /*1b40*/  LDC.64 R2, c[0x0][0xb18] ;  /* 0x0002c600ff027b82 */ /* 0x000eb00000000a00 */
[----:B------:R-:W3:Y:S08]  /*1b50*/  LDC R6, c[0x0][0xb20] ;  /* 0x0002c800ff067b82 */ /* 0x000ef00000000800 */
[----:B------:R-:W4:Y:S01]  /*1b60*/  LDC R12, c[0x0][0xb0c] ;  /* 0x0002c300ff0c7b82 */ /* 0x000f220000000800 */
[----:B-1----:R-:W-:-:S05]  /*1b70*/  IMAD.HI.U32 R4, R21, R4, RZ ;  /* 0x0000000415047227 */ /* 0x002fca00078e00ff */
[----:B------:R-:W-:Y:S01]  /*1b80*/  SHF.R.U32.HI R4, RZ, R5, R4 ;  /* 0x00000005ff047219 */ /* 0x000fe20000011604 */
[----:B--2---:R-:W-:Y:S01]  /*1b90*/  IMAD.HI.U32 R3, R20, R3, RZ ;  /* 0x0000000314037227 */ /* 0x004fe200078e00ff */
[----:B------:R-:W-:-:S04]  /*1ba0*/  ISETP.NE.AND P0, PT, R2, 0x1, PT ;  /* 0x000000010200780c */ /* 0x000fc80003f05270 */
[----:B---3--:R-:W-:-:S04]  /*1bb0*/  SHF.R.U32.HI R3, RZ, R6, R3 ;  /* 0x00000006ff037219 */ /* 0x008fc80000011603 */
[----:B------:R-:W-:Y:S02]  /*1bc0*/  SEL R3, R20, R3, !P0 ;  /* 0x0000000314037207 */ /* 0x000fe40004000000 */
[----:B----4-:R-:W-:-:S04]  /*1bd0*/  ISETP.NE.AND P1, PT, R12, 0x1, PT ;  /* 0x000000010c00780c */ /* 0x010fc80003f25270 */
[----:B------:R-:W-:-:S05]  /*1be0*/  SEL R6, R21, R4, !P1 ;  /* 0x0000000415067207 */ /* 0x000fca0004800000 */
[----:B------:R-:W-:Y:S02]  /*1bf0*/  IMAD.IADD R4, R3, 0x1, -R6 ;  /* 0x0000000103047824 */ /* 0x000fe400078e0a06 */
[----:B------:R-:W-:Y:S02]  /*1c00*/  IMAD.IADD R3, R6, 0x1, -R3 ;  /* 0x0000000106037824 */ /* 0x000fe400078e0a03 */
[----:B------:R-:W-:Y:S02]  /*1c10*/  IMAD R21, R4, R12, R21 ;  /* 0x0000000c04157224 */ /* 0x000fe400078e0215 */
[----:B------:R-:W-:Y:S02]  /*1c20*/  IMAD R20, R3, R2, R20 ;  /* 0x0000000203147224 */ /* 0x000fe400078e0214 */
.L_x_20:
[----:B------:R-:W-:Y:S05]  /*1c30*/  BRA.U !UP1, `(.L_x_21) ;  /* 0x00000001090c7547 */ /* 0x000fea000b800000 */
[----:B------:R-:W-:Y:S01]  /*1c40*/  UCGABAR_WAIT ;  /* 0x0000000000007dc7 */ /* 0x000fe20008000000 */
[----:B------:R-:W-:Y:S01]  /*1c50*/  CCTL.IVALL ;  /* 0x00000000ff00798f */ /* 0x000fe20002000000 */
[----:B------:R-:W-:Y:S05]  /*1c60*/  BRA `(.L_x_22) ;  /* 0x0000000000047947 */ /* 0x000fea0003800000 */
.L_x_21:
[----:B------:R-:W-:Y:S06]  /*1c70*/  BAR.SYNC.DEFER_BLOCKING 0x0 ;  /* 0x0000000000007b1d */ /* 0x000fec0000010000 */
.L_x_22:
[----:B------:R-:W-:Y:S05]  /*1c80*/  BRA.U UP2, `(.L_x_23) ;  /* 0x0000003102947547 */ /* 0x000fea000b800000 */
[----:B------:R-:W1:Y:S01]  /*1c90*/  LDCU UR7, c[0x0][0x38c] ;  /* 0x00007180ff0777ac */ /* 0x000e620008000800 */
[----:B------:R-:W2:Y:S01]  /*1ca0*/  LDC R9, c[0x0][0x370] ;  /* 0x0000dc00ff097b82 */ /* 0x000ea20000000800 */
[----:B------:R-:W-:Y:S01]  /*1cb0*/  PLOP3.LUT P1, PT, PT, PT, UP5, 0x80, 0x8 ;  /* 0x000000000008781c */ /* 0x000fe20003f2f058 */
[----:B------:R-:W-:Y:S01]  /*1cc0*/  HFMA2 R12, -RZ, RZ, 0, 0 ;  /* 0x00000000ff0c7431 */ /* 0x000fe200000001ff */
[----:B------:R-:W-:Y:S01]  /*1cd0*/  UISETP.NE.AND UP1, UPT, UR10, URZ, UPT ;  /* 0x000000ff0a00728c */ /* 0x000fe2000bf25270 */
[----:B------:R-:W-:Y:S01]  /*1ce0*/  ISETP.NE.AND P4, PT, R10, RZ, P5 ;  /* 0x000000ff0a00720c */ /* 0x000fe20002f85270 */
[C---:B------:R-:W-:Y:S01]  /*1cf0*/  IMAD.SHL.U32 R16, R11.reuse, 0x40, RZ ;  /* 0x000000400b107824 */ /* 0x040fe200078e00ff */
[----:B------:R-:W-:Y:S01]  /*1d00*/  LOP3.LUT R17, R11, 0x1, RZ, 0xc0, !PT ;  /* 0x000000010b117812 */ /* 0x000fe200078ec0ff */
[----:B------:R-:W-:Y:S01]  /*1d10*/  IMAD.MOV.U32 R15, RZ, RZ, 0x1 ;  /* 0x00000001ff0f7424 */ /* 0x000fe200078e00ff */
[----:B------:R-:W3:Y:S01]  /*1d20*/  LDC R0, c[0x0][0x374] ;  /* 0x0000dd00ff007b82 */ /* 0x000ee20000000800 */
[----:B------:R-:W-:Y:S01]  /*1d30*/  PLOP3.LUT P1, PT, P1, PT, PT, 0x8, 0x80 ;  /* 0x000000000080781c */ /* 0x000fe20000f2e170 */
[----:B------:R-:W-:Y:S01]  /*1d40*/  IMAD.MOV.U32 R14, RZ, RZ, RZ ;  /* 0x000000ffff0e7224 */ /* 0x000fe200078e00ff */
[----:B------:R-:W-:Y:S01]  /*1d50*/  MOV R8, 0x1 ;  /* 0x0000000100087802 */ /* 0x000fe20000000f00 */
[----:B------:R-:W-:Y:S01]  /*1d60*/  IMAD.MOV.U32 R10, RZ, RZ, RZ ;  /* 0x000000ffff0a7224 */ /* 0x000fe200078e00ff */
[----:B------:R-:W4:Y:S01]  /*1d70*/  LDCU.64 UR22, c[0x0][0x348] ;  /* 0x00006900ff1677ac */ /* 0x000f220008000a00 */
[----:B-1----:R-:W-:-:S02]  /*1d80*/  UIADD3 UR4, UPT, UPT, UR7, 0xf, URZ ;  /* 0x0000000f07047890 */ /* 0x002fc4000fffe0ff */
[----:B------:R-:W-:Y:S02]  /*1d90*/  USEL UR24, UR6, 0x2, UP1 ;  /* 0x0000000206187887 */ /* 0x000fe40008800000 */
[----:B------:R-:W-:Y:S01]  /*1da0*/  USHF.R.S32.HI UR14, URZ, 0x1f, UR4 ;  /* 0x0000001fff0e7899 */ /* 0x000fe20008011404 */
[----:B------:R-:W-:-:S03]  /*1db0*/  UMOV UR25, URZ ;  /* 0x000000ff00197c82 */ /* 0x000fc60008000000 */
[----:B------:R-:W-:Y:S02]  /*1dc0*/  ULEA.HI UR14, UR14, UR4, URZ, 0x4 ;  /* 0x000000040e0e7291 */ /* 0x000fe4000f8f20ff */
[----:B------:R-:W-:Y:S02]  /*1dd0*/  UIADD3 UR4, UPT, UPT, UR7, -0x1, URZ ;  /* 0xffffffff07047890 */ /* 0x000fe4000fffe0ff */
[----:B------:R-:W-:Y:S02]  /*1de0*/  USHF.R.S32.HI UR14, URZ, 0x4, UR14 ;  /* 0x00000004ff0e7899 */ /* 0x000fe4000801140e */
[----:B------:R-:W-:Y:S02]  /*1df0*/  UISETP.GE.U32.AND UP2, UPT, UR4, -0x1f, UPT ;  /* 0xffffffe10400788c */ /* 0x000fe4000bf46070 */
[----:B------:R-:W-:Y:S02]  /*1e00*/  UISETP.LT.U32.AND UP0, UPT, UR14, 0x3c, UPT ;  /* 0x0000003c0e00788c */ /* 0x000fe4000bf01070 */
[----:B------:R-:W-:-:S02]  /*1e10*/  UIADD3 UR7, UPT, UPT, UR7, 0x1e, URZ ;  /* 0x0000001e07077890 */ /* 0x000fc4000fffe0ff */
[----:B------:R-:W-:-:S04]  /*1e20*/  USEL UR13, UR14, 0x3c, UP0 ;  /* 0x0000003c0e0d7887 */ /* 0x000fc80008000000 */
[----:B------:R-:W-:Y:S02]  /*1e30*/  UIADD3 UR21, UPT, UPT, UR13, -0x1, URZ ;  /* 0xffffffff0d157890 */ /* 0x000fe4000fffe0ff */
[----:B------:R-:W-:Y:S02]  /*1e40*/  @UP2 UIADD3 UR21, UPT, UPT, UR13, URZ, URZ ;  /* 0x000000ff0d152290 */ /* 0x000fe4000fffe0ff */
[----:B------:R-:W-:Y:S02]  /*1e50*/  UIADD3 UR26, UPT, UPT, UR14, -UR13, URZ ;  /* 0x8000000d0e1a7290 */ /* 0x000fe4000fffe0ff */
[----:B------:R-:W-:Y:S02]  /*1e60*/  UIADD3 UR15, UPT, UPT, UR21, 0x1, URZ ;  /* 0x00000001150f7890 */ /* 0x000fe4000fffe0ff */
[----:B--2-4-:R-:W-:-:S12]  /*1e70*/  UIADD3 UR21, UPT, UPT, -UR21, URZ, URZ ;  /* 0x000000ff15157290 */ /* 0x014fd8000fffe1ff */
.L_x_43:
[----:B------:R-:W-:Y:S01]  /*1e80*/  UISETP.NE.AND UP0, UPT, UR37, URZ, UPT ;  /* 0x000000ff2500728c */ /* 0x000fe2000bf05270 */
[----:B------:R-:W1:Y:S08]  /*1e90*/  S2UR UR37, SR_CgaCtaId ;  /* 0x00000000002579c3 */ /* 0x000e700000008800 */
[----:B------:R-:W-:Y:S05]  /*1ea0*/  BRA.U UP0, `(.L_x_24) ;  /* 0x0000000100347547 */ /* 0x000fea000b800000 */
[----:B------:R-:W2:Y:S01]  /*1eb0*/  S2R R2, SR_CgaCtaId ;  /* 0x0000000000027919 */ /* 0x000ea20000008800 */
[----:B------:R-:W-:-:S04]  /*1ec0*/  MOV R3, 0x400 ;  /* 0x0000040000037802 */ /* 0x000fc80000000f00 */
[----:B--2---:R-:W-:Y:S02]  /*1ed0*/  LEA R3, R2, R3, 0x18 ;  /* 0x0000000302037211 */ /* 0x004fe400078ec0ff */
[----:B------:R-:W-:-:S03]  /*1ee0*/  SHF.L.U32 R2, R8, 0x1f, RZ ;  /* 0x0000001f08027819 */ /* 0x000fc600000006ff */
[----:B------:R-:W-:-:S04]  /*1ef0*/  IMAD R3, R10, 0x8, R3 ;  /* 0x000000080a037824 */ /* 0x000fc800078e0203 */
[----:B------:R-:W2:Y:S02]  /*1f00*/  SYNCS.PHASECHK.TRANS64.TRYWAIT P0, [R3+URZ+0x470], R2 ;  /* 0x00047002030075a7 */ /* 0x000ea400080011ff */
[----:B--2---:R-:W-:Y:S05]  /*1f10*/  @!P0 BRA `(.L_x_25) ;  /* 0x0000008000f48947 */ /* 0x004fea0003800000 */
.L_x_197:
[----:B------:R-:W-:Y:S01]  /*1f20*/  VIADD R10, R10, 0x1 ;  /* 0x000000010a0a7836 */ /* 0x000fe20000000000 */
[----:B------:R2:W-:Y:S04]  /*1f30*/  SYNCS.ARRIVE.TRANS64.A1T0 RZ, [R3+URZ+0x460], RZ ;  /* 0x000460ff03ff79a7 */ /* 0x0005e800081000ff */
[----:B------:R-:W-:-:S04]  /*1f40*/  ISETP.NE.AND P0, PT, R10, 0x2, PT ;  /* 0x000000020a00780c */ /* 0x000fc80003f05270 */
[----:B------:R-:W-:Y:S02]  /*1f50*/  SEL R10, R10, RZ, P0 ;  /* 0x000000ff0a0a7207 */ /* 0x000fe40000000000 */
[----:B--2---:R-:W-:-:S04]  /*1f60*/  SEL R3, RZ, 0x1, P0 ;  /* 0x00000001ff037807 */ /* 0x004fc80000000000 */
[----:B------:R-:W-:-:S07]  /*1f70*/  LOP3.LUT R8, R8, R3, RZ, 0x3c, !PT ;  /* 0x0000000308087212 */ /* 0x000fce00078e3cff */
.L_x_24:
[----:B------:R-:W-:Y:S01]  /*1f80*/  UMOV UR4, 0x400 ;  /* 0x0000040000047882 */ /* 0x000fe20000000000 */
[----:B------:R-:W-:Y:S01]  /*1f90*/  LEA.HI R3, R21, R21, RZ, 0x1 ;  /* 0x0000001515037211 */ /* 0x000fe200078f08ff */
[----:B-1----:R-:W-:Y:S01]  /*1fa0*/  ULEA UR4, UR37, UR4, 0x18 ;  /* 0x0000000425047291 */ /* 0x002fe2000f8ec0ff */
[----:B------:R-:W-:Y:S01]  /*1fb0*/  SHF.L.U32 R2, R15, 0x1f, RZ ;  /* 0x0000001f0f027819 */ /* 0x000fe200000006ff */
[----:B------:R-:W-:Y:S01]  /*1fc0*/  IMAD R20, R20, 0x2, R17 ;  /* 0x0000000214147824 */ /* 0x000fe200078e0211 */
[----:B------:R-:W-:Y:S01]  /*1fd0*/  UISETP.GE.U32.AND UP0, UPT, UR7, 0x1f, UPT ;  /* 0x0000001f0700788c */ /* 0x000fe2000bf06070 */
[----:B------:R-:W-:Y:S01]  /*1fe0*/  IMAD.SHL.U32 R3, R3, 0x40, RZ ;  /* 0x0000004003037824 */ /* 0x000fe200078e00ff */
[----:B------:R-:W-:Y:S01]  /*1ff0*/  ULEA UR5, UR25, UR4, 0x3 ;  /* 0x0000000419057291 */ /* 0x000fe2000f8e18ff */
[----:B------:R-:W-:Y:S01]  /*2000*/  R2UR UR35, R16 ;  /* 0x00000000102372ca */ /* 0x000fe200000e0000 */
[----:B------:R-:W-:Y:S01]  /*2010*/  UMOV UR27, URZ ;  /* 0x000000ff001b7c82 */ /* 0x000fe20008000000 */
[----:B------:R-:W-:-:S02]  /*2020*/  R2UR UR11, R20 ;  /* 0x00000000140b72ca */ /* 0x000fc400000e0000 */
[----:B------:R-:W-:-:S04]  /*2030*/  LOP3.LUT R3, R3, 0xffffff80, RZ, 0xc0, !PT ;  /* 0xffffff8003037812 */ /* 0x000fc800078ec0ff */
[----:B------:R1:W2:Y:S01]  /*2040*/  SYNCS.PHASECHK.TRANS64.TRYWAIT P0, [UR5+0x1e0], R2 ;  /* 0x0001e002ff0075a7 */ /* 0x0002a20008001105 */
[----:B------:R-:W-:-:S06]  /*2050*/  R2UR UR5, R3 ;  /* 0x00000000030572ca */ /* 0x000fcc00000e0000 */
[----:B------:R-:W-:-:S07]  /*2060*/  UIMAD UR11, UR11, 0x30, URZ ;  /* 0x000000300b0b78a4 */ /* 0x000fce000f8e02ff */
[----:B------:R-:W-:Y:S01]  /*2070*/  ULOP3.LUT UR35, UR5, 0x40, UR35, 0xf8, !UPT ;  /* 0x0000004005237892 */ /* 0x000fe2000f8ef823 */
[----:B------:R-:W-:Y:S11]  /*2080*/  BRA.U !UP0, `(.L_x_26) ;  /* 0x0000000108c07547 */ /* 0x000ff6000b800000 */
[----:B------:R-:W-:Y:S01]  /*2090*/  UMOV UR16, UR21 ;  /* 0x0000001500107c82 */ /* 0x000fe20008000000 */
[----:B------:R-:W-:Y:S01]  /*20a0*/  UMOV UR6, UR25 ;  /* 0x0000001900067c82 */ /* 0x000fe20008000000 */
[----:B------:R-:W-:-:S05]  /*20b0*/  UMOV UR34, URZ ;  /* 0x000000ff00227c82 */ /* 0x000fca0008000000 */
.L_x_32:
[----:B------:R-:W-:Y:S01]  /*20c0*/  @P5 MOV R3, 0x1c00 ;  /* 0x00001c0000035802 */ /* 0x000fe20000000f00 */
[----:B------:R-:W-:Y:S01]  /*20d0*/  ULEA UR33, UR6, UR4, 0x3 ;  /* 0x0000000406217291 */ /* 0x000fe2000f8e18ff */
[----:B-12-4-:R-:W-:Y:S11]  /*20e0*/  @P0 BRA `(.L_x_27) ;  /* 0x00000000000c0947 */ /* 0x016ff60003800000 */
[----:B------:R-:W-:Y:S04]  /*20f0*/  SHF.L.U32 R5, R15, 0x1f, RZ ;  /* 0x0000001f0f057819 */ /* 0x000fe800000006ff */
[----:B------:R-:W2:Y:S02]  /*2100*/  SYNCS.PHASECHK.TRANS64.TRYWAIT P0, [UR33+0x1e0], R5 ;  /* 0x0001e005ff0075a7 */ /* 0x000ea40008001121 */
[----:B--2---:R-:W-:Y:S05]  /*2110*/  @!P0 BRA `(.L_x_28) ;  /* 0x0000008000888947 */ /* 0x004fea0003800000 */
.L_x_27:
[----:B------:R2:W-:Y:S01]  /*2120*/  @P5 SYNCS.ARRIVE.TRANS64 RZ, [UR33], R3 ;  /* 0x00000003ffff59a7 */ /* 0x0005e20008000021 */
[----:B------:R-:W-:Y:S02]  /*2130*/  ULOP3.LUT UR5, UR24, 0x2, URZ, 0xfc, !UPT ;  /* 0x0000000218057892 */ /* 0x000fe4000f8efcff */
[----:B------:R-:W-:Y:S02]  /*2140*/  UIADD3 UR16, UPT, UPT, UR16, 0x1, URZ ;  /* 0x0000000110107890 */ /* 0x000fe4000fffe0ff */
[----:B------:R-:W-:Y:S02]  /*2150*/  UISETP.NE.AND UP0, UPT, UR5, 0x2, UPT ;  /* 0x000000020500788c */ /* 0x000fe4000bf05270 */
[----:B------:R-:W-:Y:S07]  /*2160*/  UISETP.NE.AND UP2, UPT, UR16, 0x1, UPT ;  /* 0x000000011000788c */ /* 0x000fee000bf45270 */
[----:B------:R-:W-:Y:S05]  /*2170*/  BRA.U UP0, `(.L_x_29) ;  /* 0x0000000100047547 */ /* 0x000fea000b800000 */
[----:B------:R-:W-:Y:S05]  /*2180*/  BPT.TRAP 0x1 ;  /* 0x000000040000795c */ /* 0x000fea0000300000 */
.L_x_29:
[----:B------:R-:W-:Y:S04]  /*2190*/  BSSY.RECONVERGENT B0, `(.L_x_30) ;  /* 0x0000003000007945 */ /* 0x000fe80003800200 */
[----:B------:R-:W-:Y:S05]  /*21a0*/  @!P4 BRA `(.L_x_31) ;  /* 0x000000000004c947 */ /* 0x000fea0003800000 */
[----:B------:R-:W-:Y:S05]  /*21b0*/  BPT.TRAP 0x1 ;  /* 0x000000040000795c */ /* 0x000fea0000300000 */
.L_x_31:
[----:B------:R-:W-:Y:S05]  /*21c0*/  BSYNC.RECONVERGENT B0 ;  /* 0x0000000000007941 */ /* 0x000fea0003800200 */
.L_x_30:
[----:B------:R-:W-:Y:S02]  /*21d0*/  UIADD3 UR25, UPT, UPT, UR6, 0x1, URZ ;  /* 0x0000000106197890 */ /* 0x000fe4000fffe0ff */
[----:B------:R-:W-:Y:S02]  /*21e0*/  UIADD3 UR18, UP1, UPT, UR22, 0x80, URZ ;  /* 0x0000008016127890 */ /* 0x000fe4000ff3e0ff */
[----:B------:R-:W-:Y:S02]  /*21f0*/  UISETP.NE.AND UP0, UPT, UR25, 0x3c, UPT ;  /* 0x0000003c1900788c */ /* 0x000fe4000bf05270 */
[----:B------:R-:W-:Y:S02]  /*2200*/  ULEA UR32, UR6, UR4, 0xb ;  /* 0x0000000406207291 */ /* 0x000fe4000f8e58ff */
[----:B------:R-:W-:Y:S02]  /*2210*/  USEL UR9, URZ, 0x1, UP0 ;  /* 0x00000001ff097887 */ /* 0x000fe40008000000 */
[----:B------:R-:W-:Y:S02]  /*2220*/  USEL UR25, UR25, URZ, UP0 ;  /* 0x000000ff19197287 */ /* 0x000fe40008000000 */
[----:B------:R-:W-:Y:S02]  /*2230*/  ULOP3.LUT UR33, UR33, 0xfefffff8, URZ, 0xc0, !UPT ;  /* 0xfefffff821217892 */ /* 0x000fe4000f8ec0ff */
[----:B------:R-:W-:Y:S01]  /*2240*/  ULEA UR8, UR25, UR4, 0x3 ;  /* 0x0000000419087291 */ /* 0x000fe2000f8e18ff */
[----:B------:R-:W-:Y:S01]  /*2250*/  LOP3.LUT R15, R15, UR9, RZ, 0x3c, !PT ;  /* 0x000000090f0f7c12 */ /* 0x000fe2000f8e3cff */
[----:B------:R-:W-:Y:S02]  /*2260*/  UIADD3.X UR19, UPT, UPT, URZ, UR23, URZ, UP1, !UPT ;  /* 0x00000017ff137290 */ /* 0x000fe40008ffe4ff */
[----:B------:R-:W-:Y:S01]  /*2270*/  UIADD3 UR32, UPT, UPT, UR32, 0x3600, URZ ;  /* 0x0000360020207890 */ /* 0x000fe2000fffe0ff */
[----:B-1----:R-:W-:Y:S01]  /*2280*/  SHF.L.U32 R2, R15, 0x1f, RZ ;  /* 0x0000001f0f027819 */ /* 0x002fe200000006ff */
[----:B------:R-:W-:Y:S01]  /*2290*/  UIMAD UR5, UR6, 0x600, UR4 ;  /* 0x00000600060578a4 */ /* 0x000fe2000f8e0204 */
[----:B------:R-:W-:Y:S02]  /*22a0*/  UMOV UR30, 0x0 ;  /* 0x00000000001e7882 */ /* 0x000fe40000000000 */
[----:B------:R4:W1:Y:S01]  /*22b0*/  SYNCS.PHASECHK.TRANS64.TRYWAIT P0, [UR8+0x1e0], R2 ;  /* 0x0001e002ff0075a7 */ /* 0x0008620008001108 */
[----:B------:R-:W-:Y:S01]  /*22c0*/  UMOV UR31, 0x10000000 ;  /* 0x10000000001f7882 */ /* 0x000fe20000000000 */
[----:B------:R-:W-:Y:S02]  /*22d0*/  UIADD3 UR28, UP0, UPT, UR22, 0x180, URZ ;  /* 0x00000180161c7890 */ /* 0x000fe4000ff1e0ff */
[----:B------:R2:W-:Y:S01]  /*22e0*/  UTMALDG.3D.2CTA [UR32], [UR18], desc[UR30] ;  /* 0x00001e20120075b4 */ /* 0x0005e20008211000 */
[----:B------:R-:W-:Y:S02]  /*22f0*/  UIADD3 UR8, UPT, UPT, UR5, 0x21600, URZ ;  /* 0x0002160005087890 */ /* 0x000fe4000fffe0ff */
[----:B------:R-:W-:Y:S01]  /*2300*/  UIADD3.X UR29, UPT, UPT, URZ, UR23, URZ, UP0, !UPT ;  /* 0x00000017ff1d7290 */ /* 0x000fe200087fe4ff */
[----:B------:R-:W-:Y:S01]  /*2310*/  UMOV UR10, UR34 ;  /* 0x00000022000a7c82 */ /* 0x000fe20008000000 */
[----:B------:R-:W-:Y:S01]  /*2320*/  UMOV UR12, UR36 ;  /* 0x00000024000c7c82 */ /* 0x000fe20008000000 */
[----:B------:R-:W-:Y:S01]  /*2330*/  UMOV UR9, UR33 ;  /* 0x0000002100097c82 */ /* 0x000fe20008000000 */
[----:B------:R-:W-:Y:S01]  /*2340*/  UMOV UR27, UR15 ;  /* 0x0000000f001b7c82 */ /* 0x000fe20008000000 */
[----:B------:R-:W-:Y:S04]  /*2350*/  UMOV UR6, UR25 ;  /* 0x0000001900067c82 */ /* 0x000fe80008000000 */
[----:B------:R4:W-:Y:S01]  /*2360*/  UTMALDG.3D.2CTA [UR8], [UR28], desc[UR30] ;  /* 0x00001e081c0075b4 */ /* 0x0009e20008211000 */
[----:B--2---:R-:W-:Y:S01]  /*2370*/  UIADD3 UR34, UPT, UPT, UR34, 0x10, URZ ;  /* 0x0000001022227890 */ /* 0x004fe2000fffe0ff */
[----:B------:R-:W-:Y:S11]  /*2380*/  BRA.U UP2, `(.L_x_32) ;  /* 0xfffffffd024c7547 */ /* 0x000ff6000b83ffff */
.L_x_26:
[----:B------:R-:W-:Y:S01]  /*2390*/  ULEA UR5, UR25, UR4, 0x3 ;  /* 0x0000000419057291 */ /* 0x000fe2000f8e18ff */
[----:B-1--4-:R-:W-:Y:S01]  /*23a0*/  SHF.L.U32 R2, R15, 0x1f, RZ ;  /* 0x0000001f0f027819 */ /* 0x012fe200000006ff */
[----:B------:R-:W-:Y:S01]  /*23b0*/  @!P1 SYNCS.ARRIVE.TRANS64.A1T0 RZ, [UR4+0x3f8], RZ ;  /* 0x0003f8ffffff99a7 */ /* 0x000fe20008100004 */
[----:B------:R-:W-:-:S06]  /*23c0*/  UISETP.GT.AND UP0, UPT, UR14, UR13, UPT ;  /* 0x0000000d0e00728c */ /* 0x000fcc000bf04270 */
[----:B--2---:R1:W2:Y:S03]  /*23d0*/  SYNCS.PHASECHK.TRANS64.TRYWAIT P0, [UR5+0x1e0], R2 ;  /* 0x0001e002ff0075a7 */ /* 0x0042a60008001105 */
[----:B------:R-:W-:Y:S05]  /*23e0*/  BRA.U !UP0, `(.L_x_33) ;  /* 0x0000000108c07547 */ /* 0x000fea000b800000 */
[----:B------:R-:W-:Y:S01]  /*23f0*/  UIADD3 UR28, UPT, UPT, UR26, UR27, URZ ;  /* 0x0000001b1a1c7290 */ /* 0x000fe2000fffe0ff */
[----:B------:R-:W-:-:S11]  /*2400*/  UMOV UR6, UR25 ;  /* 0x0000001900067c82 */ /* 0x000fd60008000000 */
.L_x_39:
[----:B--2---:R-:W-:Y:S01]  /*2410*/  @P5 MOV R3, 0x1c00 ;  /* 0x00001c0000035802 */ /* 0x004fe20000000f00 */
[----:B------:R-:W-:Y:S01]  /*2420*/  ULEA UR17, UR6, UR4, 0x3 ;  /* 0x0000000406117291 */ /* 0x000fe2000f8e18ff */
[----:B-12---:R-:W-:Y:S11]  /*2430*/  @P0 BRA `(.L_x_34) ;  /* 0x00000000000c0947 */ /* 0x006ff60003800000 */
[----:B------:R-:W-:Y:S04]  /*2440*/  SHF.L.U32 R5, R15, 0x1f, RZ ;  /* 0x0000001f0f057819 */ /* 0x000fe800000006ff */
[----:B------:R-:W2:Y:S02]  /*2450*/  SYNCS.PHASECHK.TRANS64.TRYWAIT P0, [UR17+0x1e0], R5 ;  /* 0x0001e005ff0075a7 */ /* 0x000ea40008001111 */
[----:B--2---:R-:W-:Y:S05]  /*2460*/  @!P0 BRA `(.L_x_35) ;  /* 0x0000007c00cc8947 */ /* 0x004fea0003800000 */
.L_x_34:
[----:B------:R2:W-:Y:S01]  /*2470*/  @P5 SYNCS.ARRIVE.TRANS64 RZ, [UR17], R3 ;  /* 0x00000003ffff59a7 */ /* 0x0005e20008000011 */
[----:B------:R-:W-:Y:S04]  /*2480*/  ULOP3.LUT UR5, UR24, 0x2, URZ, 0xfc, !UPT ;  /* 0x0000000218057892 */ /* 0x000fe8000f8efcff */
[----:B------:R-:W-:Y:S09]  /*2490*/  UISETP.NE.AND UP0, UPT, UR5, 0x2, UPT ;  /* 0x000000020500788c */ /* 0x000ff2000bf05270 */
[----:B------:R-:W-:Y:S05]  /*24a0*/  BRA.U UP0, `(.L_x_36) ;  /* 0x0000000100047547 */ /* 0x000fea000b800000 */
[----:B------:R-:W-:Y:S05]  /*24b0*/  BPT.TRAP 0x1 ;  /* 0x000000040000795c */ /* 0x000fea0000300000 */
.L_x_36:
[----:B------:R-:W-:Y:S04]  /*24c0*/  BSSY.RECONVERGENT B0, `(.L_x_37) ;  /* 0x0000003000007945 */ /* 0x000fe80003800200 */
[----:B------:R-:W-:Y:S05]  /*24d0*/  @!P4 BRA `(.L_x_38) ;  /* 0x000000000004c947 */ /* 0x000fea0003800000 */
[----:B------:R-:W-:Y:S05]  /*24e0*/  BPT.TRAP 0x1 ;  /* 0x000000040000795c */ /* 0x000fea0000300000 */
.L_x_38:
[----:B------:R-:W-:Y:S05]  /*24f0*/  BSYNC.RECONVERGENT B0 ;  /* 0x0000000000007941 */ /* 0x000fea0003800200 */
.L_x_37:
[----:B------:R-:W-:Y:S02]  /*2500*/  UIADD3 UR25, UPT, UPT, UR6, 0x1, URZ ;  /* 0x0000000106197890 */ /* 0x000fe4000fffe0ff */
[----:B------:R-:W-:Y:S02]  /*2510*/  ULEA UR16, UR6, UR4, 0xb ;  /* 0x0000000406107291 */ /* 0x000fe4000f8e58ff */
[----:B------:R-:W-:Y:S02]  /*2520*/  UISETP.NE.AND UP0, UPT, UR25, 0x3c, UPT ;  /* 0x0000003c1900788c */ /* 0x000fe4000bf05270 */
[----:B------:R-:W-:Y:S02]  /*2530*/  UIADD3 UR38, UP1, UPT, UR22, 0x80, URZ ;  /* 0x0000008016267890 */ /* 0x000fe4000ff3e0ff */
[----:B------:R-:W-:Y:S02]  /*2540*/  USEL UR9, URZ, 0x1, UP0 ;  /* 0x00000001ff097887 */ /* 0x000fe40008000000 */
[----:B------:R-:W-:Y:S02]  /*2550*/  USEL UR25, UR25, URZ, UP0 ;  /* 0x000000ff19197287 */ /* 0x000fe40008000000 */
[----:B------:R-:W-:Y:S02]  /*2560*/  ULOP3.LUT UR17, UR17, 0xfefffff8, URZ, 0xc0, !UPT ;  /* 0xfefffff811117892 */ /* 0x000fe4000f8ec0ff */
[----:B------:R-:W-:Y:S01]  /*2570*/  ULEA UR8, UR25, UR4, 0x3 ;  /* 0x0000000419087291 */ /* 0x000fe2000f8e18ff */
[----:B------:R-:W-:Y:S01]  /*2580*/  LOP3.LUT R15, R15, UR9, RZ, 0x3c, !PT ;  /* 0x000000090f0f7c12 */ /* 0x000fe2000f8e3cff */
[----:B------:R-:W-:Y:S02]  /*2590*/  USHF.L.U32 UR18, UR27, 0x4, URZ ;  /* 0x000000041b127899 */ /* 0x000fe400080006ff */
[----:B------:R-:W-:Y:S01]  /*25a0*/  UIADD3 UR16, UPT, UPT, UR16, 0x3600, URZ ;  /* 0x0000360010107890 */ /* 0x000fe2000fffe0ff */
[----:B-1----:R-:W-:Y:S01]  /*25b0*/  SHF.L.U32 R2, R15, 0x1f, RZ ;  /* 0x0000001f0f027819 */ /* 0x002fe200000006ff */
[----:B------:R-:W-:Y:S02]  /*25c0*/  UIADD3.X UR39, UPT, UPT, URZ, UR23, URZ, UP1, !UPT ;  /* 0x00000017ff277290 */ /* 0x000fe40008ffe4ff */
[----:B------:R-:W-:Y:S01]  /*25d0*/  UIMAD UR5, UR6, 0x600, UR4 ;  /* 0x00000600060578a4 */ /* 0x000fe2000f8e0204 */
[----:B------:R4:W1:Y:S01]  /*25e0*/  SYNCS.PHASECHK.TRANS64.TRYWAIT P0, [UR8+0x1e0], R2 ;  /* 0x0001e002ff0075a7 */ /* 0x0008620008001108 */
[----:B------:R-:W-:Y:S02]  /*25f0*/  UIADD3 UR32, UP0, UPT, UR22, 0x180, URZ ;  /* 0x0000018016207890 */ /* 0x000fe4000ff1e0ff */
[----:B------:R-:W-:Y:S01]  /*2600*/  UIADD3 UR8, UPT, UPT, UR5, 0x21600, URZ ;  /* 0x0002160005087890 */ /* 0x000fe2000fffe0ff */
[----:B------:R-:W-:Y:S01]  /*2610*/  UMOV UR30, 0x0 ;  /* 0x00000000001e7882 */ /* 0x000fe20000000000 */
[----:B------:R-:W-:Y:S01]  /*2620*/  UMOV UR31, 0x10000000 ;  /* 0x10000000001f7882 */ /* 0x000fe20000000000 */
[----:B------:R-:W-:Y:S01]  /*2630*/  UMOV UR19, UR35 ;  /* 0x0000002300137c82 */ /* 0x000fe20008000000 */
[----:B------:R-:W-:Y:S01]  /*2640*/  UMOV UR20, UR36 ;  /* 0x0000002400147c82 */ /* 0x000fe20008000000 */
[----:B------:R-:W-:Y:S01]  /*2650*/  UIADD3.X UR33, UPT, UPT, URZ, UR23, URZ, UP0, !UPT ;  /* 0x00000017ff217290 */ /* 0x000fe200087fe4ff */
[----:B------:R4:W-:Y:S01]  /*2660*/  UTMALDG.3D.2CTA [UR16], [UR38], desc[UR30] ;  /* 0x00001e10260075b4 */ /* 0x0009e20008211000 */
[----:B------:R-:W-:Y:S01]  /*2670*/  UIADD3 UR27, UPT, UPT, UR27, 0x1, URZ ;  /* 0x000000011b1b7890 */ /* 0x000fe2000fffe0ff */
[----:B------:R-:W-:Y:S01]  /*2680*/  UMOV UR12, UR36 ;  /* 0x00000024000c7c82 */ /* 0x000fe20008000000 */
[----:B------:R-:W-:Y:S01]  /*2690*/  UMOV UR9, UR17 ;  /* 0x0000001100097c82 */ /* 0x000fe20008000000 */
[----:B------:R-:W-:Y:S01]  /*26a0*/  UMOV UR10, UR18 ;  /* 0x00000012000a7c82 */ /* 0x000fe20008000000 */
[----:B------:R-:W-:Y:S03]  /*26b0*/  UISETP.NE.AND UP0, UPT, UR27, UR28, UPT ;  /* 0x0000001c1b00728c */ /* 0x000fe6000bf05270 */
[----:B------:R4:W-:Y:S01]  /*26c0*/  UTMALDG.3D.2CTA [UR8], [UR32], desc[UR30] ;  /* 0x00001e08200075b4 */ /* 0x0009e20008211000 */
[----:B------:R-:W-:Y:S05]  /*26d0*/  UMOV UR6, UR25 ;  /* 0x0000001900067c82 */ /* 0x000fea0008000000 */
[----:B----4-:R-:W-:Y:S05]  /*26e0*/  BRA.U UP0, `(.L_x_39) ;  /* 0xfffffffd00487547 */ /* 0x010fea000b83ffff */
.L_x_33:
[----:B-1----:R-:W-:Y:S01]  /*26f0*/  LEA R2, R14, UR4, 0x3 ;  /* 0x000000040e027c11 */ /* 0x002fe2000f8e18ff */
[----:B------:R-:W-:Y:S01]  /*2700*/  NOP ;  /* 0x0000000000007918 */ /* 0x000fe20000000000 */
[----:B--2---:R-:W-:Y:S02]  /*2710*/  SHF.L.U32 R3, R12, 0x1f, RZ ;  /* 0x0000001f0c037819 */ /* 0x004fe400000006ff */
[----:B------:R-:W-:Y:S02]  /*2720*/  LEA R4, R14, UR4, 0x4 ;  /* 0x000000040e047c11 */ /* 0x000fe4000f8e20ff */
[----:B------:R-:W1:Y:S02]  /*2730*/  SYNCS.PHASECHK.TRANS64.TRYWAIT P0, [R2+URZ+0x400], R3 ;  /* 0x00040003020075a7 */ /* 0x000e6400080011ff */
[----:B-1----:R-:W-:Y:S05]  /*2740*/  @!P0 BRA `(.L_x_40) ;  /* 0x0000007c002c8947 */ /* 0x002fea0003800000 */
.L_x_200:
[----:B------:R-:W2:Y:S01]  /*2750*/  LDS.128 R4, [R4+0x490] ;  /* 0x0004900004047984 */ /* 0x000ea20000000c00 */
[----:B------:R-:W-:Y:S01]  /*2760*/  ISETP.GE.AND P0, PT, R26, 0x1, PT ;  /* 0x000000011a00780c */ /* 0x000fe20003f06270 */
[----:B-1----:R-:W-:Y:S01]  /*2770*/  VIADD R2, R2, 0x410 ;  /* 0x0000041002027836 */ /* 0x002fe20000000000 */
[----:B------:R-:W-:Y:S01]  /*2780*/  @!PT LDS RZ, [RZ] ;  /* 0x00000000fffff984 */ /* 0x000fe20000000800 */
[----:B------:R-:W-:Y:S01]  /*2790*/  @!PT LDS RZ, [RZ] ;  /* 0x00000000fffff984 */ /* 0x000fe20000000800 */
[----:B------:R-:W-:Y:S01]  /*27a0*/  @!PT LDS RZ, [RZ] ;  /* 0x00000000fffff984 */ /* 0x000fe20000000800 */
[----:B------:R-:W-:Y:S01]  /*27b0*/  @!PT LDS RZ, [RZ] ;  /* 0x00000000fffff984 */ /* 0x000fe20000000800 */
[----:B------:R1:W-:Y:S06]  /*27c0*/  MEMBAR.ALL.CTA ;  /* 0x0000000000007992 */ /* 0x0003ec0000008000 */
[----:B-1----:R-:W1:Y:S01]  /*27d0*/  FENCE.VIEW.ASYNC.S ;  /* 0x00000000000073c6 */ /* 0x002e620000000000 */
[----:B------:R-:W-:-:S04]  /*27e0*/  PRMT R2, RZ, 0x654, R2 ;  /* 0x00000654ff027816 */ /* 0x000fc80000000002 */
[----:B-1----:R1:W-:Y:S01]  /*27f0*/  SYNCS.ARRIVE.TRANS64.RED.A1T0 RZ, [R2+URZ], RZ ;  /* 0x000000ff02ff79a7 */ /* 0x0023e200081004ff */
[----:B--2---:R-:W-:-:S13]  /*2800*/  LOP3.LUT P2, RZ, R6, 0x1, RZ, 0xc0, !PT ;  /* 0x0000000106ff7812 */ /* 0x004fda000784c0ff */
[----:B------:R-:W-:Y:S01]  /*2810*/  @P2 SHF.R.U32.HI R3, RZ, 0x10, R5 ;  /* 0x00000010ff032819 */ /* 0x000fe20000011605 */
[----:B------:R-:W-:Y:S01]  /*2820*/  VOTEU.ANY UP0, P2 ;  /* 0x0000000000ff7886 */ /* 0x000fe20001000100 */
[----:B------:R-:W-:Y:S02]  /*2830*/  @P2 MOV R13, R4 ;  /* 0x00000004000d2202 */ /* 0x000fe40000000f00 */
[----:B------:R-:W-:Y:S02]  /*2840*/  @P2 R2UR.BROADCAST UR5, R3 ;  /* 0x00000000030522ca */ /* 0x000fe400008e0000 */
[----:B------:R-:W-:-:S11]  /*2850*/  @P2 LOP3.LUT R11, R5, 0xffff, RZ, 0xc0, !PT ;  /* 0x0000ffff050b2812 */ /* 0x000fd600078ec0ff */
[----:B------:R-:W-:Y:S01]  /*2860*/  @UP0 UMOV UR36, UR5 ;  /* 0x0000000500240c82 */ /* 0x000fe20008000000 */
[----:B-1----:R-:W-:Y:S05]  /*2870*/  @!P0 BRA `(.L_x_41) ;  /* 0x0000000000b88947 */ /* 0x002fea0003800000 */
[----:B------:R-:W3:Y:S01]  /*2880*/  LDC.64 R4, c[0x0][0xb18] ;  /* 0x0002c600ff047b82 */ /* 0x000ee20000000a00 */
[----:B------:R-:W-:-:S07]  /*2890*/  ISETP.NE.AND P3, PT, R26, 0x1, PT ;  /* 0x000000011a00780c */ /* 0x000fce0003f65270 */
[----:B------:R-:W1:Y:S08]  /*28a0*/  LDC.64 R6, c[0x0][0xb10] ;  /* 0x0002c400ff067b82 */ /* 0x000e700000000a00 */
[----:B------:R-:W2:Y:S08]  /*28b0*/  LDC R18, c[0x0][0xb20] ;  /* 0x0002c800ff127b82 */ /* 0x000eb00000000800 */
[----:B------:R-:W4:Y:S01]  /*28c0*/  LDC R20, c[0x0][0xb0c] ;  /* 0x0002c300ff147b82 */ /* 0x000f220000000800 */
[----:B---3--:R-:W-:Y:S01]  /*28d0*/  IMAD.HI.U32 R19, R0, R5, RZ ;  /* 0x0000000500137227 */ /* 0x008fe200078e00ff */
[----:B------:R-:W-:-:S03]  /*28e0*/  ISETP.NE.AND P0, PT, R4, 0x1, PT ;  /* 0x000000010400780c */ /* 0x000fc60003f05270 */
[----:B------:R-:W-:-:S03]  /*28f0*/  IMAD.HI.U32 R5, R11, R5, RZ ;  /* 0x000000050b057227 */ /* 0x000fc600078e00ff */
[----:B------:R-:W3:Y:S01]  /*2900*/  LDC.64 R2, c[0x0][0xb28] ;  /* 0x0002ca00ff027b82 */ /* 0x000ee20000000a00 */
[----:B-1----:R-:W-:-:S04]  /*2910*/  IMAD.HI.U32 R22, R9, R6, RZ ;  /* 0x0000000609167227 */ /* 0x002fc800078e00ff */
[----:B------:R-:W-:Y:S01]  /*2920*/  IMAD.HI.U32 R24, R13, R6, RZ ;  /* 0x000000060d187227 */ /* 0x000fe200078e00ff */
[----:B------:R-:W-:Y:S02]  /*2930*/  SHF.R.U32.HI R22, RZ, R7, R22 ;  /* 0x00000007ff167219 */ /* 0x000fe40000011616 */
[-C--:B--2---:R-:W-:Y:S02]  /*2940*/  SHF.R.U32.HI R19, RZ, R18.reuse, R19 ;  /* 0x00000012ff137219 */ /* 0x084fe40000011613 */
[----:B------:R-:W-:Y:S02]  /*2950*/  SHF.R.U32.HI R18, RZ, R18, R5 ;  /* 0x00000012ff127219 */ /* 0x000fe40000011605 */
[----:B------:R-:W-:Y:S02]  /*2960*/  SEL R19, R0, R19, !P0 ;  /* 0x0000001300137207 */ /* 0x000fe40004000000 */
[----:B------:R-:W-:Y:S02]  /*2970*/  SHF.R.U32.HI R24, RZ, R7, R24 ;  /* 0x00000007ff187219 */ /* 0x000fe40000011618 */
[----:B----4-:R-:W-:-:S02]  /*2980*/  ISETP.NE.AND P1, PT, R20, 0x1, PT ;  /* 0x000000011400780c */ /* 0x010fc40003f25270 */
[----:B------:R-:W-:Y:S02]  /*2990*/  SEL R5, R11, R18, !P0 ;  /* 0x000000120b057207 */ /* 0x000fe40004000000 */
[----:B------:R-:W-:Y:S02]  /*29a0*/  SEL R21, R9, R22, !P1 ;  /* 0x0000001609157207 */ /* 0x000fe40004800000 */
[----:B------:R-:W-:Y:S01]  /*29b0*/  SEL R7, R13, R24, !P1 ;  /* 0x000000180d077207 */ /* 0x000fe20004800000 */
[----:B---3--:R-:W-:-:S04]  /*29c0*/  IMAD.HI.U32 R22, R19, R2, RZ ;  /* 0x0000000213167227 */ /* 0x008fc800078e00ff */
[----:B------:R-:W-:Y:S01]  /*29d0*/  IMAD.HI.U32 R6, R21, R2, RZ ;  /* 0x0000000215067227 */ /* 0x000fe200078e00ff */
[----:B------:R-:W-:-:S04]  /*29e0*/  @P3 SHF.R.U32.HI R19, RZ, R3, R22 ;  /* 0x00000003ff133219 */ /* 0x000fc80000011616 */
        /* <DEDUP_REMOVED lines=8> */
[----:B------:R-:W-:-:S04]  /*2a70*/  @!P0 IMAD.HI.U32 R18, R7, R2, RZ ;  /* 0x0000000207128227 */ /* 0x000fc800078e00ff */
[----:B------:R-:W-:Y:S01]  /*2a80*/  IMAD.MOV R2, RZ, RZ, -R6 ;  /* 0x000000ffff027224 */ /* 0x000fe200078e0a06 */
[----:B------:R-:W-:-:S03]  /*2a90*/  @!P0 SHF.R.U32.HI R18, RZ, R3, R18 ;  /* 0x00000003ff128219 */ /* 0x000fc60000011612 */
[----:B------:R-:W-:Y:S01]  /*2aa0*/  IMAD R2, R26, R2, R5 ;  /* 0x000000021a027224 */ /* 0x000fe200078e0205 */
[----:B------:R-:W-:Y:S02]  /*2ab0*/  @!P0 SEL R3, R7, R18, !P3 ;  /* 0x0000001207038207 */ /* 0x000fe40005800000 */
[----:B------:R-:W-:-:S03]  /*2ac0*/  IADD3 R18, PT, PT, -R5, RZ, RZ ;  /* 0x000000ff05127210 */ /* 0x000fc60007ffe1ff */
[--C-:B------:R-:W-:Y:S02]  /*2ad0*/  @!P0 IMAD.IADD R6, R6, 0x1, -R3.reuse ;  /* 0x0000000106068824 */ /* 0x100fe400078e0a03 */
[----:B------:R-:W-:Y:S01]  /*2ae0*/  @!P0 IMAD R3, R2, R21, R3 ;  /* 0x0000001502038224 */ /* 0x000fe200078e0203 */
[----:B------:R-:W-:Y:S01]  /*2af0*/  IADD3 R2, PT, PT, -R7, RZ, RZ ;  /* 0x000000ff07027210 */ /* 0x000fe20007ffe1ff */
[----:B------:R-:W-:Y:S02]  /*2b00*/  @!P0 IMAD R5, R26, R6, R7 ;  /* 0x000000061a058224 */ /* 0x000fe400078e0207 */
[----:B------:R-:W-:Y:S02]  /*2b10*/  IMAD R11, R4, R18, R11 ;  /* 0x00000012040b7224 */ /* 0x000fe400078e020b */
[----:B------:R-:W-:Y:S02]  /*2b20*/  @!P0 IMAD.MOV.U32 R7, RZ, RZ, R3 ;  /* 0x000000ffff078224 */ /* 0x000fe400078e0003 */
[----:B------:R-:W-:-:S02]  /*2b30*/  IMAD R2, R20, R2, R13 ;  /* 0x0000000214027224 */ /* 0x000fc400078e020d */
[----:B------:R-:W-:Y:S02]  /*2b40*/  IMAD R11, R5, R4, R11 ;  /* 0x00000004050b7224 */ /* 0x000fe400078e020b */
[----:B------:R-:W-:Y:S02]  /*2b50*/  IMAD R13, R7, R20, R2 ;  /* 0x00000014070d7224 */ /* 0x000fe400078e0202 */
.L_x_41:
[----:B------:R-:W1:Y:S02]  /*2b60*/  LDCU UR5, c[0x0][0xb30] ;  /* 0x00016600ff0577ac */ /* 0x000e640008000800 */
[----:B-1----:R-:W-:-:S09]  /*2b70*/  UISETP.NE.AND UP0, UPT, UR5, 0x1, UPT ;  /* 0x000000010500788c */ /* 0x002fd2000bf05270 */
[----:B------:R-:W-:Y:S05]  /*2b80*/  BRA.U UP0, `(.L_x_42) ;  /* 0x0000000100407547 */ /* 0x000fea000b800000 */
[----:B------:R-:W1:Y:S08]  /*2b90*/  LDC.64 R4, c[0x0][0xb10] ;  /* 0x0002c400ff047b82 */ /* 0x000e700000000a00 */
[----:B------:R-:W2:Y:S08]  /*2ba0*/  LDC.64 R2, c[0x0][0xb18] ;  /* 0x0002c600ff027b82 */ /* 0x000eb00000000a00 */
[----:B------:R-:W4:Y:S08]  /*2bb0*/  LDC R6, c[0x0][0xb20] ;  /* 0x0002c800ff067b82 */ /* 0x000f300000000800 */
[----:B------:R-:W3:Y:S01]  /*2bc0*/  LDC R18, c[0x0][0xb0c] ;  /* 0x0002c300ff127b82 */ /* 0x000ee20000000800 */
[----:B-1----:R-:W-:-:S05]  /*2bd0*/  IMAD.HI.U32 R4, R13, R4, RZ ;  /* 0x000000040d047227 */ /* 0x002fca00078e00ff */
[----:B------:R-:W-:Y:S01]  /*2be0*/  SHF.R.U32.HI R4, RZ, R5, R4 ;  /* 0x00000005ff047219 */ /* 0x000fe20000011604 */
[----:B--2---:R-:W-:Y:S01]  /*2bf0*/  IMAD.HI.U32 R3, R11, R3, RZ ;  /* 0x000000030b037227 */ /* 0x004fe200078e00ff */
[----:B------:R-:W-:-:S04]  /*2c00*/  ISETP.NE.AND P0, PT, R2, 0x1, PT ;  /* 0x000000010200780c */ /* 0x000fc80003f05270 */
[----:B----4-:R-:W-:-:S04]  /*2c10*/  SHF.R.U32.HI R6, RZ, R6, R3 ;  /* 0x00000006ff067219 */ /* 0x010fc80000011603 */
[----:B------:R-:W-:Y:S02]  /*2c20*/  SEL R3, R11, R6, !P0 ;  /* 0x000000060b037207 */ /* 0x000fe40004000000 */
[----:B---3--:R-:W-:-:S04]  /*2c30*/  ISETP.NE.AND P1, PT, R18, 0x1, PT ;  /* 0x000000011200780c */ /* 0x008fc80003f25270 */
[----:B------:R-:W-:-:S05]  /*2c40*/  SEL R4, R13, R4, !P1 ;  /* 0x000000040d047207 */ /* 0x000fca0004800000 */
[----:B------:R-:W-:Y:S02]  /*2c50*/  IMAD.IADD R5, R3, 0x1, -R4 ;  /* 0x0000000103057824 */ /* 0x000fe400078e0a04 */
[----:B------:R-:W-:Y:S02]  /*2c60*/  IMAD.IADD R3, R4, 0x1, -R3 ;  /* 0x0000000104037824 */ /* 0x000fe400078e0a03 */
[----:B------:R-:W-:Y:S02]  /*2c70*/  IMAD R13, R5, R18, R13 ;  /* 0x00000012050d7224 */ /* 0x000fe400078e020d */
[----:B------:R-:W-:-:S07]  /*2c80*/  IMAD R11, R3, R2, R11 ;  /* 0x00000002030b7224 */ /* 0x000fce00078e020b */
.L_x_42:
[----:B------:R-:W-:Y:S01]  /*2c90*/  VIADD R14, R14, 0x1 ;  /* 0x000000010e0e7836 */ /* 0x000fe20000000000 */
[----:B------:R-:W-:Y:S01]  /*2ca0*/  PLOP3.LUT P1, PT, PT, PT, PT, 0x80, 0x8 ;  /* 0x000000000008781c */ /* 0x000fe20003f2f070 */
[----:B------:R-:W-:Y:S02]  /*2cb0*/  IMAD.IADD R21, R13, 0x1, R60 ;  /* 0x000000010d157824 */ /* 0x000fe400078e023c */
[----:B------:R-:W-:Y:S01]  /*2cc0*/  IMAD.IADD R20, R11, 0x1, R58 ;  /* 0x000000010b147824 */ /* 0x000fe200078e023a */
[----:B------:R-:W-:-:S04]  /*2cd0*/  ISETP.NE.AND P0, PT, R14, 0x2, PT ;  /* 0x000000020e00780c */ /* 0x000fc80003f05270 */
[----:B------:R-:W-:Y:S02]  /*2ce0*/  SEL R3, RZ, 0x1, P0 ;  /* 0x00000001ff037807 */ /* 0x000fe40000000000 */
[----:B------:R-:W-:Y:S02]  /*2cf0*/  SEL R14, R14, RZ, P0 ;  /* 0x000000ff0e0e7207 */ /* 0x000fe40000000000 */
[----:B------:R-:W-:Y:S01]  /*2d00*/  LOP3.LUT R12, R12, R3, RZ, 0x3c, !PT ;  /* 0x000000030c0c7212 */ /* 0x000fe200078e3cff */
[----:B------:R-:W-:Y:S06]  /*2d10*/  @P2 BRA `(.L_x_43) ;  /* 0xfffffff000582947 */ /* 0x000fec000383ffff */
[----:B------:R-:W-:Y:S01]  /*2d20*/  UIADD3 UR4, UPT, UPT, UR4, 0x1e0, URZ ;  /* 0x000001e004047890 */ /* 0x000fe2000fffe0ff */
[----:B------:R-:W-:-:S03]  /*2d30*/  SHF.L.U32 R3, R15, 0x1f, RZ ;  /* 0x0000001f0f037819 */ /* 0x000fc600000006ff */
[----:B------:R-:W-:-:S09]  /*2d40*/  ULEA UR5, UR25, UR4, 0x3 ;  /* 0x0000000419057291 */ /* 0x000fd2000f8e18ff */
[----:B------:R-:W1:Y:S02]  /*2d50*/  SYNCS.PHASECHK.TRANS64.TRYWAIT P0, [UR5], R3 ;  /* 0x00000003ff0075a7 */ /* 0x000e640008001105 */
[----:B-1----:R-:W-:Y:S05]  /*2d60*/  @!P0 BRA `(.L_x_44) ;  /* 0x0000007400b88947 */ /* 0x002fea0003800000 */
.L_x_202:
[----:B------:R-:W-:-:S04]  /*2d70*/  UIADD3 UR6, UPT, UPT, UR25, 0x1, URZ ;  /* 0x0000000119067890 */ /* 0x000fc8000fffe0ff */
[----:B------:R-:W-:-:S04]  /*2d80*/  UISETP.NE.AND UP0, UPT, UR6, 0x3c, UPT ;  /* 0x0000003c0600788c */ /* 0x000fc8000bf05270 */
[----:B------:R-:W-:Y:S02]  /*2d90*/  USEL UR7, URZ, 0x1, UP0 ;  /* 0x00000001ff077887 */ /* 0x000fe40008000000 */
[----:B------:R-:W-:-:S04]  /*2da0*/  USEL UR6, UR6, URZ, UP0 ;  /* 0x000000ff06067287 */ /* 0x000fc80008000000 */
[----:B------:R-:W-:Y:S01]  /*2db0*/  ULEA UR5, UR6, UR4, 0x3 ;  /* 0x0000000406057291 */ /* 0x000fe2000f8e18ff */
[----:B------:R-:W-:-:S04]  /*2dc0*/  LOP3.LUT R2, R15, UR7, RZ, 0x3c, !PT ;  /* 0x000000070f027c12 */ /* 0x000fc8000f8e3cff */
[----:B-1----:R-:W-:-:S04]  /*2dd0*/  SHF.L.U32 R3, R2, 0x1f, RZ ;  /* 0x0000001f02037819 */ /* 0x002fc800000006ff */
[----:B------:R-:W1:Y:S02]  /*2de0*/  SYNCS.PHASECHK.TRANS64.TRYWAIT P0, [UR5], R3 ;  /* 0x00000003ff0075a7 */ /* 0x000e640008001105 */
[----:B-1----:R-:W-:Y:S05]  /*2df0*/  @!P0 BRA `(.L_x_45) ;  /* 0x0000007400ac8947 */ /* 0x002fea0003800000 */
.L_x_204:
        /* <DEDUP_REMOVED lines=9> */
.L_x_206:
        /* <DEDUP_REMOVED lines=9> */
.L_x_208:
        /* <DEDUP_REMOVED lines=9> */
.L_x_210:
        /* <DEDUP_REMOVED lines=9> */
.L_x_212:
        /* <DEDUP_REMOVED lines=9> */
.L_x_214:
        /* <DEDUP_REMOVED lines=9> */
.L_x_216:
        /* <DEDUP_REMOVED lines=9> */
.L_x_218:
        /* <DEDUP_REMOVED lines=9> */
.L_x_220:
        /* <DEDUP_REMOVED lines=9> */
.L_x_222:
        /* <DEDUP_REMOVED lines=9> */
.L_x_224:
        /* <DEDUP_REMOVED lines=9> */
.L_x_226:
        /* <DEDUP_REMOVED lines=9> */
.L_x_228:
        /* <DEDUP_REMOVED lines=9> */
.L_x_230:
        /* <DEDUP_REMOVED lines=9> */
.L_x_232:
        /* <DEDUP_REMOVED lines=9> */
.L_x_234:
        /* <DEDUP_REMOVED lines=9> */
.L_x_236:
        /* <DEDUP_REMOVED lines=9> */
.L_x_238:
        /* <DEDUP_REMOVED lines=9> */
.L_x_240:
        /* <DEDUP_REMOVED lines=9> */
.L_x_242:
        /* <DEDUP_REMOVED lines=9> */
.L_x_244:
        /* <DEDUP_REMOVED lines=9> */
.L_x_246:
        /* <DEDUP_REMOVED lines=9> */
.L_x_248:
        /* <DEDUP_REMOVED lines=9> */
.L_x_250:
        /* <DEDUP_REMOVED lines=9> */
.L_x_252:
        /* <DEDUP_REMOVED lines=9> */
.L_x_254:
        /* <DEDUP_REMOVED lines=9> */
.L_x_256:
        /* <DEDUP_REMOVED lines=9> */
.L_x_258:
        /* <DEDUP_REMOVED lines=9> */
.L_x_260:
        /* <DEDUP_REMOVED lines=9> */
.L_x_262:
        /* <DEDUP_REMOVED lines=9> */
.L_x_264:
        /* <DEDUP_REMOVED lines=9> */
.L_x_266:
        /* <DEDUP_REMOVED lines=9> */
.L_x_268:
        /* <DEDUP_REMOVED lines=9> */
.L_x_270:
        /* <DEDUP_REMOVED lines=9> */
.L_x_272:
        /* <DEDUP_REMOVED lines=9> */
.L_x_274:
        /* <DEDUP_REMOVED lines=9> */
.L_x_276:
        /* <DEDUP_REMOVED lines=9> */
.L_x_278:
        /* <DEDUP_REMOVED lines=9> */
.L_x_280:
        /* <DEDUP_REMOVED lines=9> */
.L_x_282:
        /* <DEDUP_REMOVED lines=9> */
.L_x_284:
        /* <DEDUP_REMOVED lines=9> */
.L_x_286:
        /* <DEDUP_REMOVED lines=9> */
.L_x_288:
        /* <DEDUP_REMOVED lines=9> */
.L_x_290:
        /* <DEDUP_REMOVED lines=9> */
.L_x_292:
        /* <DEDUP_REMOVED lines=9> */
.L_x_294:
        /* <DEDUP_REMOVED lines=9> */
.L_x_296:
        /* <DEDUP_REMOVED lines=9> */
.L_x_298:
        /* <DEDUP_REMOVED lines=9> */
.L_x_300:
        /* <DEDUP_REMOVED lines=9> */
.L_x_302:
        /* <DEDUP_REMOVED lines=9> */
.L_x_304:
        /* <DEDUP_REMOVED lines=9> */
.L_x_306:
        /* <DEDUP_REMOVED lines=9> */
.L_x_308:
        /* <DEDUP_REMOVED lines=9> */
.L_x_310:
        /* <DEDUP_REMOVED lines=9> */
.L_x_312:
        /* <DEDUP_REMOVED lines=9> */
.L_x_314:
        /* <DEDUP_REMOVED lines=9> */
.L_x_316:
        /* <DEDUP_REMOVED lines=9> */
.L_x_318:
[----:B------:R-:W-:-:S04]  /*4e10*/  UIADD3 UR6, UPT, UPT, UR6, 0x1, URZ ;  /* 0x0000000106067890 */ /* 0x000fc8000fffe0ff */
[----:B------:R-:W-:-:S04]  /*4e20*/  UISETP.NE.AND UP0, UPT, UR6, 0x3c, UPT ;  /* 0x0000003c0600788c */ /* 0x000fc8000bf05270 */
[----:B------:R-:W-:Y:S02]  /*4e30*/  USEL UR5, URZ, 0x1, UP0 ;  /* 0x00000001ff057887 */ /* 0x000fe40008000000 */
[----:B------:R-:W-:-:S04]  /*4e40*/  USEL UR6, UR6, URZ, UP0 ;  /* 0x000000ff06067287 */ /* 0x000fc80008000000 */
[----:B------:R-:W-:Y:S01]  /*4e50*/  ULEA UR6, UR6, UR4, 0x3 ;  /* 0x0000000406067291 */ /* 0x000fe2000f8e18ff */
[----:B-1----:R-:W-:-:S04]  /*4e60*/  LOP3.LUT R3, R2, UR5, RZ, 0x3c, !PT ;  /* 0x0000000502037c12 */ /* 0x002fc8000f8e3cff */
[----:B------:R-:W-:Y:S01]  /*4e70*/  SHF.L.U32 R3, R3, 0x1f, RZ ;  /* 0x0000001f03037819 */ /* 0x000fe200000006ff */
[----:B---3--:R-:W-:-:S07]  /*4e80*/  IMAD.U32 R0, RZ, RZ, UR6 ;  /* 0x00000006ff007e24 */ /* 0x008fce000f8e00ff */
.L_x_103:
[----:B-1----:R1:W2:Y:S02]  /*4e90*/  SYNCS.PHASECHK.TRANS64.TRYWAIT P0, [R0+URZ], R3 ;  /* 0x00000003000075a7 */ /* 0x0022a400080011ff */
[----:B--2---:R-:W-:Y:S05]  /*4ea0*/  @!P0 NANOSLEEP.SYNCS 0x989680 ;  /* 0x009896800000895d */ /* 0x004fea0003900000 */
[----:B------:R-:W2:Y:S02]  /*4eb0*/  @!P0 SYNCS.PHASECHK.TRANS64 P0, [R0+URZ], R3 ;  /* 0x00000003000085a7 */ /* 0x000ea400080010ff */
[----:B--2---:R-:W-:Y:S05]  /*4ec0*/  @P0 EXIT ;  /* 0x000000000000094d */ /* 0x004fea0003800000 */
[----:B------:R-:W-:Y:S05]  /*4ed0*/  BRA `(.L_x_103) ;  /* 0xfffffffc00ec7947 */ /* 0x000fea000383ffff */
.L_x_23:
[----:B------:R-:W-:-:S04]  /*4ee0*/  UISETP.NE.AND UP1, UPT, UR37, URZ, UPT ;  /* 0x000000ff2500728c */ /* 0x000fc8000bf25270 */
[----:B------:R-:W-:-:S09]  /*4ef0*/  UISETP.NE.OR UP1, UPT, UR10, 0x1, UP1 ;  /* 0x000000010a00788c */ /* 0x000fd20008f25670 */
[----:B------:R-:W-:Y:S05]  /*4f00*/  BRA.U UP1, `(.L_x_104) ;  /* 0x00000005014c7547 */ /* 0x000fea000b800000 */
[----:B------:R-:W-:Y:S01]  /*4f10*/  HFMA2 R11, -RZ, RZ, 0, 0 ;  /* 0x00000000ff0b7431 */ /* 0x000fe200000001ff */
[----:B------:R-:W-:Y:S01]  /*4f20*/  ISETP.GE.U32.AND P2, PT, R10, 0x2, PT ;  /* 0x000000020a00780c */ /* 0x000fe20003f46070 */
[----:B------:R-:W-:Y:S01]  /*4f30*/  IMAD.MOV.U32 R12, RZ, RZ, 0x1 ;  /* 0x00000001ff0c7424 */ /* 0x000fe200078e00ff */
[----:B------:R-:W-:Y:S01]  /*4f40*/  CS2R R8, SRZ ;  /* 0x0000000000087805 */ /* 0x000fe2000001ff00 */
[----:B------:R-:W-:Y:S01]  /*4f50*/  IMAD.MOV.U32 R3, RZ, RZ, RZ ;  /* 0x000000ffff037224 */ /* 0x000fe200078e00ff */
[----:B------:R-:W-:Y:S01]  /*4f60*/  UMOV UR4, 0x400 ;  /* 0x0000040000047882 */ /* 0x000fe20000000000 */
[----:B------:R-:W-:Y:S01]  /*4f70*/  UMOV UR6, URZ ;  /* 0x000000ff00067c82 */ /* 0x000fe20008000000 */
[----:B------:R-:W-:-:S12]  /*4f80*/  ULEA UR37, UR37, UR4, 0x18 ;  /* 0x0000000425257291 */ /* 0x000fd8000f8ec0ff */
.L_x_108:
[----:B------:R-:W-:Y:S02]  /*4f90*/  LEA R0, R3, UR37, 0x3 ;  /* 0x0000002503007c11 */ /* 0x000fe4000f8e18ff */
[----:B------:R-:W-:-:S03]  /*4fa0*/  SHF.L.U32 R5, R8, 0x1f, RZ ;  /* 0x0000001f08057819 */ /* 0x000fc600000006ff */
[----:B------:R-:W-:Y:S01]  /*4fb0*/  VIADD R4, R0, 0x470 ;  /* 0x0000047000047836 */ /* 0x000fe20000000000 */
[----:B------:R-:W1:Y:S02]  /*4fc0*/  SYNCS.PHASECHK.TRANS64.TRYWAIT P0, [R0+URZ+0x460], R5 ;  /* 0x00046005000075a7 */ /* 0x000e6400080011ff */
[----:B-1----:R-:W-:Y:S05]  /*4fd0*/  @!P0 BRA `(.L_x_105) ;  /* 0x0000006800a48947 */ /* 0x002fea0003800000 */
.L_x_319:
[----:B------:R-:W-:Y:S01]  /*4fe0*/  ULEA UR5, UR6, UR37, 0x3 ;  /* 0x0000002506057291 */ /* 0x000fe2000f8e18ff */
[----:B------:R-:W-:Y:S01]  /*4ff0*/  PRMT R4, RZ, 0x654, R4 ;  /* 0x00000654ff047816 */ /* 0x000fe20000000004 */
[----:B-1----:R-:W-:Y:S01]  /*5000*/  @!P2 IMAD.MOV.U32 R5, RZ, RZ, 0x10 ;  /* 0x00000010ff05a424 */ /* 0x002fe200078e00ff */
[----:B------:R-:W-:Y:S01]  /*5010*/  SHF.L.U32 R7, R12, 0x1f, RZ ;  /* 0x0000001f0c077819 */ /* 0x000fe200000006ff */
[----:B------:R-:W-:Y:S01]  /*5020*/  UIADD3 UR4, UPT, UPT, UR5, 0x400, URZ ;  /* 0x0000040005047890 */ /* 0x000fe2000fffe0ff */
[----:B------:R1:W-:Y:S05]  /*5030*/  SYNCS.ARRIVE.TRANS64.RED.A1T0 RZ, [R4+URZ], RZ ;  /* 0x000000ff04ff79a7 */ /* 0x0003ea00081004ff */
[----:B------:R-:W-:Y:S01]  /*5040*/  IMAD.U32 R13, RZ, RZ, UR4 ;  /* 0x00000004ff0d7e24 */ /* 0x000fe2000f8e00ff */
[----:B------:R-:W2:Y:S04]  /*5050*/  SYNCS.PHASECHK.TRANS64.TRYWAIT P0, [UR5+0x410], R7 ;  /* 0x00041007ff0075a7 */ /* 0x000ea80008001105 */
[----:B------:R-:W-:Y:S01]  /*5060*/  PRMT R13, R10, 0x654, R13 ;  /* 0x000006540a0d7816 */ /* 0x000fe2000000000d */
[----:B-12---:R-:W-:Y:S06]  /*5070*/  @!P0 BRA `(.L_x_106) ;  /* 0x0000006800908947 */ /* 0x006fec0003800000 */
.L_x_321:
[----:B------:R-:W-:Y:S01]  /*5080*/  ULEA UR4, UR6, UR37, 0x4 ;  /* 0x0000002506047291 */ /* 0x000fe2000f8e20ff */
[----:B------:R-:W-:Y:S01]  /*5090*/  SEL R2, R13, R2, !P2 ;  /* 0x000000020d027207 */ /* 0x000fe20005000000 */
[----:B------:R-:W-:Y:S01]  /*50a0*/  UIADD3 UR5, UPT, UPT, UR5, 0x400, URZ ;  /* 0x0000040005057890 */ /* 0x000fe2000fffe0ff */
[----:B-1----:R-:W-:Y:S01]  /*50b0*/  LEA R0, R11, UR37, 0x3 ;  /* 0x000000250b007c11 */ /* 0x002fe2000f8e18ff */
[----:B------:R-:W-:Y:S01]  /*50c0*/  UIADD3 UR4, UPT, UPT, UR4, 0x490, URZ ;  /* 0x0000049004047890 */ /* 0x000fe2000fffe0ff */
[----:B------:R1:W-:Y:S01]  /*50d0*/  @!P2 SYNCS.ARRIVE.TRANS64.RED RZ, [R2+URZ], R5 ;  /* 0x0000000502ffa9a7 */ /* 0x0003e200080004ff */
[----:B------:R-:W-:Y:S01]  /*50e0*/  UIADD3 UR6, UPT, UPT, UR6, 0x1, URZ ;  /* 0x0000000106067890 */ /* 0x000fe2000fffe0ff */
[----:B------:R-:W-:-:S03]  /*50f0*/  VIADD R3, R3, 0x1 ;  /* 0x0000000103037836 */ /* 0x000fc60000000000 */
[----:B------:R-:W-:Y:S02]  /*5100*/  UISETP.NE.AND UP0, UPT, UR6, 0x2, UPT ;  /* 0x000000020600788c */ /* 0x000fe4000bf05270 */
[----:B------:R-:W-:Y:S01]  /*5110*/  ISETP.NE.AND P0, PT, R3, 0x2, PT ;  /* 0x000000020300780c */ /* 0x000fe20003f05270 */
[----:B------:R-:W-:Y:S06]  /*5120*/  UGETNEXTWORKID.BROADCAST [UR4], [UR5] ;  /* 0x00000000040073ca */ /* 0x000fec0008000100 */
[----:B------:R-:W-:Y:S02]  /*5130*/  USEL UR4, URZ, 0x1, UP0 ;  /* 0x00000001ff047887 */ /* 0x000fe40008000000 */
[----:B------:R-:W-:-:S04]  /*5140*/  USEL UR6, UR6, URZ, UP0 ;  /* 0x000000ff06067287 */ /* 0x000fc80008000000 */
[----:B------:R-:W-:Y:S02]  /*5150*/  LOP3.LUT R12, R12, UR4, RZ, 0x3c, !PT ;  /* 0x000000040c0c7c12 */ /* 0x000fe4000f8e3cff */
[----:B-1----:R-:W-:-:S04]  /*5160*/  SHF.L.U32 R5, R9, 0x1f, RZ ;  /* 0x0000001f09057819 */ /* 0x002fc800000006ff */
[----:B------:R-:W1:Y:S02]  /*5170*/  SYNCS.PHASECHK.TRANS64.TRYWAIT P1, [R0+URZ+0x400], R5 ;  /* 0x00040005000075a7 */ /* 0x000e6400080211ff */
[----:B-1----:R-:W-:Y:S05]  /*5180*/  @!P1 BRA `(.L_x_107) ;  /* 0x0000006800649947 */ /* 0x002fea0003800000 */
.L_x_322:
[----:B------:R-:W-:Y:S01]  /*5190*/  LEA R4, R11, UR37, 0x4 ;  /* 0x000000250b047c11 */ /* 0x000fe2000f8e20ff */
[----:B-1----:R-:W-:Y:S01]  /*51a0*/  VIADD R0, R0, 0x410 ;  /* 0x0000041000007836 */ /* 0x002fe20000000000 */
[----:B------:R-:W-:Y:S01]  /*51b0*/  SEL R3, R3, RZ, P0 ;  /* 0x000000ff03037207 */ /* 0x000fe20000000000 */
[----:B------:R-:W-:-:S03]  /*51c0*/  VIADD R11, R11, 0x1 ;  /* 0x000000010b0b7836 */ /* 0x000fc60000000000 */
[----:B------:R-:W1:Y:S01]  /*51d0*/  LDS.128 R4, [R4+0x490] ;  /* 0x0004900004047984 */ /* 0x000e620000000c00 */
[----:B------:R-:W-:Y:S02]  /*51e0*/  PRMT R0, RZ, 0x654, R0 ;  /* 0x00000654ff007816 */ /* 0x000fe40000000000 */
[C---:B------:R-:W-:Y:S01]  /*51f0*/  ISETP.NE.AND P1, PT, R11.reuse, 0x2, PT ;  /* 0x000000020b00780c */ /* 0x040fe20003f25270 */
[----:B------:R-:W-:Y:S01]  /*5200*/  @!PT LDS RZ, [RZ] ;  /* 0x00000000fffff984 */ /* 0x000fe20000000800 */
[----:B------:R-:W-:Y:S01]  /*5210*/  @!PT LDS RZ, [RZ] ;  /* 0x00000000fffff984 */ /* 0x000fe20000000800 */
[----:B------:R-:W-:Y:S01]  /*5220*/  @!PT LDS RZ, [RZ] ;  /* 0x00000000fffff984 */ /* 0x000fe20000000800 */
[----:B------:R-:W-:Y:S01]  /*5230*/  @!PT LDS RZ, [RZ] ;  /* 0x00000000fffff984 */ /* 0x000fe20000000800 */
[----:B------:R2:W-:Y:S06]  /*5240*/  MEMBAR.ALL.CTA ;  /* 0x0000000000007992 */ /* 0x0005ec0000008000 */
[----:B--2---:R-:W2:Y:S01]  /*5250*/  FENCE.VIEW.ASYNC.S ;  /* 0x00000000000073c6 */ /* 0x004ea20000000000 */
[----:B------:R-:W-:Y:S01]  /*5260*/  SEL R11, R11, RZ, P1 ;  /* 0x000000ff0b0b7207 */ /* 0x000fe20000800000 */
[----:B--2---:R2:W-:Y:S01]  /*5270*/  SYNCS.ARRIVE.TRANS64.RED.A1T0 RZ, [R0+URZ], RZ ;  /* 0x000000ff00ff79a7 */ /* 0x0045e200081004ff */
[----:B-1----:R-:W-:-:S02]  /*5280*/  LOP3.LUT P3, RZ, R6, 0x1, RZ, 0xc0, !PT ;  /* 0x0000000106ff7812 */ /* 0x002fc4000786c0ff */
[----:B------:R-:W-:-:S04]  /*5290*/  SEL R5, RZ, 0x1, P0 ;  /* 0x00000001ff057807 */ /* 0x000fc80000000000 */
[----:B------:R-:W-:Y:S02]  /*52a0*/  LOP3.LUT R8, R8, R5, RZ, 0x3c, !PT ;  /* 0x0000000508087212 */ /* 0x000fe400078e3cff */
[----:B--2---:R-:W-:-:S04]  /*52b0*/  SEL R0, RZ, 0x1, P1 ;  /* 0x00000001ff007807 */ /* 0x004fc80000800000 */
[----:B------:R-:W-:Y:S01]  /*52c0*/  LOP3.LUT R9, R9, R0, RZ, 0x3c, !PT ;  /* 0x0000000009097212 */ /* 0x000fe200078e3cff */
[----:B------:R-:W-:Y:S06]  /*52d0*/  @P3 BRA `(.L_x_108) ;  /* 0xfffffffc002c3947 */ /* 0x000fec000383ffff */
[----:B------:R-:W-:Y:S01]  /*52e0*/  ULEA UR5, UR6, UR37, 0x3 ;  /* 0x0000002506057291 */ /* 0x000fe2000f8e18ff */
[----:B------:R-:W-:-:S08]  /*52f0*/  SHF.L.U32 R3, R12, 0x1f, RZ ;  /* 0x0000001f0c037819 */ /* 0x000fd000000006ff */
[----:B------:R-:W1:Y:S02]  /*5300*/  SYNCS.PHASECHK.TRANS64 P0, [UR5+0x410], R3 ;  /* 0x00041003ff0075a7 */ /* 0x000e640008001005 */
[----:B-1----:R-:W-:Y:S05]  /*5310*/  @P0 BRA `(.L_x_109) ;  /* 0x0000000000080947 */ /* 0x002fea0003800000 */
[----:B------:R-:W1:Y:S02]  /*5320*/  SYNCS.PHASECHK.TRANS64.TRYWAIT P0, [UR5+0x410], R3 ;  /* 0x00041003ff0075a7 */ /* 0x000e640008001105 */
[----:B-1----:R-:W-:Y:S05]  /*5330*/  @!P0 BRA `(.L_x_110) ;  /* 0x00000068000c8947 */ /* 0x002fea0003800000 */
.L_x_109:
[----:B------:R-:W-:-:S04]  /*5340*/  UIADD3 UR4, UPT, UPT, UR6, 0x1, URZ ;  /* 0x0000000106047890 */ /* 0x000fc8000fffe0ff */
[----:B------:R-:W-:-:S04]  /*5350*/  UISETP.NE.AND UP0, UPT, UR4, 0x2, UPT ;  /* 0x000000020400788c */ /* 0x000fc8000bf05270 */
[----:B------:R-:W-:Y:S02]  /*5360*/  USEL UR7, URZ, 0x1, UP0 ;  /* 0x00000001ff077887 */ /* 0x000fe40008000000 */
[----:B------:R-:W-:-:S04]  /*5370*/  USEL UR4, UR4, URZ, UP0 ;  /* 0x000000ff04047287 */ /* 0x000fc80008000000 */
[----:B------:R-:W-:Y:S01]  /*5380*/  ULEA UR4, UR4, UR37, 0x3 ;  /* 0x0000002504047291 */ /* 0x000fe2000f8e18ff */
[----:B-1----:R-:W-:-:S04]  /*5390*/  LOP3.LUT R3, R12, UR7, RZ, 0x3c, !PT ;  /* 0x000000070c037c12 */ /* 0x002fc8000f8e3cff */
[----:B------:R-:W-:-:S04]  /*53a0*/  SHF.L.U32 R0, R3, 0x1f, RZ ;  /* 0x0000001f03007819 */ /* 0x000fc800000006ff */
[----:B------:R-:W1:Y:S02]  /*53b0*/  SYNCS.PHASECHK.TRANS64 P0, [UR4+0x410], R0 ;  /* 0x00041000ff0075a7 */ /* 0x000e640008001004 */
[----:B-1----:R-:W-:Y:S05]  /*53c0*/  @P0 EXIT ;  /* 0x000000000000094d */ /* 0x002fea0003800000 */
[----:B------:R-:W-:Y:S02]  /*53d0*/  SHF.L.U32 R3, R3, 0x1f, RZ ;  /* 0x0000001f03037819 */ /* 0x000fe400000006ff */
[----:B------:R-:W-:-:S07]  /*53e0*/  MOV R0, UR4 ;  /* 0x0000000400007c02 */ /* 0x000fce0008000f00 */
.L_x_111:
[----:B-1----:R1:W2:Y:S02]  /*53f0*/  SYNCS.PHASECHK.TRANS64.TRYWAIT P0, [R0+URZ+0x410], R3 ;  /* 0x00041003000075a7 */ /* 0x0022a400080011ff */
[----:B--2---:R-:W-:Y:S05]  /*5400*/  @!P0 NANOSLEEP.SYNCS 0x989680 ;  /* 0x009896800000895d */ /* 0x004fea0003900000 */
[----:B------:R-:W2:Y:S02]  /*5410*/  @!P0 SYNCS.PHASECHK.TRANS64 P0, [R0+URZ+0x410], R3 ;  /* 0x00041003000085a7 */ /* 0x000ea400080010ff */
[----:B--2---:R-:W-:Y:S05]  /*5420*/  @P0 EXIT ;  /* 0x000000000000094d */ /* 0x004fea0003800000 */
[----:B------:R-:W-:Y:S05]  /*5430*/  BRA `(.L_x_111) ;  /* 0xfffffffc00ec7947 */ /* 0x000fea000383ffff */
.L_x_104:
[----:B------:R-:W-:Y:S05]  /*5440*/  BRA.U UP4, `(.L_x_112) ;  /* 0x0000001104847547 */ /* 0x000fea000b800000 */
[----:B------:R-:W-:Y:S01]  /*5450*/  UMOV UR4, 0x40 ;  /* 0x0000004000047882 */ /* 0x000fe20000000000 */
[----:B------:R-:W-:Y:S01]  /*5460*/  NOP ;  /* 0x0000000000007918 */ /* 0x000fe20000000000 */
[----:B------:R-:W-:Y:S01]  /*5470*/  ULEA UR4, UR37, UR4, 0x18 ;  /* 0x0000000425047291 */ /* 0x000fe2000f8ec0ff */
[----:B------:R-:W-:Y:S02]  /*5480*/  UMOV UR5, 0x400 ;  /* 0x0000040000057882 */ /* 0x000fe40000000000 */
[----:B------:R-:W-:-:S06]  /*5490*/  ULEA UR37, UR37, UR5, 0x18 ;  /* 0x0000000525257291 */ /* 0x000fcc000f8ec0ff */
[----:B------:R-:W1:Y:S02]  /*54a0*/  LDS.U8 R2, [UR4+0x1c] ;  /* 0x00001c04ff027984 */ /* 0x000e640008000000 */
[----:B-1----:R-:W-:-:S13]  /*54b0*/  ISETP.NE.AND P0, PT, R2, RZ, PT ;  /* 0x000000ff0200720c */ /* 0x002fda0003f05270 */
[----:B------:R-:W-:Y:S05]  /*54c0*/  @P0 BRA `(.L_x_113) ;  /* 0x0000000400080947 */ /* 0x000fea0003800000 */
[----:B------:R-:W-:Y:S02]  /*54d0*/  UISETP.NE.U32.AND UP0, UPT, UR9, 0x1, UPT ;  /* 0x000000010900788c */ /* 0x000fe4000bf05070 */
[----:B------:R-:W-:-:S07]  /*54e0*/  UIADD3 UR6, UPT, UPT, UR4, 0x8, URZ ;  /* 0x0000000804067890 */ /* 0x000fce000fffe0ff */
[----:B------:R-:W-:Y:S05]  /*54f0*/  BRA.U !UP0, `(.L_x_114) ;  /* 0x00000001089c7547 */ /* 0x000fea000b800000 */
[----:B------:R-:W-:Y:S01]  /*5500*/  ELECT P0, URZ, PT ;  /* 0x0000000000ff782f */ /* 0x000fe20003800000 */
[----:B------:R-:W-:-:S12]  /*5510*/  BSSY B0, `(.L_x_114) ;  /* 0x0000025000007945 */ /* 0x000fd80003800000 */
[----:B------:R-:W-:Y:S05]  /*5520*/  @!P0 BRA `(.L_x_115) ;  /* 0x00000000008c8947 */ /* 0x000fea0003800000 */
[----:B------:R-:W-:-:S05]  /*5530*/  UMOV UR5, 0x10 ;  /* 0x0000001000057882 */ /* 0x000fca0000000000 */
[----:B------:R-:W-:Y:S04]  /*5540*/  DEPBAR.LE SB1, 0x36 ;  /* 0x00009d800000791a */ /* 0x000fe80000000000 */
[----:B------:R-:W1:Y:S02]  /*5550*/  UTCATOMSWS.2CTA.FIND_AND_SET.ALIGN UP1, UR5, UR5 ;  /* 0x00000005000575e3 */ /* 0x000e640008220800 */
[----:B-1----:R-:W-:Y:S01]  /*5560*/  MOV R11, UR5 ;  /* 0x00000005000b7c02 */ /* 0x002fe20008000f00 */
[----:B------:R-:W-:Y:S06]  /*5570*/  BRA.U UP1, `(.L_x_116) ;  /* 0x0000000101187547 */ /* 0x000fec000b800000 */
.L_x_117:
[----:B------:R-:W-:Y:S05]  /*5580*/  NANOSLEEP 0x64 ;  /* 0x000000640000795d */ /* 0x000fea0003800000 */
[----:B------:R-:W-:-:S05]  /*5590*/  UMOV UR5, 0x10 ;  /* 0x0000001000057882 */ /* 0x000fca0000000000 */
[----:B------:R-:W-:Y:S04]  /*55a0*/  DEPBAR.LE SB1, 0x36 ;  /* 0x00009d800000791a */ /* 0x000fe80000000000 */
[----:B------:R-:W1:Y:S02]  /*55b0*/  UTCATOMSWS.2CTA.FIND_AND_SET.ALIGN UP1, UR5, UR5 ;  /* 0x00000005000575e3 */ /* 0x000e640008220800 */
[----:B-1----:R-:W-:Y:S01]  /*55c0*/  MOV R11, UR5 ;  /* 0x00000005000b7c02 */ /* 0x002fe20008000f00 */
[----:B------:R-:W-:Y:S05]  /*55d0*/  BRA.U !UP1, `(.L_x_117) ;  /* 0xfffffffd09e87547 */ /* 0x000fea000b83ffff */
.L_x_116:
[----:B------:R-:W1:Y:S01]  /*55e0*/  LDS R5, [UR4+0x10] ;  /* 0x00001004ff057984 */ /* 0x000e620008000800 */
[----:B------:R-:W-:Y:S01]  /*55f0*/  IMAD.U32 R3, RZ, RZ, UR37 ;  /* 0x00000025ff037e24 */ /* 0x000fe2000f8e00ff */
[----:B------:R-:W-:-:S03]  /*5600*/  MOV R2, UR8 ;  /* 0x0000000800027c02 */ /* 0x000fc60008000f00 */
[----:B------:R-:W-:Y:S01]  /*5610*/  VIADD R3, R3, 0x4b0 ;  /* 0x000004b003037836 */ /* 0x000fe20000000000 */
[----:B-1----:R-:W-:-:S04]  /*5620*/  SHF.L.U32 R5, R5, 0x1f, RZ ;  /* 0x0000001f05057819 */ /* 0x002fc800000006ff */
[----:B------:R-:W1:Y:S02]  /*5630*/  SYNCS.PHASECHK.TRANS64.TRYWAIT P0, [UR4+0x8], R5 ;  /* 0x00000805ff0075a7 */ /* 0x000e640008001104 */
[----:B-1----:R-:W-:Y:S05]  /*5640*/  @P0 BRA `(.L_x_118) ;  /* 0x0000000000080947 */ /* 0x002fea0003800000 */
[----:B------:R-:W1:Y:S02]  /*5650*/  SYNCS.PHASECHK.TRANS64.TRYWAIT P0, [UR4+0x8], R5 ;  /* 0x00000805ff0075a7 */ /* 0x000e640008001104 */
[----:B-1----:R-:W-:Y:S05]  /*5660*/  @!P0 BRA `(.L_x_119) ;  /* 0x0000006400588947 */ /* 0x002fea0003800000 */
.L_x_118:
[----:B-1----:R-:W-:Y:S01]  /*5670*/  HFMA2 R4, -RZ, RZ, 0, 5.9604644775390625e-08 ;  /* 0x00000001ff047431 */ /* 0x002fe200000001ff */
[----:B------:R-:W-:Y:S01]  /*5680*/  UPRMT UR5, UR8, 0x654, UR6 ;  /* 0x0000065408057896 */ /* 0x000fe20008000006 */
[----:B------:R-:W-:Y:S01]  /*5690*/  IMAD.MOV.U32 R6, RZ, RZ, 0xffff ;  /* 0x0000ffffff067424 */ /* 0x000fe200078e00ff */
[----:B------:R-:W-:Y:S01]  /*56a0*/  PRMT R2, R2, 0x654, R3 ;  /* 0x0000065402027816 */ /* 0x000fe20000000003 */
[----:B------:R-:W-:Y:S02]  /*56b0*/  IMAD.MOV.U32 R5, RZ, RZ, 0x4 ;  /* 0x00000004ff057424 */ /* 0x000fe400078e00ff */
[----:B------:R-:W-:Y:S01]  /*56c0*/  IMAD.SHL.U32 R9, R11, 0x20, RZ ;  /* 0x000000200b097824 */ /* 0x000fe200078e00ff */
[----:B------:R-:W-:Y:S02]  /*56d0*/  MOV R3, UR5 ;  /* 0x0000000500037c02 */ /* 0x000fe40008000f00 */
[-C--:B------:R-:W-:Y:S01]  /*56e0*/  SHF.L.U32 R7, R6, R11.reuse, RZ ;  /* 0x0000000b06077219 */ /* 0x080fe200000006ff */
[----:B------:R1:W-:Y:S01]  /*56f0*/  SYNCS.ARRIVE.TRANS64.RED RZ, [UR5], R5 ;  /* 0x00000005ffff79a7 */ /* 0x0003e20008000405 */
[----:B------:R-:W-:Y:S01]  /*5700*/  SHF.L.U32 R6, R4, R11, RZ ;  /* 0x0000000b04067219 */ /* 0x000fe200000006ff */
[----:B------:R1:W-:Y:S04]  /*5710*/  STS [UR37+0x4b0], R9 ;  /* 0x0004b009ff007988 */ /* 0x0003e80008000825 */
[----:B------:R1:W-:Y:S04]  /*5720*/  STAS [R2.64], R11 ;  /* 0x0000000b02007dbd */ /* 0x0003e8000c0008ff */
[----:B------:R1:W-:Y:S04]  /*5730*/  ATOMS.OR RZ, [UR4+0x14], R7 ;  /* 0x00001407ffff798c */ /* 0x0003e8000b000004 */
[----:B------:R1:W-:Y:S04]  /*5740*/  ATOMS.OR RZ, [UR4+0x18], R6 ;  /* 0x00001806ffff798c */ /* 0x0003e8000b000004 */
[----:B------:R1:W-:Y:S02]  /*5750*/  ATOMS.XOR RZ, [UR4+0x10], R4 ;  /* 0x00001004ffff798c */ /* 0x0003e4000b800004 */
.L_x_115:
[----:B------:R-:W-:Y:S05]  /*5760*/  BSYNC B0 ;  /* 0x0000000000007941 */ /* 0x000fea0003800000 */
.L_x_114:
[----:B------:R-:W-:Y:S05]  /*5770*/  BRA.U UP0, `(.L_x_120) ;  /* 0x00000001006c7547 */ /* 0x000fea000b800000 */
[----:B------:R-:W-:-:S03]  /*5780*/  UMOV UR5, 0xffffffff ;  /* 0xffffffff00057882 */ /* 0x000fc60000000000 */
[----:B------:R-:W-:Y:S05]  /*5790*/  BRA.DIV UR5, `(.L_x_121) ;  /* 0x0000006605247947 */ /* 0x000fea000b800000 */
[----:B------:R-:W-:-:S13]  /*57a0*/  ELECT P6, URZ, PT ;  /* 0x0000000000ff782f */ /* 0x000fda00038c0000 */
.L_x_326:
[----:B------:R-:W-:Y:S05]  /*57b0*/  @!P6 BRA `(.L_x_120) ;  /* 0x00000000005ce947 */ /* 0x000fea0003800000 */
[----:B-1----:R-:W1:Y:S02]  /*57c0*/  LDS R3, [UR4+0x10] ;  /* 0x00001004ff037984 */ /* 0x002e640008000800 */
[----:B-1----:R-:W-:-:S04]  /*57d0*/  SHF.L.U32 R3, R3, 0x1f, RZ ;  /* 0x0000001f03037819 */ /* 0x002fc800000006ff */
[----:B------:R-:W1:Y:S02]  /*57e0*/  SYNCS.PHASECHK.TRANS64.TRYWAIT P0, [UR4+0x8], R3 ;  /* 0x00000803ff0075a7 */ /* 0x000e640008001104 */
[----:B-1----:R-:W-:Y:S05]  /*57f0*/  @P0 BRA `(.L_x_122) ;  /* 0x0000000000080947 */ /* 0x002fea0003800000 */
[----:B------:R-:W1:Y:S02]  /*5800*/  SYNCS.PHASECHK.TRANS64.TRYWAIT P0, [UR4+0x8], R3 ;  /* 0x00000803ff0075a7 */ /* 0x000e640008001104 */
[----:B-1----:R-:W-:Y:S05]  /*5810*/  @!P0 BRA `(.L_x_123) ;  /* 0x0000006400248947 */ /* 0x002fea0003800000 */
.L_x_122:
[----:B------:R-:W2:Y:S01]  /*5820*/  LDS R5, [UR37+0x4b0] ;  /* 0x0004b025ff057984 */ /* 0x000ea20008000800 */
[----:B-1----:R-:W-:Y:S02]  /*5830*/  HFMA2 R2, -RZ, RZ, 0, 5.9604644775390625e-08 ;  /* 0x00000001ff027431 */ /* 0x002fe400000001ff */
[----:B------:R-:W-:Y:S01]  /*5840*/  IMAD.MOV.U32 R3, RZ, RZ, 0xffff ;  /* 0x0000ffffff037424 */ /* 0x000fe200078e00ff */
[----:B------:R-:W-:Y:S01]  /*5850*/  UPRMT UR5, UR8, 0x654, UR6 ;  /* 0x0000065408057896 */ /* 0x000fe20008000006 */
[----:B--2---:R-:W-:-:S03]  /*5860*/  IMAD.SHL.U32 R4, R5, 0x20, RZ ;  /* 0x0000002005047824 */ /* 0x004fc600078e00ff */
[-C--:B------:R-:W-:Y:S02]  /*5870*/  SHF.L.U32 R3, R3, R5.reuse, RZ ;  /* 0x0000000503037219 */ /* 0x080fe400000006ff */
[----:B------:R-:W-:Y:S01]  /*5880*/  SHF.L.U32 R5, R2, R5, RZ ;  /* 0x0000000502057219 */ /* 0x000fe200000006ff */
[----:B------:R2:W-:Y:S04]  /*5890*/  STS [UR37+0x4b0], R4 ;  /* 0x0004b004ff007988 */ /* 0x0005e80008000825 */
[----:B------:R2:W-:Y:S04]  /*58a0*/  ATOMS.OR RZ, [UR4+0x14], R3 ;  /* 0x00001403ffff798c */ /* 0x0005e8000b000004 */
[----:B------:R2:W-:Y:S01]  /*58b0*/  ATOMS.OR RZ, [UR4+0x18], R5 ;  /* 0x00001805ffff798c */ /* 0x0005e2000b000004 */
[----:B------:R-:W-:Y:S03]  /*58c0*/  SYNCS.ARRIVE.TRANS64.RED.A1T0 RZ, [UR5], RZ ;  /* 0x000000ffffff79a7 */ /* 0x000fe60008100405 */
[----:B------:R2:W-:Y:S01]  /*58d0*/  ATOMS.XOR RZ, [UR4+0x10], R2 ;  /* 0x00001002ffff798c */ /* 0x0005e2000b800004 */
[----:B------:R-:W-:Y:S05]  /*58e0*/  BRA `(.L_x_120) ;  /* 0x0000000000107947 */ /* 0x000fea0003800000 */
.L_x_113:
[----:B------:R-:W-:-:S05]  /*58f0*/  MOV R2, 0xffffffff ;  /* 0xffffffff00027802 */ /* 0x000fca0000000f00 */
[----:B------:R1:W-:Y:S02]  /*5900*/  STS [UR37+0x4b0], R2 ;  /* 0x0004b002ff007988 */ /* 0x0003e40008000825 */
[----:B-1----:R-:W-:Y:S02]  /*5910*/  MOV R2, 0x5930 ;  /* 0x0000593000027802 */ /* 0x002fe40000000f00 */
[----:B-----5:R-:W-:Y:S05]  /*5920*/  CALL.REL.NOINC `($__internal_1_$__cuda_sm10x_tcgen05_guardrail_trap_phase_invalid_during_alloc) ;  /* 0x0000006800b47944 */ /* 0x020fea0003c00000 */
.L_x_120:
[----:B------:R-:W-:Y:S05]  /*5930*/  WARPSYNC.ALL ;  /* 0x0000000000007948 */ /* 0x000fea0003800000 */
[----:B------:R-:W3:Y:S01]  /*5940*/  S2UR UR11, SR_CgaCtaId ;  /* 0x00000000000b79c3 */ /* 0x000ee20000008800 */
[----:B------:R-:W-:Y:S01]  /*5950*/  UMOV UR4, 0x400 ;  /* 0x0000040000047882 */ /* 0x000fe20000000000 */
[----:B------:R-:W-:-:S06]  /*5960*/  NOP ;  /* 0x0000000000007918 */ /* 0x000fcc0000000000 */
[----:B------:R-:W-:Y:S06]  /*5970*/  BAR.ARV 0x6, 0xa0 ;  /* 0x0182800000007b1d */ /* 0x000fec0000002000 */
[----:B------:R-:W4:Y:S01]  /*5980*/  LDCU UR5, c[0x0][0x38c] ;  /* 0x00007180ff0577ac */ /* 0x000f220008000800 */
[----:B------:R-:W-:Y:S01]  /*5990*/  LOP3.LUT R0, R0, 0xffff, RZ, 0xc0, !PT ;  /* 0x0000ffff00007812 */ /* 0x000fe200078ec0ff */
[----:B-1----:R-:W-:Y:S01]  /*59a0*/  IMAD.MOV.U32 R9, RZ, RZ, 0x1 ;  /* 0x00000001ff097424 */ /* 0x002fe200078e00ff */
[----:B------:R-:W-:Y:S01]  /*59b0*/  LOP3.LUT R8, R8, 0xffff, RZ, 0xc0, !PT ;  /* 0x0000ffff08087812 */ /* 0x000fe200078ec0ff */
[----:B------:R-:W-:Y:S01]  /*59c0*/  UMOV UR16, URZ ;  /* 0x000000ff00107c82 */ /* 0x000fe20008000000 */
[----:B------:R-:W-:Y:S01]  /*59d0*/  R2UR UR12, R0 ;  /* 0x00000000000c72ca */ /* 0x000fe200000e0000 */
[----:B------:R-:W-:Y:S01]  /*59e0*/  UMOV UR15, URZ ;  /* 0x000000ff000f7c82 */ /* 0x000fe20008000000 */
[----:B------:R-:W-:Y:S01]  /*59f0*/  R2UR UR13, R8 ;  /* 0x00000000080d72ca */ /* 0x000fe200000e0000 */
[----:B------:R-:W-:Y:S01]  /*5a00*/  IMAD.MOV.U32 R8, RZ, RZ, RZ ;  /* 0x000000ffff087224 */ /* 0x000fe200078e00ff */
[----:B------:R-:W-:-:S02]  /*5a10*/  UISETP.NE.AND UP2, UPT, UR9, URZ, UPT ;  /* 0x000000ff0900728c */ /* 0x000fc4000bf45270 */
[----:B---3--:R-:W-:Y:S01]  /*5a20*/  ULEA UR11, UR11, UR4, 0x18 ;  /* 0x000000040b0b7291 */ /* 0x008fe2000f8ec0ff */
[----:B------:R-:W-:Y:S01]  /*5a30*/  UMOV UR22, URZ ;  /* 0x000000ff00167c82 */ /* 0x000fe20008000000 */
[----:B------:R-:W-:Y:S02]  /*5a40*/  UMOV UR26, 0x0 ;  /* 0x00000000001a7882 */ /* 0x000fe40000000000 */
[----:B------:R-:W-:Y:S02]  /*5a50*/  UIADD3 UR14, UPT, UPT, UR11, 0x3600, URZ ;  /* 0x000036000b0e7890 */ /* 0x000fe4000fffe0ff */
[----:B------:R-:W-:Y:S02]  /*5a60*/  UIADD3 UR4, UPT, UPT, UR11, 0x21600, URZ ;  /* 0x000216000b047890 */ /* 0x000fe4000fffe0ff */
[----:B----4-:R-:W-:Y:S01]  /*5a70*/  UIADD3 UR5, UPT, UPT, UR5, 0xf, URZ ;  /* 0x0000000f05057890 */ /* 0x010fe2000fffe0ff */
[----:B--2---:R-:W1:Y:S01]  /*5a80*/  LDS R2, [UR11+0x4b0] ;  /* 0x0004b00bff027984 */ /* 0x004e620008000800 */
[----:B------:R-:W-:-:S02]  /*5a90*/  USHF.R.U32.HI UR14, URZ, 0x4, UR14 ;  /* 0x00000004ff0e7899 */ /* 0x000fc4000801160e */
[----:B------:R-:W-:Y:S02]  /*5aa0*/  USHF.R.S32.HI UR10, URZ, 0x1f, UR5 ;  /* 0x0000001fff0a7899 */ /* 0x000fe40008011405 */
[----:B------:R-:W-:Y:S02]  /*5ab0*/  USHF.R.U32.HI UR4, URZ, 0x4, UR4 ;  /* 0x00000004ff047899 */ /* 0x000fe40008011604 */
[----:B------:R-:W-:Y:S02]  /*5ac0*/  ULEA.HI UR10, UR10, UR5, URZ, 0x4 ;  /* 0x000000050a0a7291 */ /* 0x000fe4000f8f20ff */
[----:B------:R-:W-:Y:S02]  /*5ad0*/  ULOP3.LUT UR14, UR14, 0x3fff, URZ, 0xc0, !UPT ;  /* 0x00003fff0e0e7892 */ /* 0x000fe4000f8ec0ff */
[----:B------:R-:W-:Y:S02]  /*5ae0*/  USHF.R.S32.HI UR10, URZ, 0x4, UR10 ;  /* 0x00000004ff0a7899 */ /* 0x000fe4000801140a */
[----:B------:R-:W-:-:S02]  /*5af0*/  ULOP3.LUT UR4, UR4, 0x3fff, URZ, 0xc0, !UPT ;  /* 0x00003fff04047892 */ /* 0x000fc4000f8ec0ff */
[----:B------:R-:W-:Y:S02]  /*5b00*/  UISETP.LT.AND UP0, UPT, UR10, 0x1, UPT ;  /* 0x000000010a00788c */ /* 0x000fe4000bf01270 */
[----:B------:R-:W-:Y:S02]  /*5b10*/  ULOP3.LUT UR14, UR14, 0x10000, URZ, 0xfc, !UPT ;  /* 0x000100000e0e7892 */ /* 0x000fe4000f8efcff */
[----:B------:R-:W-:Y:S02]  /*5b20*/  ULOP3.LUT UR4, UR4, 0x10000, URZ, 0xfc, !UPT ;  /* 0x0001000004047892 */ /* 0x000fe4000f8efcff */
[----:B------:R-:W-:Y:S01]  /*5b30*/  USEL UR23, UR10, 0x1, !UP0 ;  /* 0x000000010a177887 */ /* 0x000fe2000c000000 */
[----:B------:R-:W-:Y:S01]  /*5b40*/  UMOV UR27, 0x8180490 ;  /* 0x08180490001b7882 */ /* 0x000fe20000000000 */
[----:B-1----:R-:W-:Y:S02]  /*5b50*/  R2UR UR17, R2 ;  /* 0x00000000021172ca */ /* 0x002fe400000e0000 */
[----:B------:R-:W-:-:S13]  /*5b60*/  CS2R R2, SRZ ;  /* 0x0000000000027805 */ /* 0x000fda000001ff00 */
.L_x_131:
[C---:B------:R-:W-:Y:S02]  /*5b70*/  LEA R0, R8.reuse, UR11, 0x3 ;  /* 0x0000000b08007c11 */ /* 0x040fe4000f8e18ff */
[----:B------:R-:W-:Y:S02]  /*5b80*/  SHF.L.U32 R5, R3, 0x1f, RZ ;  /* 0x0000001f03057819 */ /* 0x000fe400000006ff */
[----:B------:R-:W-:Y:S02]  /*5b90*/  LEA R4, R8, UR11, 0x4 ;  /* 0x0000000b08047c11 */ /* 0x000fe4000f8e20ff */
[----:B------:R-:W1:Y:S02]  /*5ba0*/  SYNCS.PHASECHK.TRANS64.TRYWAIT P0, [R0+URZ+0x400], R5 ;  /* 0x00040005000075a7 */ /* 0x000e6400080011ff */
[----:B-1-34-:R-:W-:Y:S05]  /*5bb0*/  @!P0 BRA `(.L_x_124) ;  /* 0x0000006000548947 */ /* 0x01afea0003800000 */
.L_x_327:
[----:B-1----:R-:W1:Y:S01]  /*5bc0*/  LDS.128 R4, [R4+0x490] ;  /* 0x0004900004047984 */ /* 0x002e620000000c00 */
[----:B------:R-:W-:Y:S02]  /*5bd0*/  VIADD R0, R0, 0x410 ;  /* 0x0000041000007836 */ /* 0x000fe40000000000 */
[----:B------:R-:W-:Y:S01]  /*5be0*/  VIADD R8, R8, 0x1 ;  /* 0x0000000108087836 */ /* 0x000fe20000000000 */
[----:B------:R-:W-:Y:S01]  /*5bf0*/  @!PT LDS RZ, [RZ] ;  /* 0x00000000fffff984 */ /* 0x000fe20000000800 */
[----:B------:R-:W-:Y:S01]  /*5c00*/  @!PT LDS RZ, [RZ] ;  /* 0x00000000fffff984 */ /* 0x000fe20000000800 */
[----:B------:R-:W-:Y:S01]  /*5c10*/  @!PT LDS RZ, [RZ] ;  /* 0x00000000fffff984 */ /* 0x000fe20000000800 */
[----:B------:R-:W-:Y:S01]  /*5c20*/  @!PT LDS RZ, [RZ] ;  /* 0x00000000fffff984 */ /* 0x000fe20000000800 */
[----:B------:R2:W-:Y:S06]  /*5c30*/  MEMBAR.ALL.CTA ;  /* 0x0000000000007992 */ /* 0x0005ec0000008000 */
[----:B--2---:R-:W2:Y:S01]  /*5c40*/  FENCE.VIEW.ASYNC.S ;  /* 0x00000000000073c6 */ /* 0x004ea20000000000 */
[----:B------:R-:W-:-:S04]  /*5c50*/  PRMT R0, RZ, 0x654, R0 ;  /* 0x00000654ff007816 */ /* 0x000fc80000000000 */
[----:B--2---:R2:W-:Y:S01]  /*5c60*/  SYNCS.ARRIVE.TRANS64.RED.A1T0 RZ, [R0+URZ], RZ ;  /* 0x000000ff00ff79a7 */ /* 0x0045e200081004ff */
[----:B-1----:R-:W-:Y:S01]  /*5c70*/  LOP3.LUT P1, RZ, R6, 0x1, RZ, 0xc0, !PT ;  /* 0x0000000106ff7812 */ /* 0x002fe2000782c0ff */
[----:B--2---:R-:W-:-:S12]  /*5c80*/  BRA.U UP2, `(.L_x_125) ;  /* 0x0000000102cc7547 */ /* 0x004fd8000b800000 */
[----:B------:R-:W1:Y:S01]  /*5c90*/  LDCU UR5, c[0x0][0x38c] ;  /* 0x00007180ff0577ac */ /* 0x000e620008000800 */
[----:B------:R-:W-:Y:S02]  /*5ca0*/  PLOP3.LUT P2, PT, PT, PT, PT, 0x80, 0x8 ;  /* 0x000000000008781c */ /* 0x000fe40003f4f070 */
[----:B------:R-:W-:Y:S01]  /*5cb0*/  SHF.L.U32 R5, R9, 0x1f, RZ ;  /* 0x0000001f09057819 */ /* 0x000fe200000006ff */
[----:B------:R-:W-:Y:S02]  /*5cc0*/  ULEA UR19, UR16, UR11, 0x3 ;  /* 0x0000000b10137291 */ /* 0x000fe4000f8e18ff */
[----:B-1----:R-:W-:-:S06]  /*5cd0*/  UISETP.GE.AND UP0, UPT, UR5, 0x1, UPT ;  /* 0x000000010500788c */ /* 0x002fcc000bf06270 */
[----:B------:R-:W-:-:S05]  /*5ce0*/  PLOP3.LUT P0, PT, PT, PT, UP0, 0x80, 0x8 ;  /* 0x000000000008781c */ /* 0x000fca0003f0f008 */
[----:B------:R-:W-:-:S08]  /*5cf0*/  @UP0 ULEA UR5, UR15, UR11, 0x3 ;  /* 0x0000000b0f050291 */ /* 0x000fd0000f8e18ff */
[----:B------:R-:W-:-:S04]  /*5d00*/  @P0 SHF.L.U32 R0, R2, 0x1f, RZ ;  /* 0x0000001f02000819 */ /* 0x000fc800000006ff */
[----:B------:R1:W2:Y:S01]  /*5d10*/  @P0 SYNCS.PHASECHK.TRANS64.TRYWAIT P2, [UR5], R0 ;  /* 0x00000000ff0005a7 */ /* 0x0002a20008041105 */
[----:B------:R-:W3:Y:S02]  /*5d20*/  SYNCS.PHASECHK.TRANS64.TRYWAIT P0, [UR19+0x440], R5 ;  /* 0x00044005ff0075a7 */ /* 0x000ee40008001113 */
[----:B-123--:R-:W-:Y:S05]  /*5d30*/  @!P0 BRA `(.L_x_126) ;  /* 0x0000006000088947 */ /* 0x00efea0003800000 */
.L_x_329:
[----:B------:R-:W-:Y:S01]  /*5d40*/  UMOV UR21, UR22 ;  /* 0x0000001600157c82 */ /* 0x000fe20008000000 */
[----:B------:R-:W-:Y:S05]  /*5d50*/  BRA.U !UP0, `(.L_x_127) ;  /* 0x0000000108887547 */ /* 0x000fea000b800000 */
[----:B------:R-:W-:Y:S02]  /*5d60*/  UIADD3 UR21, UPT, UPT, UR23, UR22, URZ ;  /* 0x0000001617157290 */ /* 0x000fe4000fffe0ff */
[----:B------:R-:W-:Y:S02]  /*5d70*/  UIMAD UR18, UR16, 0x30, UR17 ;  /* 0x00000030101278a4 */ /* 0x000fe4000f8e0211 */
[----:B------:R-:W-:Y:S01]  /*5d80*/  UPLOP3.LUT UP3, UPT, UPT, UPT, UPT, 0x40, 0x4 ;  /* 0x000000000004789c */ /* 0x000fe20003f6e870 */
[----:B------:R-:W-:Y:S01]  /*5d90*/  UMOV UR20, UR10 ;  /* 0x0000000a00147c82 */ /* 0x000fe20008000000 */
[----:B------:R-:W-:-:S09]  /*5da0*/  UMOV UR5, UR15 ;  /* 0x0000000f00057c82 */ /* 0x000fd20008000000 */
.L_x_130:
[----:B--2---:R-:W-:Y:S01]  /*5db0*/  ULEA UR7, UR5, UR11, 0x3 ;  /* 0x0000000b05077291 */ /* 0x004fe2000f8e18ff */
[----:B---3--:R-:W-:Y:S11]  /*5dc0*/  @P2 BRA `(.L_x_128) ;  /* 0x00000000000c2947 */ /* 0x008ff60003800000 */
[----:B-1----:R-:W-:Y:S04]  /*5dd0*/  SHF.L.U32 R5, R2, 0x1f, RZ ;  /* 0x0000001f02057819 */ /* 0x002fe800000006ff */
[----:B------:R-:W1:Y:S02]  /*5de0*/  SYNCS.PHASECHK.TRANS64.TRYWAIT P0, [UR7], R5 ;  /* 0x00000005ff0075a7 */ /* 0x000e640008001107 */
[----:B-1----:R-:W-:Y:S05]  /*5df0*/  @!P0 BRA `(.L_x_129) ;  /* 0x0000005c00f08947 */ /* 0x002fea0003800000 */
.L_x_128:
[----:B------:R-:W-:Y:S01]  /*5e00*/  UISETP.NE.AND UP0, UPT, UR20, 0x1, UPT ;  /* 0x000000011400788c */ /* 0x000fe2000bf05270 */
[----:B------:R-:W-:Y:S01]  /*5e10*/  PLOP3.LUT P2, PT, PT, PT, PT, 0x80, 0x8 ;  /* 0x000000000008781c */ /* 0x000fe20003f4f070 */
[----:B------:R-:W-:Y:S02]  /*5e20*/  UIADD3 UR15, UPT, UPT, UR5, 0x1, URZ ;  /* 0x00000001050f7890 */ /* 0x000fe4000fffe0ff */
[----:B------:R-:W-:Y:S02]  /*5e30*/  UIMAD UR6, UR5, 0x60, UR4 ;  /* 0x00000060050678a4 */ /* 0x000fe4000f8e0204 */
[----:B------:R-:W-:Y:S01]  /*5e40*/  UISETP.NE.AND UP1, UPT, UR15, 0x3c, UPT ;  /* 0x0000003c0f00788c */ /* 0x000fe2000bf25270 */
[----:B------:R-:W-:Y:S01]  /*5e50*/  PLOP3.LUT P0, PT, PT, PT, UP0, 0x80, 0x8 ;  /* 0x000000000008781c */ /* 0x000fe20003f0f008 */
[----:B------:R-:W-:Y:S02]  /*5e60*/  ULEA UR28, UR5, UR14, 0x7 ;  /* 0x0000000e051c7291 */ /* 0x000fe4000f8e38ff */
[----:B------:R-:W-:Y:S02]  /*5e70*/  USEL UR25, URZ, 0x1, UP1 ;  /* 0x00000001ff197887 */ /* 0x000fe40008800000 */
[----:B------:R-:W-:Y:S01]  /*5e80*/  USEL UR15, UR15, URZ, UP1 ;  /* 0x000000ff0f0f7287 */ /* 0x000fe20008800000 */
[----:B------:R-:W-:Y:S01]  /*5e90*/  UMOV UR29, 0xc0004010 ;  /* 0xc0004010001d7882 */ /* 0x000fe20000000000 */
[----:B------:R-:W-:Y:S02]  /*5ea0*/  UIADD3 UR22, UPT, UPT, UR22, 0x1, URZ ;  /* 0x0000000116167890 */ /* 0x000fe4000fffe0ff */
[----:B------:R-:W-:Y:S01]  /*5eb0*/  LOP3.LUT R2, R2, UR25, RZ, 0x3c, !PT ;  /* 0x0000001902027c12 */ /* 0x000fe2000f8e3cff */
[----:B------:R-:W-:Y:S02]  /*5ec0*/  @UP0 ULEA UR24, UR15, UR11, 0x3 ;  /* 0x0000000b0f180291 */ /* 0x000fe4000f8e18ff */
[----:B------:R-:W-:Y:S01]  /*5ed0*/  UISETP.NE.AND UP0, UPT, UR22, UR21, UPT ;  /* 0x000000151600728c */ /* 0x000fe2000bf05270 */
[----:B-1----:R-:W-:Y:S01]  /*5ee0*/  @P0 SHF.L.U32 R0, R2, 0x1f, RZ ;  /* 0x0000001f02000819 */ /* 0x002fe200000006ff */
[----:B------:R-:W-:Y:S01]  /*5ef0*/  UIADD3 UR20, UPT, UPT, UR20, -0x1, URZ ;  /* 0xffffffff14147890 */ /* 0x000fe2000fffe0ff */
[----:B------:R-:W-:Y:S04]  /*5f00*/  UMOV UR5, UR15 ;  /* 0x0000000f00057c82 */ /* 0x000fe80008000000 */
[----:B------:R2:W3:Y:S01]  /*5f10*/  @P0 SYNCS.PHASECHK.TRANS64.TRYWAIT P2, [UR24], R0 ;  /* 0x00000000ff0005a7 */ /* 0x0004e20008041118 */
[----:B------:R-:W-:Y:S03]  /*5f20*/  UIADD3 UR24, UPT, UPT, UR7, 0x1e0, URZ ;  /* 0x000001e007187890 */ /* 0x000fe6000fffe0ff */
[----:B------:R-:W-:Y:S02]  /*5f30*/  UMOV UR7, 0xc0004010 ;  /* 0xc000401000077882 */ /* 0x000fe40000000000 */
[----:B------:R2:W-:Y:S01]  /*5f40*/  UTCHMMA.2CTA gdesc[UR28], gdesc[UR6], tmem[UR18], tmem[UR26], idesc[UR27], UP3 ;  /* 0x00ff1a061c0075ea */ /* 0x0005e20009a00012 */
[----:B------:R-:W-:Y:S03]  /*5f50*/  UPLOP3.LUT UP3, UPT, UPT, UPT, UPT, 0x80, 0x8 ;  /* 0x000000000008789c */ /* 0x000fe60003f6f070 */
[----:B------:R2:W-:Y:S01]  /*5f60*/  UTCBAR.2CTA.MULTICAST [UR24], URZ, UR13 ;  /* 0x000000ff180073e9 */ /* 0x0005e2000820080d */
[----:B------:R-:W-:Y:S07]  /*5f70*/  BRA.U UP0, `(.L_x_130) ;  /* 0xfffffffd008c7547 */ /* 0x000fee000b83ffff */
.L_x_127:
[----:B------:R-:W-:Y:S01]  /*5f80*/  UIADD3 UR19, UPT, UPT, UR19, 0x420, URZ ;  /* 0x0000042013137890 */ /* 0x000fe2000fffe0ff */
[----:B------:R-:W-:-:S08]  /*5f90*/  UMOV UR22, UR21 ;  /* 0x0000001500167c82 */ /* 0x000fd00008000000 */
[----:B------:R4:W-:Y:S01]  /*5fa0*/  UTCBAR.2CTA.MULTICAST [UR19], URZ, UR12 ;  /* 0x000000ff130073e9 */ /* 0x0009e2000820080c */
[----:B------:R-:W-:Y:S02]  /*5fb0*/  NOP ;  /* 0x0000000000007918 */ /* 0x000fe40000000000 */
.L_x_125:
[----:B------:R-:W-:Y:S01]  /*5fc0*/  UIADD3 UR16, UPT, UPT, UR16, 0x1, URZ ;  /* 0x0000000110107890 */ /* 0x000fe2000fffe0ff */
[----:B------:R-:W-:-:S03]  /*5fd0*/  ISETP.NE.AND P0, PT, R8, 0x2, PT ;  /* 0x000000020800780c */ /* 0x000fc60003f05270 */
[----:B------:R-:W-:Y:S01]  /*5fe0*/  UISETP.NE.AND UP0, UPT, UR16, 0x4, UPT ;  /* 0x000000041000788c */ /* 0x000fe2000bf05270 */
[----:B-12---:R-:W-:Y:S02]  /*5ff0*/  SEL R0, RZ, 0x1, P0 ;  /* 0x00000001ff007807 */ /* 0x006fe40000000000 */
[----:B------:R-:W-:Y:S01]  /*6000*/  SEL R8, R8, RZ, P0 ;  /* 0x000000ff08087207 */ /* 0x000fe20000000000 */
[----:B------:R-:W-:Y:S01]  /*6010*/  USEL UR5, URZ, 0x1, UP0 ;  /* 0x00000001ff057887 */ /* 0x000fe20008000000 */
[----:B------:R-:W-:Y:S01]  /*6020*/  LOP3.LUT R3, R3, R0, RZ, 0x3c, !PT ;  /* 0x0000000003037212 */ /* 0x000fe200078e3cff */
[----:B------:R-:W-:-:S04]  /*6030*/  USEL UR16, UR16, URZ, UP0 ;  /* 0x000000ff10107287 */ /* 0x000fc80008000000 */
[----:B------:R-:W-:Y:S01]  /*6040*/  LOP3.LUT R9, R9, UR5, RZ, 0x3c, !PT ;  /* 0x0000000509097c12 */ /* 0x000fe2000f8e3cff */
[----:B------:R-:W-:Y:S07]  /*6050*/  @P1 BRA `(.L_x_131) ;  /* 0xfffffff800c41947 */ /* 0x000fee000383ffff */
[----:B------:R-:W1:Y:S01]  /*6060*/  S2UR UR4, SR_CgaCtaId ;  /* 0x00000000000479c3 */ /* 0x000e620000008800 */
[----:B------:R-:W-:Y:S01]  /*6070*/  ELECT P0, URZ, PT ;  /* 0x0000000000ff782f */ /* 0x000fe20003800000 */
[----:B------:R-:W-:Y:S01]  /*6080*/  HFMA2 R0, -RZ, RZ, 0, 5.9604644775390625e-08 ;  /* 0x00000001ff007431 */ /* 0x000fe200000001ff */
[----:B------:R-:W-:-:S05]  /*6090*/  UMOV UR5, 0x40 ;  /* 0x0000004000057882 */ /* 0x000fca0000000000 */
[----:B------:R-:W-:Y:S01]  /*60a0*/  UVIRTCOUNT.DEALLOC.SMPOOL 0x80 ;  /* 0x000000800000784c */ /* 0x000fe20000000000 */
[----:B------:R-:W-:Y:S02]  /*60b0*/  UISETP.NE.AND UP0, UPT, UR9, URZ, UPT ;  /* 0x000000ff0900728c */ /* 0x000fe4000bf05270 */
[----:B-1----:R-:W-:-:S09]  /*60c0*/  ULEA UR4, UR4, UR5, 0x18 ;  /* 0x0000000504047291 */ /* 0x002fd2000f8ec0ff */
[----:B------:R1:W-:Y:S01]  /*60d0*/  @P0 STS.U8 [UR4+0x1c], R0 ;  /* 0x00001c00ff000988 */ /* 0x0003e20008000004 */
[----:B------:R-:W-:Y:S05]  /*60e0*/  BRA.U UP0, `(.L_x_132) ;  /* 0x0000000100a07547 */ /* 0x000fea000b800000 */
[----:B------:R-:W-:Y:S01]  /*60f0*/  UIADD3 UR5, UPT, UPT, UR11, 0x440, URZ ;  /* 0x000004400b057890 */ /* 0x000fe2000fffe0ff */
[----:B------:R-:W-:-:S03]  /*6100*/  SHF.L.U32 R3, R9, 0x1f, RZ ;  /* 0x0000001f09037819 */ /* 0x000fc600000006ff */
[----:B------:R-:W-:-:S09]  /*6110*/  ULEA UR6, UR16, UR5, 0x3 ;  /* 0x0000000510067291 */ /* 0x000fd2000f8e18ff */
[----:B------:R-:W2:Y:S02]  /*6120*/  SYNCS.PHASECHK.TRANS64.TRYWAIT P0, [UR6], R3 ;  /* 0x00000003ff0075a7 */ /* 0x000ea40008001106 */
[----:B--2---:R-:W-:Y:S05]  /*6130*/  @!P0 BRA `(.L_x_133) ;  /* 0x0000005c00388947 */ /* 0x004fea0003800000 */
.L_x_332:
        /* <DEDUP_REMOVED lines=9> */
.L_x_334:
        /* <DEDUP_REMOVED lines=9> */
.L_x_336:
[----:B------:R-:W-:-:S04]  /*6260*/  UIADD3 UR7, UPT, UPT, UR7, 0x1, URZ ;  /* 0x0000000107077890 */ /* 0x000fc8000fffe0ff */
[----:B------:R-:W-:-:S04]  /*6270*/  UISETP.NE.AND UP1, UPT, UR7, 0x4, UPT ;  /* 0x000000040700788c */ /* 0x000fc8000bf25270 */
[----:B------:R-:W-:Y:S02]  /*6280*/  USEL UR6, URZ, 0x1, UP1 ;  /* 0x00000001ff067887 */ /* 0x000fe40008800000 */
[----:B------:R-:W-:-:S04]  /*6290*/  USEL UR7, UR7, URZ, UP1 ;  /* 0x000000ff07077287 */ /* 0x000fc80008800000 */
[----:B------:R-:W-:Y:S01]  /*62a0*/  ULEA UR7, UR7, UR5, 0x3 ;  /* 0x0000000507077291 */ /* 0x000fe2000f8e18ff */
[----:B-1----:R-:W-:-:S04]  /*62b0*/  LOP3.LUT R3, R2, UR6, RZ, 0x3c, !PT ;  /* 0x0000000602037c12 */ /* 0x002fc8000f8e3cff */
[----:B------:R-:W-:Y:S01]  /*62c0*/  SHF.L.U32 R3, R3, 0x1f, RZ ;  /* 0x0000001f03037819 */ /* 0x000fe200000006ff */
[----:B------:R-:W-:-:S04]  /*62d0*/  IMAD.U32 R0, RZ, RZ, UR7 ;  /* 0x00000007ff007e24 */ /* 0x000fc8000f8e00ff */
[----:B------:R1:W2:Y:S03]  /*62e0*/  SYNCS.PHASECHK.TRANS64.TRYWAIT P0, [R0+URZ], R3 ;  /* 0x00000003000075a7 */ /* 0x0002a600080011ff */
[----:B--2---:R-:W-:Y:S05]  /*62f0*/  @!P0 NANOSLEEP.SYNCS 0x989680 ;  /* 0x009896800000895d */ /* 0x004fea0003900000 */
[----:B------:R-:W2:Y:S02]  /*6300*/  @!P0 SYNCS.PHASECHK.TRANS64 P0, [R0+URZ], R3 ;  /* 0x00000003000085a7 */ /* 0x000ea400080010ff */
[----:B--2---:R-:W-:Y:S05]  /*6310*/  @P0 BRA `(.L_x_136) ;  /* 0x0000000000200947 */ /* 0x004fea0003800000 */
.L_x_137:
[----:B--2---:R2:W1:Y:S02]  /*6320*/  SYNCS.PHASECHK.TRANS64.TRYWAIT P0, [R0+URZ], R3 ;  /* 0x00000003000075a7 */ /* 0x00446400080011ff */
[----:B-1----:R-:W-:Y:S05]  /*6330*/  @!P0 NANOSLEEP.SYNCS 0x989680 ;  /* 0x009896800000895d */ /* 0x002fea0003900000 */
[----:B------:R-:W1:Y:S02]  /*6340*/  @!P0 SYNCS.PHASECHK.TRANS64 P0, [R0+URZ], R3 ;  /* 0x00000003000085a7 */ /* 0x000e6400080010ff */
[----:B-1----:R-:W-:Y:S05]  /*6350*/  @!P0 BRA `(.L_x_137) ;  /* 0xfffffffc00f08947 */ /* 0x002fea000383ffff */
[----:B------:R-:W-:Y:S05]  /*6360*/  BRA `(.L_x_136) ;  /* 0x00000000000c7947 */ /* 0x000fea0003800000 */
.L_x_132:
[----:B------:R-:W-:-:S04]  /*6370*/  UIADD3 UR5, UPT, UPT, UR11, 0x480, URZ ;  /* 0x000004800b057890 */ /* 0x000fc8000fffe0ff */
[----:B------:R-:W-:-:S09]  /*6380*/  UPRMT UR5, UR8, 0x654, UR5 ;  /* 0x0000065408057896 */ /* 0x000fd20008000005 */
[----:B------:R-:W-:Y:S03]  /*6390*/  SYNCS.ARRIVE.TRANS64.RED.A1T0 RZ, [UR5], RZ ;  /* 0x000000ffffff79a7 */ /* 0x000fe60008100405 */
.L_x_136:
[----:B-12---:R-:W-:Y:S01]  /*63a0*/  SHF.L.U32 R3, RZ, 0x1f, RZ ;  /* 0x0000001fff037819 */ /* 0x006fe200000006ff */
[----:B------:R-:W-:Y:S01]  /*63b0*/  UIADD3 UR5, UPT, UPT, UR11, 0x480, URZ ;  /* 0x000004800b057890 */ /* 0x000fe2000fffe0ff */
[----:B------:R-:W-:Y:S02]  /*63c0*/  PLOP3.LUT P0, PT, PT, PT, UP0, 0x80, 0x8 ;  /* 0x000000000008781c */ /* 0x000fe40003f0f008 */
[----:B------:R-:W1:Y:S02]  /*63d0*/  SYNCS.PHASECHK.TRANS64.TRYWAIT P1, [UR11+0x480], R3 ;  /* 0x00048003ff0075a7 */ /* 0x000e64000802110b */
[----:B-1----:R-:W-:Y:S09]  /*63e0*/  @!P1 BRA `(.L_x_138) ;  /* 0x0000005800d49947 */ /* 0x002ff20003800000 */
.L_x_338:
[----:B------:R-:W-:Y:S02]  /*63f0*/  @!UP0 UPRMT UR5, UR8, 0x654, UR5 ;  /* 0x0000065408058896 */ /* 0x000fe40008000005 */
[----:B------:R-:W-:Y:S01]  /*6400*/  ULOP3.LUT UR6, UR17, 0xffff, URZ, 0xc0, !UPT ;  /* 0x0000ffff11067892 */ /* 0x000fe2000f8ec0ff */
[----:B------:R-:W-:-:S03]  /*6410*/  UMOV UR8, 0xffff ;  /* 0x0000ffff00087882 */ /* 0x000fc60000000000 */
[----:B------:R-:W-:-:S03]  /*6420*/  USHF.R.U32.HI UR6, URZ, 0x5, UR6 ;  /* 0x00000005ff067899 */ /* 0x000fc60008011606 */
[----:B------:R-:W-:Y:S01]  /*6430*/  @!P0 SYNCS.ARRIVE.TRANS64.RED.A1T0 RZ, [UR5], RZ ;  /* 0x000000ffffff89a7 */ /* 0x000fe20008100405 */
[----:B------:R-:W-:Y:S01]  /*6440*/  NOP ;  /* 0x0000000000007918 */ /* 0x000fe20000000000 */
[----:B-1----:R-:W1:Y:S01]  /*6450*/  LDS R0, [UR4+0x14] ;  /* 0x00001404ff007984 */ /* 0x002e620008000800 */
[----:B------:R-:W-:Y:S01]  /*6460*/  USHF.L.U32 UR8, UR8, UR6, URZ ;  /* 0x0000000608087299 */ /* 0x000fe200080006ff */
[----:B------:R-:W-:Y:S02]  /*6470*/  UMOV UR5, 0x1 ;  /* 0x0000000100057882 */ /* 0x000fe40000000000 */
[----:B------:R-:W-:-:S03]  /*6480*/  USHF.L.U32 UR5, UR5, UR6, URZ ;  /* 0x0000000605057299 */ /* 0x000fc600080006ff */
[----:B-1----:R-:W-:-:S04]  /*6490*/  LOP3.LUT R0, R0, UR8, RZ, 0xc0, !PT ;  /* 0x0000000800007c12 */ /* 0x002fc8000f8ec0ff */
[----:B------:R-:W-:-:S13]  /*64a0*/  ISETP.NE.AND P0, PT, R0, UR8, PT ;  /* 0x0000000800007c0c */ /* 0x000fda000bf05270 */
[----:B------:R-:W-:Y:S05]  /*64b0*/  @P0 BRA `(.L_x_139) ;  /* 0x0000000000580947 */ /* 0x000fea0003800000 */
[----:B------:R-:W1:Y:S02]  /*64c0*/  LDS R0, [UR4+0x18] ;  /* 0x00001804ff007984 */ /* 0x000e640008000800 */
[----:B-1----:R-:W-:-:S04]  /*64d0*/  LOP3.LUT R0, R0, UR5, RZ, 0xc0, !PT ;  /* 0x0000000500007c12 */ /* 0x002fc8000f8ec0ff */
[----:B------:R-:W-:-:S13]  /*64e0*/  ISETP.NE.AND P0, PT, R0, UR5, PT ;  /* 0x0000000500007c0c */ /* 0x000fda000bf05270 */
[----:B------:R-:W-:Y:S05]  /*64f0*/  @P0 BRA `(.L_x_140) ;  /* 0x00000000003c0947 */ /* 0x000fea0003800000 */
[----:B------:R-:W1:Y:S01]  /*6500*/  S2R R2, SR_LANEID ;  /* 0x0000000000027919 */ /* 0x000e620000000000 */
[----:B------:R-:W-:Y:S01]  /*6510*/  ULOP3.LUT UR8, URZ, UR8, URZ, 0x33, !UPT ;  /* 0x00000008ff087292 */ /* 0x000fe2000f8e33ff */
[----:B------:R-:W-:Y:S01]  /*6520*/  LOP3.LUT R4, RZ, UR5, RZ, 0x33, !PT ;  /* 0x00000005ff047c12 */ /* 0x000fe2000f8e33ff */
[----:B------:R-:W-:Y:S02]  /*6530*/  VOTEU.ANY UR7, UPT, PT ;  /* 0x0000000000077886 */ /* 0x000fe400038e0100 */
[----:B------:R-:W-:Y:S01]  /*6540*/  UFLO.U32 UR7, UR7 ;  /* 0x00000007000772bd */ /* 0x000fe200080e0000 */
[----:B------:R-:W2:Y:S01]  /*6550*/  REDUX UR5, R4 ;  /* 0x00000000040573c4 */ /* 0x000ea20000000000 */
[----:B------:R-:W-:-:S06]  /*6560*/  IMAD.U32 R0, RZ, RZ, UR8 ;  /* 0x00000008ff007e24 */ /* 0x000fcc000f8e00ff */
[----:B------:R1:W-:Y:S01]  /*6570*/  UTCATOMSWS.AND URZ, UR8 ;  /* 0x0000000800ff79e3 */ /* 0x0003e20008000000 */
[----:B------:R-:W3:Y:S01]  /*6580*/  REDUX UR6, R0 ;  /* 0x00000000000673c4 */ /* 0x000ee20000000000 */
[----:B-1----:R-:W-:Y:S01]  /*6590*/  ISETP.EQ.U32.AND P0, PT, R2, UR7, PT ;  /* 0x0000000702007c0c */ /* 0x002fe2000bf02070 */
[----:B--2---:R-:W-:Y:S01]  /*65a0*/  IMAD.U32 R2, RZ, RZ, UR5 ;  /* 0x00000005ff027e24 */ /* 0x004fe2000f8e00ff */
[----:B---3--:R-:W-:-:S11]  /*65b0*/  MOV R3, UR6 ;  /* 0x0000000600037c02 */ /* 0x008fd60008000f00 */
[----:B------:R1:W-:Y:S04]  /*65c0*/  @P0 ATOMS.AND RZ, [UR4+0x14], R3 ;  /* 0x00001403ffff098c */ /* 0x0003e8000a800004 */
[----:B------:R1:W-:Y:S01]  /*65d0*/  @P0 ATOMS.AND RZ, [UR4+0x18], R2 ;  /* 0x00001802ffff098c */ /* 0x0003e2000a800004 */
[----:B------:R-:W-:Y:S05]  /*65e0*/  BRA `(.L_x_141) ;  /* 0x0000000000147947 */ /* 0x000fea0003800000 */
.L_x_140:
[----:B------:R-:W-:Y:S02]  /*65f0*/  MOV R2, 0x6610 ;  /* 0x0000661000027802 */ /* 0x000fe40000000f00 */
[----:B---345:R-:W-:Y:S05]  /*6600*/  CALL.REL.NOINC `($__internal_0_$__cuda_sm10x_tcgen05_guardrail_trap_col_being_dealloced_not_returned_by_alloc) ;  /* 0x0000005c00707944 */ /* 0x038fea0003c00000 */
[----:B------:R-:W-:Y:S05]  /*6610*/  BRA `(.L_x_141) ;  /* 0x0000000000087947 */ /* 0x000fea0003800000 */
.L_x_139:
[----:B------:R-:W-:Y:S02]  /*6620*/  MOV R2, 0x6640 ;  /* 0x0000664000027802 */ /* 0x000fe40000000f00 */
[----:B---345:R-:W-:Y:S05]  /*6630*/  CALL.REL.NOINC `($__internal_2_$__cuda_sm10x_tcgen05_guardrail_trap_unallocated_columns_being_dealloced) ;  /* 0x0000005c007c7944 */ /* 0x038fea0003c00000 */
.L_x_141:
[----:B------:R-:W-:Y:S01]  /*6640*/  NOP ;  /* 0x0000000000007918 */ /* 0x000fe20000000000 */
[----:B----4-:R-:W-:Y:S05]  /*6650*/  EXIT ;  /* 0x000000000000794d */ /* 0x010fea0003800000 */
.L_x_112:
[----:B------:R-:W-:-:S09]  /*6660*/  UISETP.NE.OR UP5, UPT, UR10, 0x3, !UP5 ;  /* 0x000000030a00788c */ /* 0x000fd2000efa5670 */
[----:B------:R-:W-:Y:S05]  /*6670*/  BRA.U UP5, `(.L_x_142) ;  /* 0x0000000d05f47547 */ /* 0x000fea000b800000 */
[----:B------:R-:W1:Y:S01]  /*6680*/  LDC R0, c[0x0][0xb30] ;  /* 0x0002cc00ff007b82 */ /* 0x000e620000000800 */
[----:B------:R-:W2:Y:S01]  /*6690*/  LDCU.64 UR8, c[0x0][0x888] ;  /* 0x00011100ff0877ac */ /* 0x000ea20008000a00 */
[----:B------:R-:W-:Y:S02]  /*66a0*/  HFMA2 R25, -RZ, RZ, 0, 0 ;  /* 0x00000000ff197431 */ /* 0x000fe400000001ff */
[----:B------:R-:W-:Y:S01]  /*66b0*/  IMAD.MOV.U32 R32, RZ, RZ, 0x1 ;  /* 0x00000001ff207424 */ /* 0x000fe200078e00ff */
[----:B------:R-:W-:Y:S01]  /*66c0*/  MOV R23, 0x1000 ;  /* 0x0000100000177802 */ /* 0x000fe20000000f00 */
[----:B------:R-:W3:Y:S01]  /*66d0*/  LDCU.64 UR4, c[0x0][0x890] ;  /* 0x00011200ff0477ac */ /* 0x000ee20008000a00 */
[----:B------:R-:W-:Y:S01]  /*66e0*/  IMAD.MOV.U32 R27, RZ, RZ, RZ ;  /* 0x000000ffff1b7224 */ /* 0x000fe200078e00ff */
[----:B------:R-:W4:Y:S01]  /*66f0*/  LDC R19, c[0x0][0x370] ;  /* 0x0000dc00ff137b82 */ /* 0x000f220000000800 */
[----:B------:R-:W-:Y:S01]  /*6700*/  UMOV UR7, 0x400 ;  /* 0x0000040000077882 */ /* 0x000fe20000000000 */
[----:B------:R-:W-:-:S02]  /*6710*/  UPLOP3.LUT UP1, UPT, UPT, UPT, UPT, 0x40, 0x4 ;  /* 0x000000000004789c */ /* 0x000fc40003f2e870 */
[----:B------:R-:W-:-:S04]  /*6720*/  ULEA UR7, UR37, UR7, 0x18 ;  /* 0x0000000725077291 */ /* 0x000fc8000f8ec0ff */
[----:B------:R-:W4:Y:S01]  /*6730*/  LDC R2, c[0x0][0xb0c] ;  /* 0x0002c300ff027b82 */ /* 0x000f220000000800 */
[----:B------:R-:W-:Y:S02]  /*6740*/  UIADD3 UR13, UPT, UPT, UR7, 0x3d0, URZ ;  /* 0x000003d0070d7890 */ /* 0x000fe4000fffe0ff */
[----:B--2---:R-:W-:Y:S02]  /*6750*/  UISETP.NE.U32.AND UP3, UPT, UR8, URZ, UPT ;  /* 0x000000ff0800728c */ /* 0x004fe4000bf65070 */
[----:B------:R-:W-:Y:S02]  /*6760*/  UIADD3 UR33, UPT, UPT, UR7, 0x3c0, URZ ;  /* 0x000003c007217890 */ /* 0x000fe4000fffe0ff */
[----:B---3--:R-:W-:Y:S01]  /*6770*/  UISETP.NE.U32.AND UP4, UPT, UR4, URZ, UPT ;  /* 0x000000ff0400728c */ /* 0x008fe2000bf85070 */
[----:B------:R-:W2:Y:S01]  /*6780*/  LDC R18, c[0x0][0xb20] ;  /* 0x0002c800ff127b82 */ /* 0x000ea20000000800 */
[----:B-1----:R-:W-:Y:S01]  /*6790*/  ISETP.NE.AND P1, PT, R0, 0x1, PT ;  /* 0x000000010000780c */ /* 0x002fe20003f25270 */
[----:B------:R-:W-:-:S02]  /*67a0*/  UISETP.NE.AND.EX UP3, UPT, UR9, URZ, UPT, UP3 ;  /* 0x000000ff0900728c */ /* 0x000fc4000bf65330 */
[----:B------:R-:W-:Y:S02]  /*67b0*/  UIADD3 UR25, UPT, UPT, UR7, 0x3c8, URZ ;  /* 0x000003c807197890 */ /* 0x000fe4000fffe0ff */
[----:B------:R-:W-:Y:S02]  /*67c0*/  UPRMT UR13, UR37, 0x654, UR13 ;  /* 0x00000654250d7896 */ /* 0x000fe4000800000d */
[----:B------:R-:W1:Y:S01]  /*67d0*/  LDC.64 R36, c[0x0][0x348] ;  /* 0x0000d200ff247b82 */ /* 0x000e620000000a00 */
[----:B------:R-:W-:-:S07]  /*67e0*/  UISETP.NE.AND.EX UP4, UPT, UR5, URZ, UPT, UP4 ;  /* 0x000000ff0500728c */ /* 0x000fce000bf85340 */
[----:B------:R-:W3:Y:S08]  /*67f0*/  LDC.64 R16, c[0x0][0xb10] ;  /* 0x0002c400ff107b82 */ /* 0x000ef00000000a00 */
[----:B------:R-:W1:Y:S08]  /*6800*/  LDC.64 R6, c[0x0][0xb18] ;  /* 0x0002c600ff067b82 */ /* 0x000e700000000a00 */
[----:B------:R-:W1:Y:S08]  /*6810*/  LDC.64 R4, c[0x0][0xb28] ;  /* 0x0002ca00ff047b82 */ /* 0x000e700000000a00 */
[----:B--2-4-:R-:W1:Y:S02]  /*6820*/  LDC R22, c[0x0][0x374] ;  /* 0x0000dd00ff167b82 */ /* 0x014e640000000800 */
.L_x_152:
[----:B------:R-:W-:Y:S02]  /*6830*/  LEA R0, R27, UR7, 0x3 ;  /* 0x000000071b007c11 */ /* 0x000fe4000f8e18ff */
[----:B------:R-:W-:Y:S02]  /*6840*/  SHF.L.U32 R3, R25, 0x1f, RZ ;  /* 0x0000001f19037819 */ /* 0x000fe400000006ff */
[----:B------:R-:W-:Y:S02]  /*6850*/  LEA R28, R27, UR7, 0x4 ;  /* 0x000000071b1c7c11 */ /* 0x000fe4000f8e20ff */
[----:B--2---:R-:W2:Y:S02]  /*6860*/  SYNCS.PHASECHK.TRANS64.TRYWAIT P0, [R0+URZ+0x400], R3 ;  /* 0x00040003000075a7 */ /* 0x004ea400080011ff */
[----:B--2---:R-:W-:Y:S05]  /*6870*/  @!P0 BRA `(.L_x_143) ;  /* 0x0000005400c88947 */ /* 0x004fea0003800000 */
.L_x_339:
[----:B------:R-:W-:Y:S01]  /*6880*/  ISETP.GE.AND P0, PT, R26, 0x1, PT ;  /* 0x000000011a00780c */ /* 0x000fe20003f06270 */
[----:B-----5:R-:W4:Y:S01]  /*6890*/  LDS.128 R28, [R28+0x490] ;  /* 0x000490001c1c7984 */ /* 0x020f220000000c00 */
[----:B--2---:R-:W-:Y:S01]  /*68a0*/  VIADD R0, R0, 0x410 ;  /* 0x0000041000007836 */ /* 0x004fe20000000000 */
[----:B------:R-:W-:Y:S01]  /*68b0*/  @!PT LDS RZ, [RZ] ;  /* 0x00000000fffff984 */ /* 0x000fe20000000800 */
[----:B------:R-:W-:Y:S01]  /*68c0*/  @!PT LDS RZ, [RZ] ;  /* 0x00000000fffff984 */ /* 0x000fe20000000800 */
[----:B------:R-:W-:Y:S01]  /*68d0*/  @!PT LDS RZ, [RZ] ;  /* 0x00000000fffff984 */ /* 0x000fe20000000800 */
[----:B------:R-:W-:Y:S01]  /*68e0*/  @!PT LDS RZ, [RZ] ;  /* 0x00000000fffff984 */ /* 0x000fe20000000800 */
[----:B------:R2:W-:Y:S06]  /*68f0*/  MEMBAR.ALL.CTA ;  /* 0x0000000000007992 */ /* 0x0005ec0000008000 */
[----:B--2---:R-:W2:Y:S01]  /*6900*/  FENCE.VIEW.ASYNC.S ;  /* 0x00000000000073c6 */ /* 0x004ea20000000000 */
[----:B------:R-:W-:Y:S04]  /*6910*/  PRMT R0, RZ, 0x654, R0 ;  /* 0x00000654ff007816 */ /* 0x000fe80000000000 */
[----:B--2---:R2:W-:Y:S01]  /*6920*/  SYNCS.ARRIVE.TRANS64.RED.A1T0 RZ, [R0+URZ], RZ ;  /* 0x000000ff00ff79a7 */ /* 0x0045e200081004ff */
[----:B----4-:R-:W-:Y:S11]  /*6930*/  LOP3.LUT P3, RZ, R30, 0x1, RZ, 0xc0, !PT ;  /* 0x000000011eff7812 */ /* 0x010ff6000786c0ff */
[----:B------:R-:W-:Y:S02]  /*6940*/  @!UPT UIADD3 URZ, UPT, UPT, URZ, URZ, URZ ;  /* 0x000000fffffff290 */ /* 0x000fe4000fffe0ff */
[----:B------:R-:W-:Y:S02]  /*6950*/  @P3 MOV R13, R28 ;  /* 0x0000001c000d3202 */ /* 0x000fe40000000f00 */
[----:B------:R-:W-:Y:S01]  /*6960*/  @P3 LOP3.LUT R8, R29, 0xffff, RZ, 0xc0, !PT ;  /* 0x0000ffff1d083812 */ /* 0x000fe200078ec0ff */
[----:B--2---:R-:W-:Y:S06]  /*6970*/  @!P0 BRA `(.L_x_144) ;  /* 0x0000000000a48947 */ /* 0x004fec0003800000 */
[----:B-1----:R-:W-:Y:S01]  /*6980*/  IMAD.HI.U32 R33, R22, R7, RZ ;  /* 0x0000000716217227 */ /* 0x002fe200078e00ff */
[----:B------:R-:W-:Y:S02]  /*6990*/  ISETP.NE.AND P0, PT, R6, 0x1, PT ;  /* 0x000000010600780c */ /* 0x000fe40003f05270 */
[----:B------:R-:W-:Y:S01]  /*69a0*/  ISETP.NE.AND P2, PT, R26, 0x1, PT ;  /* 0x000000011a00780c */ /* 0x000fe20003f45270 */
[----:B---3--:R-:W-:Y:S01]  /*69b0*/  IMAD.HI.U32 R34, R19, R16, RZ ;  /* 0x0000001013227227 */ /* 0x008fe200078e00ff */
[----:B------:R-:W-:Y:S02]  /*69c0*/  SHF.R.U32.HI R33, RZ, R18, R33 ;  /* 0x00000012ff217219 */ /* 0x000fe40000011621 */
[----:B------:R-:W-:Y:S01]  /*69d0*/  ISETP.NE.AND P4, PT, R2, 0x1, PT ;  /* 0x000000010200780c */ /* 0x000fe20003f85270 */
[----:B------:R-:W-:Y:S01]  /*69e0*/  IMAD.HI.U32 R38, R13, R16, RZ ;  /* 0x000000100d267227 */ /* 0x000fe200078e00ff */
[----:B------:R-:W-:Y:S02]  /*69f0*/  SHF.R.U32.HI R34, RZ, R17, R34 ;  /* 0x00000011ff227219 */ /* 0x000fe40000011622 */
[----:B------:R-:W-:Y:S01]  /*6a00*/  SEL R3, R22, R33, !P0 ;  /* 0x0000002116037207 */ /* 0x000fe20004000000 */
[C---:B------:R-:W-:Y:S01]  /*6a10*/  IMAD.HI.U32 R33, R8.reuse, R7, RZ ;  /* 0x0000000708217227 */ /* 0x040fe200078e00ff */
[----:B------:R-:W-:Y:S02]  /*6a20*/  SEL R11, R19, R34, !P4 ;  /* 0x00000022130b7207 */ /* 0x000fe40006000000 */
[----:B------:R-:W-:Y:S01]  /*6a30*/  SHF.R.U32.HI R38, RZ, R17, R38 ;  /* 0x00000011ff267219 */ /* 0x000fe20000011626 */
[----:B------:R-:W-:Y:S01]  /*6a40*/  IMAD.HI.U32 R40, R3, R4, RZ ;  /* 0x0000000403287227 */ /* 0x000fe200078e00ff */
[----:B------:R-:W-:Y:S03]  /*6a50*/  SHF.R.U32.HI R33, RZ, R18, R33 ;  /* 0x00000012ff217219 */ /* 0x000fe60000011621 */
[----:B------:R-:W-:Y:S01]  /*6a60*/  IMAD.HI.U32 R34, R11, R4, RZ ;  /* 0x000000040b227227 */ /* 0x000fe200078e00ff */
[----:B------:R-:W-:Y:S02]  /*6a70*/  @P2 SHF.R.U32.HI R3, RZ, R5, R40 ;  /* 0x00000005ff032219 */ /* 0x000fe40000011628 */
[----:B------:R-:W-:Y:S02]  /*6a80*/  SEL R9, R8, R33, !P0 ;  /* 0x0000002108097207 */ /* 0x000fe40004000000 */
[----:B------:R-:W-:Y:S01]  /*6a90*/  @P2 SHF.R.U32.HI R11, RZ, R5, R34 ;  /* 0x00000005ff0b2219 */ /* 0x000fe20000011622 */
[C---:B------:R-:W-:Y:S01]  /*6aa0*/  IMAD R10, R26.reuse, R3, RZ ;  /* 0x000000031a0a7224 */ /* 0x040fe200078e02ff */
[----:B------:R-:W-:Y:S01]  /*6ab0*/  SEL R3, R13, R38, !P4 ;  /* 0x000000260d037207 */ /* 0x000fe20006000000 */
[C---:B------:R-:W-:Y:S03]  /*6ac0*/  IMAD.HI.U32 R14, R9.reuse, R4, RZ ;  /* 0x00000004090e7227 */ /* 0x040fe600078e00ff */
[----:B------:R-:W-:Y:S01]  /*6ad0*/  ISETP.GE.AND P0, PT, R9, R10, PT ;  /* 0x0000000a0900720c */ /* 0x000fe20003f06270 */
[C---:B------:R-:W-:Y:S01]  /*6ae0*/  IMAD R12, R26.reuse, R11, RZ ;  /* 0x0000000b1a0c7224 */ /* 0x040fe200078e02ff */
[-C--:B------:R-:W-:Y:S04]  /*6af0*/  SHF.R.U32.HI R14, RZ, R5.reuse, R14 ;  /* 0x00000005ff0e7219 */ /* 0x080fe8000001160e */
[----:B------:R-:W-:Y:S02]  /*6b00*/  ISETP.GE.OR P0, PT, R3, R12, P0 ;  /* 0x0000000c0300720c */ /* 0x000fe40000706670 */
[----:B------:R-:W-:Y:S05]  /*6b10*/  SEL R15, R9, R14, !P2 ;  /* 0x0000000e090f7207 */ /* 0x000fea0005000000 */
[----:B------:R-:W-:Y:S04]  /*6b20*/  IMAD.MOV R14, RZ, RZ, -R15 ;  /* 0x000000ffff0e7224 */ /* 0x000fe800078e0a0f */
[----:B------:R-:W-:Y:S02]  /*6b30*/  IMAD R14, R26, R14, R9 ;  /* 0x0000000e1a0e7224 */ /* 0x000fe400078e0209 */
[C---:B------:R-:W-:Y:S05]  /*6b40*/  @!P0 IMAD.HI.U32 R10, R3.reuse, R4, RZ ;  /* 0x00000004030a8227 */ /* 0x040fea00078e00ff */
[----:B------:R-:W-:Y:S04]  /*6b50*/  @!P0 SHF.R.U32.HI R10, RZ, R5, R10 ;  /* 0x00000005ff0a8219 */ /* 0x000fe8000001160a */
[----:B------:R-:W-:Y:S01]  /*6b60*/  @!P0 SEL R0, R3, R10, !P2 ;  /* 0x0000000a03008207 */ /* 0x000fe20005000000 */
[----:B------:R-:W-:Y:S03]  /*6b70*/  IMAD.MOV R10, RZ, RZ, -R3 ;  /* 0x000000ffff0a7224 */ /* 0x000fe600078e0a03 */
[----:B------:R-:W-:Y:S01]  /*6b80*/  @!P0 IADD3 R15, PT, PT, R15, -R0, RZ ;  /* 0x800000000f0f8210 */ /* 0x000fe20007ffe0ff */
[----:B------:R-:W-:Y:S01]  /*6b90*/  @!P0 IMAD R0, R11, R14, R0 ;  /* 0x0000000e0b008224 */ /* 0x000fe200078e0200 */
[----:B------:R-:W-:Y:S01]  /*6ba0*/  IADD3 R11, PT, PT, -R9, RZ, RZ ;  /* 0x000000ff090b7210 */ /* 0x000fe20007ffe1ff */
[----:B------:R-:W-:Y:S02]  /*6bb0*/  IMAD R13, R2, R10, R13 ;  /* 0x0000000a020d7224 */ /* 0x000fe400078e020d */
[----:B------:R-:W-:Y:S02]  /*6bc0*/  @!P0 IMAD R9, R15, R26, R3 ;  /* 0x0000001a0f098224 */ /* 0x000fe400078e0203 */
[----:B------:R-:W-:Y:S02]  /*6bd0*/  @!P0 IMAD.MOV.U32 R3, RZ, RZ, R0 ;  /* 0x000000ffff038224 */ /* 0x000fe400078e0000 */
[----:B------:R-:W-:Y:S02]  /*6be0*/  IMAD R8, R6, R11, R8 ;  /* 0x0000000b06087224 */ /* 0x000fe400078e0208 */
[----:B------:R-:W-:Y:S02]  /*6bf0*/  IMAD R13, R3, R2, R13 ;  /* 0x00000002030d7224 */ /* 0x000fe400078e020d */
[----:B------:R-:W-:Y:S02]  /*6c00*/  IMAD R8, R9, R6, R8 ;  /* 0x0000000609087224 */ /* 0x000fe400078e0208 */
.L_x_144:
[----:B------:R-:W-:Y:S05]  /*6c10*/  BRA.U UP1, `(.L_x_145) ;  /* 0x0000000101107547 */ /* 0x000fea000b800000 */
[----:B------:R-:W-:Y:S04]  /*6c20*/  MOV R0, UR6 ;  /* 0x0000000600007c02 */ /* 0x000fe80008000f00 */
[----:B------:R-:W-:Y:S04]  /*6c30*/  SHF.L.U32 R3, R0, 0x1f, RZ ;  /* 0x0000001f00037819 */ /* 0x000fe800000006ff */
[----:B------:R-:W2:Y:S02]  /*6c40*/  SYNCS.PHASECHK.TRANS64.TRYWAIT P0, [UR7+0x3f8], R3 ;  /* 0x0003f803ff0075a7 */ /* 0x000ea40008001107 */
[----:B--2---:R-:W-:Y:S05]  /*6c50*/  @!P0 BRA `(.L_x_146) ;  /* 0x0000005000e48947 */ /* 0x004fea0003800000 */
.L_x_145:
[----:B------:R-:W-:Y:S02]  /*6c60*/  R2UR UR34, R20 ;  /* 0x00000000142272ca */ /* 0x000fe400000e0000 */
[----:B------:R-:W-:Y:S02]  /*6c70*/  R2UR UR35, R21 ;  /* 0x00000000152372ca */ /* 0x000fe400000e0000 */
[----:B------:R-:W-:Y:S02]  /*6c80*/  ISETP.NE.U32.AND P2, PT, RZ, UR4, PT ;  /* 0x00000004ff007c0c */ /* 0x000fe4000bf45070 */
[----:B------:R-:W-:Y:S02]  /*6c90*/  SHF.L.U32 R12, R32, 0x1f, RZ ;  /* 0x0000001f200c7819 */ /* 0x000fe400000006ff */
[----:B------:R-:W-:Y:S05]  /*6ca0*/  ISETP.NE.AND.EX P2, PT, RZ, UR5, PT, P2 ;  /* 0x00000005ff007c0c */ /* 0x000fea000bf45320 */
[----:B------:R-:W-:Y:S02]  /*6cb0*/  UIMAD UR34, UR34, 0x60, URZ ;  /* 0x00000060222278a4 */ /* 0x000fe4000f8e02ff */
[----:B------:R-:W-:Y:S01]  /*6cc0*/  USHF.L.U32 UR35, UR35, 0x6, URZ ;  /* 0x0000000623237899 */ /* 0x000fe200080006ff */
[----:B------:R-:W-:Y:S11]  /*6cd0*/  BRA.U !UP4, `(.L_x_147) ;  /* 0x000000010c347547 */ /* 0x000ff6000b800000 */
[----:B------:R-:W-:Y:S01]  /*6ce0*/  UPLOP3.LUT UP0, UPT, UPT, UPT, UP3, 0x80, 0x8 ;  /* 0x000000000008789c */ /* 0x000fe20003f0f030 */
[----:B--2---:R-:W-:Y:S02]  /*6cf0*/  HFMA2 R0, -RZ, RZ, 0, 5.9604644775390625e-08 ;  /* 0x00000001ff007431 */ /* 0x004fe400000001ff */
[----:B------:R-:W-:Y:S03]  /*6d00*/  IMAD.MOV.U32 R59, RZ, RZ, 0x1 ;  /* 0x00000001ff3b7424 */ /* 0x000fe600078e00ff */
[----:B------:R-:W-:Y:S05]  /*6d10*/  PLOP3.LUT P0, PT, PT, PT, UP0, 0x80, 0x8 ;  /* 0x000000000008781c */ /* 0x000fea0003f0f008 */
[----:B------:R-:W2:Y:S01]  /*6d20*/  @UP0 LDCU.64 UR10, c[0x0][0x888] ;  /* 0x00011100ff0a07ac */ /* 0x000ea20008000a00 */
[----:B------:R-:W-:Y:S07]  /*6d30*/  @UP0 UIMAD UR8, UR36, UR4, URZ ;  /* 0x00000004240802a4 */ /* 0x000fee000f8e02ff */
[----:B------:R-:W-:Y:S01]  /*6d40*/  @!P0 PRMT R59, R0, 0x7610, R59 ;  /* 0x00007610003b8816 */ /* 0x000fe2000000003b */
[----:B--2---:R-:W-:Y:S03]  /*6d50*/  @UP0 UIMAD.WIDE UR10, UR8, 0x4, UR10 ;  /* 0x00000004080a08a5 */ /* 0x004fe6000f8e020a */
[----:B------:R-:W2:Y:S03]  /*6d60*/  @!UP0 LDCU UR8, c[0x0][0x880] ;  /* 0x00011000ff0887ac */ /* 0x000ea60008000800 */
[----:B------:R-:W-:Y:S01]  /*6d70*/  IMAD.U32 R10, RZ, RZ, UR10 ;  /* 0x0000000aff0a7e24 */ /* 0x000fe2000f8e00ff */
[----:B------:R-:W-:Y:S05]  /*6d80*/  MOV R11, UR11 ;  /* 0x0000000b000b7c02 */ /* 0x000fea0008000f00 */
[----:B------:R4:W5:Y:S02]  /*6d90*/  @P0 LDG.E R35, desc[UR46][R10.64] ;  /* 0x0000002e0a230981 */ /* 0x000964000c1e1900 */
[----:B--2-4-:R-:W-:Y:S07]  /*6da0*/  @!P0 IMAD.U32 R35, RZ, RZ, UR8 ;  /* 0x00000008ff238e24 */ /* 0x014fee000f8e00ff */
.L_x_147:
[----:B-----5:R-:W-:Y:S01]  /*6db0*/  @!P2 FSETP.EQ.AND P0, PT, R35, RZ, PT ;  /* 0x000000ff2300a20b */ /* 0x020fe20003f02000 */
[----:B------:R-:W-:Y:S01]  /*6dc0*/  @!UPT UIADD3 URZ, UPT, UPT, URZ, URZ, URZ ;  /* 0x000000fffffff290 */ /* 0x000fe2000fffe0ff */
[----:B------:R-:W-:Y:S11]  /*6dd0*/  @!P2 BRA `(.L_x_148) ;  /* 0x000000000014a947 */ /* 0x000ff60003800000 */
[----:B------:R-:W-:Y:S02]  /*6de0*/  LOP3.LUT P2, RZ, R59, 0xff, RZ, 0xc0, !PT ;  /* 0x000000ff3bff7812 */ /* 0x000fe4000784c0ff */
[----:B------:R-:W-:Y:S04]  /*6df0*/  PLOP3.LUT P0, PT, PT, PT, UP0, 0x80, 0x8 ;  /* 0x000000000008781c */ /* 0x000fe80003f0f008 */
[----:B------:R-:W-:Y:S07]  /*6e00*/  PLOP3.LUT P0, PT, P0, PT, PT, 0x8, 0x80 ;  /* 0x000000000080781c */ /* 0x000fee000070e170 */
[----:B------:R-:W-:Y:S11]  /*6e10*/  @P2 FSETP.EQ.AND P0, PT, R35, RZ, PT ;  /* 0x000000ff2300220b */ /* 0x000ff60003f02000 */
[----:B------:R-:W-:Y:S02]  /*6e20*/  @!UPT UIADD3 URZ, UPT, UPT, URZ, URZ, URZ ;  /* 0x000000fffffff290 */ /* 0x000fe4000fffe0ff */
.L_x_148:
[----:B------:R-:W4:Y:S01]  /*6e30*/  SYNCS.PHASECHK.TRANS64.TRYWAIT P2, [UR7+0x3d8], R12 ;  /* 0x0003d80cff0075a7 */ /* 0x000f220008041107 */
[----:B------:R-:W-:Y:S04]  /*6e40*/  ELECT P4, URZ, PT ;  /* 0x0000000000ff782f */ /* 0x000fe80003880000 */
[----:B------:R-:W-:Y:S11]  /*6e50*/  PLOP3.LUT P4, PT, P0, P4, PT, 0xf2, 0x2f ;  /* 0x00000000002f781c */ /* 0x000ff60000789e72 */
[----:B------:R-:W-:Y:S02]  /*6e60*/  @!UPT UIADD3 URZ, UPT, UPT, URZ, URZ, URZ ;  /* 0x000000fffffff290 */ /* 0x000fe4000fffe0ff */
[----:B-1----:R-:W-:Y:S05]  /*6e70*/  @!P4 IADD3 R9, P0, PT, R36, 0x580, RZ ;  /* 0x000005802409c810 */ /* 0x002fea0007f1e0ff */
[----:B--2---:R-:W-:Y:S01]  /*6e80*/  @!P4 IMAD.X R0, RZ, RZ, R37, P0 ;  /* 0x000000ffff00c224 */ /* 0x004fe200000e0625 */
[----:B----4-:R-:W-:Y:S07]  /*6e90*/  @!P2 BRA `(.L_x_149) ;  /* 0x00000050006ca947 */ /* 0x010fee0003800000 */
.L_x_342:
[----:B------:R-:W-:Y:S01]  /*6ea0*/  @!P4 R2UR UR9, R9 ;  /* 0x000000000909c2ca */ /* 0x000fe200000e0000 */
[----:B------:R-:W-:Y:S01]  /*6eb0*/  VOTEU.ALL UP1, P4 ;  /* 0x0000000000ff7886 */ /* 0x000fe20002020000 */
[----:B------:R-:W-:Y:S01]  /*6ec0*/  @!P4 R2UR UR8, R0 ;  /* 0x000000000008c2ca */ /* 0x000fe200000e0000 */
[----:B------:R-:W-:Y:S01]  /*6ed0*/  VOTEU.ALL UP2, P4 ;  /* 0x0000000000ff7886 */ /* 0x000fe20002040000 */
[----:B------:R-:W-:Y:S01]  /*6ee0*/  UMOV UR16, 0x0 ;  /* 0x0000000000107882 */ /* 0x000fe20000000000 */
[----:B------:R-:W-:Y:S01]  /*6ef0*/  UMOV UR17, 0x10000000 ;  /* 0x1000000000117882 */ /* 0x000fe20000000000 */
[----:B------:R-:W-:Y:S01]  /*6f00*/  @!UP1 UIADD3 UR32, UPT, UPT, UR7, 0x500, URZ ;  /* 0x0000050007209890 */ /* 0x000fe2000fffe0ff */
[----:B------:R-:W-:Y:S01]  /*6f10*/  @!P4 IMAD.MOV.U32 R0, RZ, RZ, 0x1000 ;  /* 0x00001000ff00c424 */ /* 0x000fe200078e00ff */
[----:B------:R-:W-:Y:S01]  /*6f20*/  @!UP1 UIADD3 UR10, UPT, UPT, UR34, 0x30, URZ ;  /* 0x00000030220a9890 */ /* 0x000fe2000fffe0ff */
[----:B------:R-:W-:Y:S01]  /*6f30*/  @!P4 IADD3 R21, P0, PT, R36, 0x580, RZ ;  /* 0x000005802415c810 */ /* 0x000fe20007f1e0ff */
[----:B------:R-:W-:Y:S01]  /*6f40*/  UMOV UR11, UR35 ;  /* 0x00000023000b7c82 */ /* 0x000fe20008000000 */
[----:B------:R-:W-:Y:S01]  /*6f50*/  UMOV UR12, UR36 ;  /* 0x00000024000c7c82 */ /* 0x000fe20008000000 */
[----:B------:R-:W-:Y:S01]  /*6f60*/  UPRMT UR14, UR37, 0x654, UR33 ;  /* 0x00000654250e7896 */ /* 0x000fe20008000021 */
[----:B------:R-:W-:Y:S01]  /*6f70*/  IMAD.U32 R10, RZ, RZ, UR9 ;  /* 0x00000009ff0a7e24 */ /* 0x000fe2000f8e00ff */
[----:B------:R-:W-:Y:S01]  /*6f80*/  UMOV UR9, UR33 ;  /* 0x0000002100097c82 */ /* 0x000fe20008000000 */
[----:B------:R-:W-:Y:S01]  /*6f90*/  IMAD.U32 R11, RZ, RZ, UR8 ;  /* 0x00000008ff0b7e24 */ /* 0x000fe2000f8e00ff */
[----:B------:R-:W-:Y:S01]  /*6fa0*/  @!UP1 UIADD3 UR8, UPT, UPT, UR7, 0xd00, URZ ;  /* 0x00000d0007089890 */ /* 0x000fe2000fffe0ff */
[----:B------:R-:W-:Y:S01]  /*6fb0*/  @!P4 IMAD.X R20, RZ, RZ, R37, P0 ;  /* 0x000000ffff14c224 */ /* 0x000fe200000e0625 */
[----:B------:R-:W-:Y:S01]  /*6fc0*/  @!P4 R2UR UR18, R10 ;  /* 0x000000000a12c2ca */ /* 0x000fe200000e0000 */
[----:B------:R-:W-:Y:S01]  /*6fd0*/  VOTEU.ALL UP1, P4 ;  /* 0x0000000000ff7886 */ /* 0x000fe20002020000 */
[----:B------:R-:W-:Y:S11]  /*6fe0*/  @!P4 R2UR UR19, R11 ;  /* 0x000000000b13c2ca */ /* 0x000ff600000e0000 */
[----:B------:R-:W-:Y:S02]  /*6ff0*/  @!UPT UIADD3 URZ, UPT, UPT, URZ, URZ, URZ ;  /* 0x000000fffffff290 */ /* 0x000fe4000fffe0ff */
[----:B------:R2:W-:Y:S01]  /*7000*/  @!UP2 UTMALDG.3D [UR32], [UR18], desc[UR16] ;  /* 0x000010201200a5b4 */ /* 0x0005e20008011000 */
[----:B------:R2:W-:Y:S01]  /*7010*/  @!UP1 UTMALDG.3D [UR8], [UR18], desc[UR16] ;  /* 0x00001008120095b4 */ /* 0x0005e20008011000 */
[----:B------:R2:W-:Y:S01]  /*7020*/  @!P4 SYNCS.ARRIVE.TRANS64.RED.A0TR RZ, [UR7+0x3c0], R0 ;  /* 0x0003c000ffffc9a7 */ /* 0x0005e20008300407 */
[----:B------:R-:W-:Y:S01]  /*7030*/  SYNCS.ARRIVE.TRANS64.RED.A1T0 RZ, [UR14], RZ ;  /* 0x000000ffffff79a7 */ /* 0x000fe2000810040e */
[----:B------:R-:W4:Y:S02]  /*7040*/  SYNCS.PHASECHK.TRANS64.TRYWAIT P2, [UR7+0x3e0], R12 ;  /* 0x0003e00cff0075a7 */ /* 0x000f240008041107 */
[----:B--2-4-:R-:W-:Y:S05]  /*7050*/  @!P2 BRA `(.L_x_150) ;  /* 0x000000500014a947 */ /* 0x014fea0003800000 */
.L_x_344:
[----:B------:R-:W2:Y:S01]  /*7060*/  LDC.64 R14, c[0x0][0xb10] ;  /* 0x0002c400ff0e7b82 */ /* 0x000ea20000000a00 */
[----:B------:R-:W-:Y:S01]  /*7070*/  @!P4 R2UR UR9, R21 ;  /* 0x000000001509c2ca */ /* 0x000fe200000e0000 */
[----:B------:R-:W-:Y:S01]  /*7080*/  VOTEU.ALL UP1, P4 ;  /* 0x0000000000ff7886 */ /* 0x000fe20002020000 */
[----:B------:R-:W-:Y:S01]  /*7090*/  @!P4 R2UR UR8, R20 ;  /* 0x000000001408c2ca */ /* 0x000fe200000e0000 */
[----:B------:R-:W-:Y:S01]  /*70a0*/  VOTEU.ALL UP2, P4 ;  /* 0x0000000000ff7886 */ /* 0x000fe20002040000 */
[----:B------:R-:W-:Y:S03]  /*70b0*/  UMOV UR16, 0x0 ;  /* 0x0000000000107882 */ /* 0x000fe60000000000 */
[----:B------:R-:W4:Y:S01]  /*70c0*/  LDC.64 R10, c[0x0][0xb18] ;  /* 0x0002c600ff0a7b82 */ /* 0x000f220000000a00 */
[----:B------:R-:W-:Y:S01]  /*70d0*/  @!UP1 UIADD3 UR26, UPT, UPT, UR34, 0x10, URZ ;  /* 0x00000010221a9890 */ /* 0x000fe2000fffe0ff */
[----:B------:R-:W-:Y:S01]  /*70e0*/  @P3 SHF.R.U32.HI R24, RZ, 0x10, R29 ;  /* 0x00000010ff183819 */ /* 0x000fe2000001161d */
[----:B------:R-:W-:Y:S01]  /*70f0*/  @!UP1 UIADD3 UR24, UPT, UPT, UR7, 0x1500, URZ ;  /* 0x0000150007189890 */ /* 0x000fe2000fffe0ff */
[----:B------:R-:W-:Y:S01]  /*7100*/  VIADD R27, R27, 0x1 ;  /* 0x000000011b1b7836 */ /* 0x000fe20000000000 */
[----:B------:R-:W-:Y:S03]  /*7110*/  UMOV UR17, 0x10000000 ;  /* 0x1000000000117882 */ /* 0x000fe60000000000 */
[----:B------:R-:W5:Y:S01]  /*7120*/  @!P1 LDC R0, c[0x0][0xb20] ;  /* 0x0002c800ff009b82 */ /* 0x000f620000000800 */
[----:B------:R-:W-:Y:S01]  /*7130*/  UMOV UR27, UR35 ;  /* 0x00000023001b7c82 */ /* 0x000fe20008000000 */
[----:B------:R-:W-:Y:S01]  /*7140*/  IMAD.U32 R20, RZ, RZ, UR9 ;  /* 0x00000009ff147e24 */ /* 0x000fe2000f8e00ff */
[----:B------:R-:W-:Y:S05]  /*7150*/  UMOV UR28, UR36 ;  /* 0x00000024001c7c82 */ /* 0x000fea0008000000 */
[----:B-1----:R-:W1:Y:S01]  /*7160*/  @!P1 LDC R3, c[0x0][0xb0c] ;  /* 0x0002c300ff039b82 */ /* 0x002e620000000800 */
[----:B------:R-:W-:Y:S01]  /*7170*/  IMAD.U32 R21, RZ, RZ, UR8 ;  /* 0x00000008ff157e24 */ /* 0x000fe2000f8e00ff */
[----:B------:R-:W-:Y:S01]  /*7180*/  @!UP1 UIADD3 UR10, UPT, UPT, UR34, 0x40, URZ ;  /* 0x00000040220a9890 */ /* 0x000fe2000fffe0ff */
[----:B------:R-:W-:Y:S01]  /*7190*/  @!P4 R2UR UR18, R20 ;  /* 0x000000001412c2ca */ /* 0x000fe200000e0000 */
[----:B------:R-:W-:Y:S01]  /*71a0*/  @!UP1 UIADD3 UR8, UPT, UPT, UR7, 0x1d00, URZ ;  /* 0x00001d0007089890 */ /* 0x000fe2000fffe0ff */
[----:B------:R-:W-:Y:S01]  /*71b0*/  @!P4 IMAD.MOV.U32 R20, RZ, RZ, 0x1000 ;  /* 0x00001000ff14c424 */ /* 0x000fe200078e00ff */
[----:B------:R-:W-:Y:S01]  /*71c0*/  @!P4 R2UR UR19, R21 ;  /* 0x000000001513c2ca */ /* 0x000fe200000e0000 */
[----:B------:R-:W-:Y:S01]  /*71d0*/  VOTEU.ALL UP1, P4 ;  /* 0x0000000000ff7886 */ /* 0x000fe20002020000 */
[----:B------:R-:W-:Y:S01]  /*71e0*/  UMOV UR9, UR25 ;  /* 0x0000001900097c82 */ /* 0x000fe20008000000 */
[----:B------:R-:W-:Y:S01]  /*71f0*/  UMOV UR11, UR35 ;  /* 0x00000023000b7c82 */ /* 0x000fe20008000000 */
[----:B------:R-:W-:Y:S01]  /*7200*/  UMOV UR12, UR36 ;  /* 0x00000024000c7c82 */ /* 0x000fe20008000000 */
[----:B------:R-:W-:Y:S08]  /*7210*/  UPRMT UR14, UR37, 0x654, UR25 ;  /* 0x00000654250e7896 */ /* 0x000ff00008000019 */
[----:B------:R1:W-:Y:S02]  /*7220*/  @!UP2 UTMALDG.3D [UR24], [UR18], desc[UR16] ;  /* 0x000010181200a5b4 */ /* 0x0003e40008011000 */
[----:B-1----:R-:W-:Y:S01]  /*7230*/  @!P1 ISETP.NE.AND P2, PT, R3, 0x1, PT ;  /* 0x000000010300980c */ /* 0x002fe20003f45270 */
[C---:B--2---:R-:W-:Y:S01]  /*7240*/  @!P1 IMAD.HI.U32 R14, R13.reuse, R14, RZ ;  /* 0x0000000e0d0e9227 */ /* 0x044fe200078e00ff */
[----:B----4-:R-:W-:Y:S01]  /*7250*/  @!P1 ISETP.NE.AND P0, PT, R10, 0x1, PT ;  /* 0x000000010a00980c */ /* 0x010fe20003f05270 */
[----:B------:R1:W-:Y:S01]  /*7260*/  @!UP1 UTMALDG.3D [UR8], [UR18], desc[UR16] ;  /* 0x00001008120095b4 */ /* 0x0003e20008011000 */
[----:B------:R1:W-:Y:S01]  /*7270*/  @!P4 SYNCS.ARRIVE.TRANS64.RED.A0TR RZ, [UR7+0x3c8], R20 ;  /* 0x0003c814ffffc9a7 */ /* 0x0003e20008300407 */
[C---:B------:R-:W-:Y:S01]  /*7280*/  @!P1 IMAD.HI.U32 R11, R8.reuse, R11, RZ ;  /* 0x0000000b080b9227 */ /* 0x040fe200078e00ff */
[----:B------:R-:W-:Y:S04]  /*7290*/  @!P1 SHF.R.U32.HI R14, RZ, R15, R14 ;  /* 0x0000000fff0e9219 */ /* 0x000fe8000001160e */
[----:B-----5:R-:W-:Y:S02]  /*72a0*/  @!P1 SHF.R.U32.HI R9, RZ, R0, R11 ;  /* 0x00000000ff099219 */ /* 0x020fe4000001160b */
[----:B------:R-:W-:Y:S02]  /*72b0*/  @!P1 SEL R14, R13, R14, !P2 ;  /* 0x0000000e0d0e9207 */ /* 0x000fe40005000000 */
[----:B------:R-:W-:Y:S05]  /*72c0*/  @!P1 SEL R9, R8, R9, !P0 ;  /* 0x0000000908099207 */ /* 0x000fea0004000000 */
[----:B------:R-:W-:Y:S01]  /*72d0*/  @!P1 IMAD.IADD R0, R9, 0x1, -R14 ;  /* 0x0000000109009824 */ /* 0x000fe200078e0a0e */
[----:B------:R-:W-:Y:S01]  /*72e0*/  SYNCS.ARRIVE.TRANS64.RED.A1T0 RZ, [UR14], RZ ;  /* 0x000000ffffff79a7 */ /* 0x000fe2000810040e */
[----:B------:R-:W-:Y:S02]  /*72f0*/  @!P1 IMAD.IADD R9, R14, 0x1, -R9 ;  /* 0x000000010e099824 */ /* 0x000fe400078e0a09 */
[----:B------:R-:W-:Y:S02]  /*7300*/  @!P1 IMAD R13, R0, R3, R13 ;  /* 0x00000003000d9224 */ /* 0x000fe400078e020d */
[----:B------:R-:W-:Y:S01]  /*7310*/  @!P1 IMAD R8, R9, R10, R8 ;  /* 0x0000000a09089224 */ /* 0x000fe200078e0208 */
[----:B------:R-:W2:Y:S02]  /*7320*/  SYNCS.PHASECHK.TRANS64.TRYWAIT P5, [UR7+0x3e8], R12 ;  /* 0x0003e80cff0075a7 */ /* 0x000ea400080a1107 */
[----:B-12---:R-:W-:Y:S05]  /*7330*/  @!P5 BRA `(.L_x_151) ;  /* 0x0000004c0074d947 */ /* 0x006fea0003800000 */
.L_x_346:
[----:B-1----:R-:W-:Y:S01]  /*7340*/  @!P4 IADD3 R3, P0, PT, R36, 0x580, RZ ;  /* 0x000005802403c810 */ /* 0x002fe20007f1e0ff */
[----:B------:R-:W-:Y:S01]  /*7350*/  VOTEU.ALL UP1, P4 ;  /* 0x0000000000ff7886 */ /* 0x000fe20002020000 */
[----:B------:R-:W-:Y:S01]  /*7360*/  VOTEU.ALL UP2, P4 ;  /* 0x0000000000ff7886 */ /* 0x000fe20002040000 */
[----:B------:R-:W-:Y:S01]  /*7370*/  UMOV UR14, 0x0 ;  /* 0x00000000000e7882 */ /* 0x000fe20000000000 */
[----:B------:R-:W-:Y:S01]  /*7380*/  @!P4 R2UR UR9, R3 ;  /* 0x000000000309c2ca */ /* 0x000fe200000e0000 */
[----:B------:R-:W-:Y:S01]  /*7390*/  @!P4 IMAD.X R0, RZ, RZ, R37, P0 ;  /* 0x000000ffff00c224 */ /* 0x000fe200000e0625 */
[----:B------:R-:W-:Y:S01]  /*73a0*/  @!UP1 UIADD3 UR17, UPT, UPT, UR7, 0x3d0, URZ ;  /* 0x000003d007119890 */ /* 0x000fe2000fffe0ff */
[----:B------:R-:W-:Y:S01]  /*73b0*/  ISETP.NE.AND P0, PT, R27, 0x2, PT ;  /* 0x000000021b00780c */ /* 0x000fe20003f05270 */
[----:B------:R-:W-:Y:S01]  /*73c0*/  @!UP1 UIADD3 UR18, UPT, UPT, UR34, 0x20, URZ ;  /* 0x0000002022129890 */ /* 0x000fe2000fffe0ff */
[----:B------:R-:W-:Y:S01]  /*73d0*/  LOP3.LUT R32, R32, 0x1, RZ, 0x3c, !PT ;  /* 0x0000000120207812 */ /* 0x000fe200078e3cff */
[----:B------:R-:W-:Y:S01]  /*73e0*/  @!UP1 UIADD3 UR16, UPT, UPT, UR7, 0x2500, URZ ;  /* 0x0000250007109890 */ /* 0x000fe2000fffe0ff */
[----:B------:R-:W-:Y:S01]  /*73f0*/  @!P4 R2UR UR8, R0 ;  /* 0x000000000008c2ca */ /* 0x000fe200000e0000 */
[----:B------:R-:W-:Y:S01]  /*7400*/  UMOV UR15, 0x10000000 ;  /* 0x10000000000f7882 */ /* 0x000fe20000000000 */
[----:B------:R-:W-:Y:S01]  /*7410*/  UMOV UR19, UR35 ;  /* 0x0000002300137c82 */ /* 0x000fe20008000000 */
[----:B------:R-:W-:Y:S01]  /*7420*/  UMOV UR20, UR36 ;  /* 0x0000002400147c82 */ /* 0x000fe20008000000 */
[----:B------:R-:W-:Y:S01]  /*7430*/  @!UP1 UIADD3 UR10, UPT, UPT, UR34, 0x50, URZ ;  /* 0x00000050220a9890 */ /* 0x000fe2000fffe0ff */
[----:B------:R-:W-:Y:S01]  /*7440*/  SEL R0, RZ, 0x1, P0 ;  /* 0x00000001ff007807 */ /* 0x000fe20000000000 */
[----:B------:R-:W-:Y:S01]  /*7450*/  IMAD.U32 R10, RZ, RZ, UR9 ;  /* 0x00000009ff0a7e24 */ /* 0x000fe2000f8e00ff */
[----:B------:R-:W-:Y:S01]  /*7460*/  UMOV UR11, UR35 ;  /* 0x00000023000b7c82 */ /* 0x000fe20008000000 */
[----:B------:R-:W-:Y:S01]  /*7470*/  UMOV UR12, UR36 ;  /* 0x00000024000c7c82 */ /* 0x000fe20008000000 */
[----:B------:R-:W-:Y:S01]  /*7480*/  UMOV UR9, UR17 ;  /* 0x0000001100097c82 */ /* 0x000fe20008000000 */
[----:B------:R-:W-:Y:S01]  /*7490*/  @P3 R2UR UR36, R24 ;  /* 0x00000000182432ca */ /* 0x000fe200000e0000 */
[----:B------:R-:W-:Y:S01]  /*74a0*/  IMAD.IADD R20, R8, 0x1, R58 ;  /* 0x0000000108147824 */ /* 0x000fe200078e023a */
[----:B------:R-:W-:Y:S01]  /*74b0*/  @!P4 R2UR UR22, R10 ;  /* 0x000000000a16c2ca */ /* 0x000fe200000e0000 */
[----:B------:R-:W-:Y:S01]  /*74c0*/  IMAD.U32 R11, RZ, RZ, UR8 ;  /* 0x00000008ff0b7e24 */ /* 0x000fe2000f8e00ff */
[----:B------:R-:W-:Y:S01]  /*74d0*/  @!UP1 UIADD3 UR8, UPT, UPT, UR7, 0x2d00, URZ ;  /* 0x00002d0007089890 */ /* 0x000fe2000fffe0ff */
[----:B------:R-:W-:Y:S01]  /*74e0*/  LOP3.LUT R25, R25, R0, RZ, 0x3c, !PT ;  /* 0x0000000019197212 */ /* 0x000fe200078e3cff */
[----:B------:R-:W-:Y:S01]  /*74f0*/  VOTEU.ALL UP1, P4 ;  /* 0x0000000000ff7886 */ /* 0x000fe20002020000 */
[----:B------:R-:W-:Y:S01]  /*7500*/  IMAD.IADD R21, R13, 0x1, R60 ;  /* 0x000000010d157824 */ /* 0x000fe200078e023c */
[----:B------:R-:W-:Y:S02]  /*7510*/  @!P4 R2UR UR23, R11 ;  /* 0x000000000b17c2ca */ /* 0x000fe400000e0000 */
[----:B------:R-:W-:Y:S11]  /*7520*/  SEL R27, R27, RZ, P0 ;  /* 0x000000ff1b1b7207 */ /* 0x000ff60000000000 */
[----:B------:R2:W-:Y:S01]  /*7530*/  @!UP2 UTMALDG.3D [UR16], [UR22], desc[UR14] ;  /* 0x00000e101600a5b4 */ /* 0x0005e20008011000 */
[----:B------:R2:W-:Y:S01]  /*7540*/  @!UP1 UTMALDG.3D [UR8], [UR22], desc[UR14] ;  /* 0x00000e08160095b4 */ /* 0x0005e20008011000 */
[----:B------:R2:W-:Y:S01]  /*7550*/  @!P4 SYNCS.ARRIVE.TRANS64.RED.A0TR RZ, [UR7+0x3d0], R23 ;  /* 0x0003d017ffffc9a7 */ /* 0x0005e20008300407 */
[----:B------:R-:W-:Y:S01]  /*7560*/  UPLOP3.LUT UP1, UPT, UPT, UPT, UPT, 0x80, 0x8 ;  /* 0x000000000008789c */ /* 0x000fe20003f2f070 */
[----:B------:R-:W-:Y:S01]  /*7570*/  SYNCS.ARRIVE.TRANS64.RED.A1T0 RZ, [UR13], RZ ;  /* 0x000000ffffff79a7 */ /* 0x000fe2000810040d */
[----:B------:R-:W-:Y:S09]  /*7580*/  @P3 BRA `(.L_x_152) ;  /* 0xfffffff000a83947 */ /* 0x000ff2000383ffff */
[----:B------:R-:W-:-:S04]  /*7590*/  SHF.L.U32 R3, R32, 0x1f, RZ ;  /* 0x0000001f20037819 */ /* 0x000fc800000006ff */
[----:B------:R-:W1:Y:S02]  /*75a0*/  SYNCS.PHASECHK.TRANS64.TRYWAIT P0, [UR7+0x3d8], R3 ;  /* 0x0003d803ff0075a7 */ /* 0x000e640008001107 */
[----:B-1----:R-:W-:Y:S05]  /*75b0*/  @!P0 BRA `(.L_x_153) ;  /* 0x0000004800ec8947 */ /* 0x002fea0003800000 */
.L_x_348:
[----:B------:R-:W4:Y:S02]  /*75c0*/  SYNCS.PHASECHK.TRANS64.TRYWAIT P0, [UR7+0x3e0], R3 ;  /* 0x0003e003ff0075a7 */ /* 0x000f240008001107 */
[----:B----4-:R-:W-:Y:S05]  /*75d0*/  @!P0 BRA `(.L_x_154) ;  /* 0x0000004800fc8947 */ /* 0x010fea0003800000 */
.L_x_350:
[----:B-1----:R-:W-:-:S07]  /*75e0*/  MOV R0, UR7 ;  /* 0x0000000700007c02 */ /* 0x002fce0008000f00 */
.L_x_155:
[----:B-1----:R-:W-:-:S04]  /*75f0*/  SHF.L.U32 R3, R32, 0x1f, RZ ;  /* 0x0000001f20037819 */ /* 0x002fc800000006ff */
[----:B------:R1:W4:Y:S03]  /*7600*/  SYNCS.PHASECHK.TRANS64.TRYWAIT P0, [R0+URZ+0x3e8], R3 ;  /* 0x0003e803000075a7 */ /* 0x00032600080011ff */
[----:B----4-:R-:W-:Y:S05]  /*7610*/  @!P0 NANOSLEEP.SYNCS 0x989680 ;  /* 0x009896800000895d */ /* 0x010fea0003900000 */
[----:B------:R-:W4:Y:S02]  /*7620*/  @!P0 SYNCS.PHASECHK.TRANS64 P0, [R0+URZ+0x3e8], R3 ;  /* 0x0003e803000085a7 */ /* 0x000f2400080010ff */
[----:B--2-4-:R-:W-:Y:S05]  /*7630*/  @P0 EXIT ;  /* 0x000000000000094d */ /* 0x014fea0003800000 */
[----:B------:R-:W-:Y:S05]  /*7640*/  BRA `(.L_x_155) ;  /* 0xfffffffc00e87947 */ /* 0x000fea000383ffff */
.L_x_142:
[----:B------:R-:W-:-:S06]  /*7650*/  UISETP.GE.AND UP1, UPT, UR10, 0x4, UPT ;  /* 0x000000040a00788c */ /* 0x000fcc000bf26270 */
[----:B------:R-:W-:-:S13]  /*7660*/  PLOP3.LUT P0, PT, PT, PT, UP1, 0x80, 0x8 ;  /* 0x000000000008781c */ /* 0x000fda0003f0f018 */
[----:B------:R-:W-:Y:S05]  /*7670*/  @!P0 EXIT ;  /* 0x000000000000894d */ /* 0x000fea0003800000 */
[----:B------:R-:W-:Y:S01]  /*7680*/  BAR.SYNC.DEFER_BLOCKING 0x6, 0xa0 ;  /* 0x0182800000007b1d */ /* 0x000fe20000010000 */
[----:B------:R-:W-:Y:S02]  /*7690*/  IMAD.SHL.U32 R7, R66, 0x200000, RZ ;  /* 0x0020000042077824 */ /* 0x000fe400078e00ff */
[----:B------:R-:W-:Y:S02]  /*76a0*/  HFMA2 R71, -RZ, RZ, 0, 5.9604644775390625e-08 ;  /* 0x00000001ff477431 */ /* 0x000fe400000001ff */
[C---:B------:R-:W-:Y:S01]  /*76b0*/  IMAD.SHL.U32 R65, R72.reuse, 0x10, RZ ;  /* 0x0000001048417824 */ /* 0x040fe200078e00ff */
[----:B------:R-:W-:Y:S01]  /*76c0*/  MOV R69, RZ ;  /* 0x000000ff00457202 */ /* 0x000fe20000000f00 */
[C---:B------:R-:W-:Y:S01]  /*76d0*/  IMAD.U32 R2, R72.reuse, 0x10000, RZ ;  /* 0x0001000048027824 */ /* 0x040fe200078e00ff */
[----:B------:R-:W-:Y:S01]  /*76e0*/  UMOV UR48, 0x400 ;  /* 0x0000040000307882 */ /* 0x000fe20000000000 */
[----:B------:R-:W1:Y:S01]  /*76f0*/  LDC R63, c[0x0][0x370] ;  /* 0x0000dc00ff3f7b82 */ /* 0x000e620000000800 */
[----:B------:R-:W-:Y:S01]  /*7700*/  ULEA UR48, UR37, UR48, 0x18 ;  /* 0x0000003025307291 */ /* 0x000fe2000f8ec0ff */
[----:B------:R-:W-:Y:S01]  /*7710*/  IMAD.SHL.U32 R64, R72, 0x2, RZ ;  /* 0x0000000248407824 */ /* 0x000fe200078e00ff */
[----:B------:R-:W-:Y:S01]  /*7720*/  LOP3.LUT R7, R7, 0x200000, RZ, 0xc0, !PT ;  /* 0x0020000007077812 */ /* 0x000fe200078ec0ff */
[----:B------:R-:W-:Y:S01]  /*7730*/  IMAD.SHL.U32 R5, R66, 0x200, RZ ;  /* 0x0000020042057824 */ /* 0x000fe200078e00ff */
[C---:B------:R-:W-:Y:S01]  /*7740*/  LOP3.LUT R9, R65.reuse, 0x40, RZ, 0xc0, !PT ;  /* 0x0000004041097812 */ /* 0x040fe200078ec0ff */
[----:B------:R-:W-:Y:S01]  /*7750*/  UIADD3 UR4, UPT, UPT, UR48, 0x500, URZ ;  /* 0x0000050030047890 */ /* 0x000fe2000fffe0ff */
[----:B------:R-:W-:Y:S01]  /*7760*/  LOP3.LUT R0, R65, 0x5b0, RZ, 0xc0, !PT ;  /* 0x000005b041007812 */ /* 0x000fe200078ec0ff */
[----:B------:R-:W2:Y:S01]  /*7770*/  LDC R28, c[0x0][0xb0c] ;  /* 0x0002c300ff1c7b82 */ /* 0x000ea20000000800 */
[----:B------:R-:W-:Y:S01]  /*7780*/  LOP3.LUT R2, R7, 0x400000, R2, 0xf8, !PT ;  /* 0x0040000007027812 */ /* 0x000fe200078ef802 */
[----:B------:R-:W-:Y:S01]  /*7790*/  IMAD.MOV.U32 R33, RZ, RZ, RZ ;  /* 0x000000ffff217224 */ /* 0x000fe200078e00ff */
[----:B------:R-:W-:Y:S01]  /*77a0*/  LOP3.LUT R64, R9, 0x8, R64, 0xf8, !PT ;  /* 0x0000000809407812 */ /* 0x000fe200078ef840 */
[----:B------:R-:W-:Y:S01]  /*77b0*/  IMAD.MOV.U32 R70, RZ, RZ, RZ ;  /* 0x000000ffff467224 */ /* 0x000fe200078e00ff */
[----:B------:R-:W-:Y:S01]  /*77c0*/  LOP3.LUT R5, R0, 0x200, R5, 0xf8, !PT ;  /* 0x0000020000057812 */ /* 0x000fe200078ef805 */
[----:B------:R-:W-:Y:S01]  /*77d0*/  IMAD.MOV.U32 R80, RZ, RZ, RZ ;  /* 0x000000ffff507224 */ /* 0x000fe200078e00ff */
[----:B------:R-:W-:Y:S01]  /*77e0*/  LOP3.LUT P0, RZ, R65, 0x40, RZ, 0xc0, !PT ;  /* 0x0000004041ff7812 */ /* 0x000fe2000780c0ff */
[----:B------:R-:W3:Y:S01]  /*77f0*/  LDC R61, c[0x0][0xb20] ;  /* 0x0002c800ff3d7b82 */ /* 0x000ee20000000800 */
[----:B------:R-:W4:Y:S01]  /*7800*/  LDS R3, [UR48+0x4b0] ;  /* 0x0004b030ff037984 */ /* 0x000f220008000800 */
[----:B------:R-:W-:Y:S01]  /*7810*/  LOP3.LUT R64, R5, R64, RZ, 0xfc, !PT ;  /* 0x0000004005407212 */ /* 0x000fe200078efcff */
[----:B------:R-:W-:Y:S01]  /*7820*/  IMAD.U32 R67, RZ, RZ, UR4 ;  /* 0x00000004ff437e24 */ /* 0x000fe2000f8e00ff */
[----:B------:R-:W-:Y:S01]  /*7830*/  P2R R0, PR, RZ, 0x1 ;  /* 0x00000001ff007803 */ /* 0x000fe20000000000 */
[----:B------:R-:W1:Y:S01]  /*7840*/  LDCU.64 UR52, c[0x0][0x348] ;  /* 0x00006900ff3477ac */ /* 0x000e620008000a00 */
[----:B------:R-:W-:-:S02]  /*7850*/  LOP3.LUT R72, R72, 0x60, RZ, 0xc0, !PT ;  /* 0x0000006048487812 */ /* 0x000fc400078ec0ff */
[----:B------:R-:W1:Y:S01]  /*7860*/  LDC R27, c[0x0][0xb30] ;  /* 0x0002cc00ff1b7b82 */ /* 0x000e620000000800 */
[----:B------:R-:W1:Y:S01]  /*7870*/  LDCU.64 UR38, c[0x0][0x888] ;  /* 0x00011100ff2677ac */ /* 0x000e620008000a00 */
[----:B------:R-:W1:Y:S06]  /*7880*/  LDCU.64 UR44, c[0x0][0x890] ;  /* 0x00011200ff2c77ac */ /* 0x000e6c0008000a00 */
[----:B------:R-:W1:Y:S01]  /*7890*/  LDC.64 R56, c[0x0][0xb10] ;  /* 0x0002c400ff387b82 */ /* 0x000e620000000a00 */
[----:B------:R-:W-:Y:S01]  /*78a0*/  UMOV UR50, URZ ;  /* 0x000000ff00327c82 */ /* 0x000fe20008000000 */
[----:B------:R-:W-:-:S06]  /*78b0*/  UMOV UR49, URZ ;  /* 0x000000ff00317c82 */ /* 0x000fcc0008000000 */
[----:B------:R-:W1:Y:S08]  /*78c0*/  LDC.64 R24, c[0x0][0xb18] ;  /* 0x0002c600ff187b82 */ /* 0x000e700000000a00 */
[----:B------:R-:W1:Y:S08]  /*78d0*/  LDC.64 R22, c[0x0][0xb28] ;  /* 0x0002ca00ff167b82 */ /* 0x000e700000000a00 */
[----:B------:R-:W1:Y:S01]  /*78e0*/  LDC.64 R54, c[0x0][0x8b0] ;  /* 0x00022c00ff367b82 */ /* 0x000e620000000a00 */
[----:B----4-:R-:W-:-:S07]  /*78f0*/  IMAD.IADD R2, R3, 0x1, R2 ;  /* 0x0000000103027824 */ /* 0x010fce00078e0202 */
[----:B------:R-:W4:Y:S08]  /*7900*/  LDC.64 R52, c[0x0][0x8a8] ;  /* 0x00022a00ff347b82 */ /* 0x000f300000000a00 */
[----:B--23--:R-:W1:Y:S02]  /*7910*/  LDC R62, c[0x0][0x374] ;  /* 0x0000dd00ff3e7b82 */ /* 0x00ce640000000800 */
.L_x_192:
[C---:B------:R-:W-:Y:S02]  /*7920*/  LEA R0, R80.reuse, UR48, 0x3 ;  /* 0x0000003050007c11 */ /* 0x040fe4000f8e18ff */
[----:B------:R-:W-:Y:S02]  /*7930*/  SHF.L.U32 R3, R69, 0x1f, RZ ;  /* 0x0000001f45037819 */ /* 0x000fe400000006ff */
[----:B------:R-:W-:Y:S02]  /*7940*/  LEA R16, R80, UR48, 0x4 ;  /* 0x0000003050107c11 */ /* 0x000fe4000f8e20ff */
[----:B------:R-:W2:Y:S02]  /*7950*/  SYNCS.PHASECHK.TRANS64.TRYWAIT P0, [R0+URZ+0x400], R3 ;  /* 0x00040003000075a7 */ /* 0x000ea400080011ff */
[----:B-12---:R-:W-:Y:S05]  /*7960*/  @!P0 BRA `(.L_x_156) ;  /* 0x0000004800308947 */ /* 0x006fea0003800000 */
.L_x_351:
[----:B------:R-:W3:Y:S01]  /*7970*/  LDC.64 R14, c[0x0][0xb10] ;  /* 0x0002c400ff0e7b82 */ /* 0x000ee20000000a00 */
[----:B------:R-:W4:Y:S01]  /*7980*/  LDS.128 R16, [R16+0x490] ;  /* 0x0004900010107984 */ /* 0x000f220000000c00 */
[----:B-1----:R-:W-:Y:S01]  /*7990*/  ISETP.NE.AND P1, PT, R27, 0x1, PT ;  /* 0x000000011b00780c */ /* 0x002fe20003f25270 */
[----:B--2---:R-:W-:Y:S01]  /*79a0*/  VIADD R0, R0, 0x410 ;  /* 0x0000041000007836 */ /* 0x004fe20000000000 */
[----:B------:R-:W-:Y:S04]  /*79b0*/  ISETP.GE.AND P0, PT, R26, 0x1, PT ;  /* 0x000000011a00780c */ /* 0x000fe80003f06270 */
[----:B------:R-:W1:Y:S01]  /*79c0*/  LDC.64 R12, c[0x0][0xb18] ;  /* 0x0002c600ff0c7b82 */ /* 0x000e620000000a00 */
[----:B------:R-:W-:Y:S01]  /*79d0*/  PRMT R0, RZ, 0x654, R0 ;  /* 0x00000654ff007816 */ /* 0x000fe20000000000 */
[----:B------:R-:W-:Y:S01]  /*79e0*/  @!PT LDS RZ, [RZ] ;  /* 0x00000000fffff984 */ /* 0x000fe20000000800 */
[----:B------:R-:W-:Y:S01]  /*79f0*/  @!PT LDS RZ, [RZ] ;  /* 0x00000000fffff984 */ /* 0x000fe20000000800 */
[----:B------:R-:W-:Y:S01]  /*7a00*/  @!PT LDS RZ, [RZ] ;  /* 0x00000000fffff984 */ /* 0x000fe20000000800 */
[----:B------:R-:W-:Y:S01]  /*7a10*/  @!PT LDS RZ, [RZ] ;  /* 0x00000000fffff984 */ /* 0x000fe20000000800 */
[----:B------:R2:W-:Y:S06]  /*7a20*/  MEMBAR.ALL.CTA ;  /* 0x0000000000007992 */ /* 0x0005ec0000008000 */
[----:B--2---:R-:W2:Y:S01]  /*7a30*/  FENCE.VIEW.ASYNC.S ;  /* 0x00000000000073c6 */ /* 0x004ea20000000000 */
[----:B------:R-:W1:Y:S08]  /*7a40*/  @!P1 LDC R11, c[0x0][0xb20] ;  /* 0x0002c800ff0b9b82 */ /* 0x000e700000000800 */
[----:B------:R-:W1:Y:S01]  /*7a50*/  @!P1 LDC R10, c[0x0][0xb0c] ;  /* 0x0002c300ff0a9b82 */ /* 0x000e620000000800 */
[----:B--2---:R2:W-:Y:S01]  /*7a60*/  SYNCS.ARRIVE.TRANS64.RED.A1T0 RZ, [R0+URZ], RZ ;  /* 0x000000ff00ff79a7 */ /* 0x0045e200081004ff */
[----:B----4-:R-:W-:Y:S04]  /*7a70*/  LOP3.LUT P4, RZ, R18, 0x1, RZ, 0xc0, !PT ;  /* 0x0000000112ff7812 */ /* 0x010fe8000788c0ff */
[----:B------:R-:W-:Y:S09]  /*7a80*/  P2R R73, PR, RZ, 0x10 ;  /* 0x00000010ff497803 */ /* 0x000ff20000000000 */
[----:B------:R-:W-:Y:S02]  /*7a90*/  @P4 MOV R31, R16 ;  /* 0x00000010001f4202 */ /* 0x000fe40000000f00 */
[----:B------:R-:W-:Y:S01]  /*7aa0*/  @P4 LOP3.LUT R29, R17, 0xffff, RZ, 0xc0, !PT ;  /* 0x0000ffff111d4812 */ /* 0x000fe200078ec0ff */
[----:B--23--:R-:W-:Y:S06]  /*7ab0*/  @!P0 BRA `(.L_x_157) ;  /* 0x0000000000a48947 */ /* 0x00cfec0003800000 */
[----:B------:R-:W-:Y:S01]  /*7ac0*/  IMAD.HI.U32 R34, R62, R25, RZ ;  /* 0x000000193e227227 */ /* 0x000fe200078e00ff */
[----:B------:R-:W-:Y:S02]  /*7ad0*/  ISETP.NE.AND P0, PT, R24, 0x1, PT ;  /* 0x000000011800780c */ /* 0x000fe40003f05270 */
[----:B------:R-:W-:Y:S01]  /*7ae0*/  ISETP.NE.AND P2, PT, R26, 0x1, PT ;  /* 0x000000011a00780c */ /* 0x000fe20003f45270 */
[-C--:B------:R-:W-:Y:S01]  /*7af0*/  IMAD.HI.U32 R32, R63, R56.reuse, RZ ;  /* 0x000000383f207227 */ /* 0x080fe200078e00ff */
[----:B------:R-:W-:Y:S02]  /*7b00*/  SHF.R.U32.HI R37, RZ, R61, R34 ;  /* 0x0000003dff257219 */ /* 0x000fe40000011622 */
[----:B------:R-:W-:Y:S01]  /*7b10*/  ISETP.NE.AND P3, PT, R28, 0x1, PT ;  /* 0x000000011c00780c */ /* 0x000fe20003f65270 */
[----:B------:R-:W-:Y:S01]  /*7b20*/  IMAD.HI.U32 R38, R29, R25, RZ ;  /* 0x000000191d267227 */ /* 0x000fe200078e00ff */
[----:B------:R-:W-:Y:S02]  /*7b30*/  SHF.R.U32.HI R32, RZ, R57, R32 ;  /* 0x00000039ff207219 */ /* 0x000fe40000011620 */
[----:B------:R-:W-:Y:S01]  /*7b40*/  SEL R3, R62, R37, !P0 ;  /* 0x000000253e037207 */ /* 0x000fe20004000000 */
[----:B------:R-:W-:Y:S01]  /*7b50*/  IMAD.HI.U32 R36, R31, R56, RZ ;  /* 0x000000381f247227 */ /* 0x000fe200078e00ff */
[----:B------:R-:W-:Y:S03]  /*7b60*/  SEL R7, R63, R32, !P3 ;  /* 0x000000203f077207 */ /* 0x000fe60005800000 */
[-C--:B------:R-:W-:Y:S01]  /*7b70*/  IMAD.HI.U32 R32, R3, R22.reuse, RZ ;  /* 0x0000001603207227 */ /* 0x080fe200078e00ff */
[----:B------:R-:W-:Y:S03]  /*7b80*/  SHF.R.U32.HI R36, RZ, R57, R36 ;  /* 0x00000039ff247219 */ /* 0x000fe60000011624 */
[----:B------:R-:W-:Y:S01]  /*7b90*/  IMAD.HI.U32 R34, R7, R22, RZ ;  /* 0x0000001607227227 */ /* 0x000fe200078e00ff */
[----:B------:R-:W-:Y:S02]  /*7ba0*/  @P2 SHF.R.U32.HI R3, RZ, R23, R32 ;  /* 0x00000017ff032219 */ /* 0x000fe40000011620 */
[----:B------:R-:W-:Y:S02]  /*7bb0*/  SHF.R.U32.HI R32, RZ, R61, R38 ;  /* 0x0000003dff207219 */ /* 0x000fe40000011626 */
[----:B------:R-:W-:Y:S01]  /*7bc0*/  @P2 SHF.R.U32.HI R7, RZ, R23, R34 ;  /* 0x00000017ff072219 */ /* 0x000fe20000011622 */
[C---:B------:R-:W-:Y:S01]  /*7bd0*/  IMAD R4, R26.reuse, R3, RZ ;  /* 0x000000031a047224 */ /* 0x040fe200078e02ff */
[----:B------:R-:W-:Y:S02]  /*7be0*/  SEL R5, R29, R32, !P0 ;  /* 0x000000201d057207 */ /* 0x000fe40004000000 */
[----:B------:R-:W-:Y:S01]  /*7bf0*/  SEL R3, R31, R36, !P3 ;  /* 0x000000241f037207 */ /* 0x000fe20005800000 */
[----:B------:R-:W-:Y:S01]  /*7c00*/  IMAD R6, R26, R7, RZ ;  /* 0x000000071a067224 */ /* 0x000fe200078e02ff */
[C---:B------:R-:W-:Y:S01]  /*7c10*/  ISETP.GE.AND P0, PT, R5.reuse, R4, PT ;  /* 0x000000040500720c */ /* 0x040fe20003f06270 */
[----:B------:R-:W-:Y:S03]  /*7c20*/  IMAD.HI.U32 R8, R5, R22, RZ ;  /* 0x0000001605087227 */ /* 0x000fe600078e00ff */
[----:B------:R-:W-:Y:S01]  /*7c30*/  ISETP.GE.OR P0, PT, R3, R6, P0 ;  /* 0x000000060300720c */ /* 0x000fe20000706670 */
[----:B------:R-:W-:Y:S01]  /*7c40*/  IMAD.MOV R6, RZ, RZ, -R3 ;  /* 0x000000ffff067224 */ /* 0x000fe200078e0a03 */
[-C--:B------:R-:W-:Y:S03]  /*7c50*/  SHF.R.U32.HI R8, RZ, R23.reuse, R8 ;  /* 0x00000017ff087219 */ /* 0x080fe60000011608 */
[----:B------:R-:W-:Y:S01]  /*7c60*/  IMAD R31, R28, R6, R31 ;  /* 0x000000061c1f7224 */ /* 0x000fe200078e021f */
[----:B------:R-:W-:Y:S05]  /*7c70*/  SEL R9, R5, R8, !P2 ;  /* 0x0000000805097207 */ /* 0x000fea0005000000 */
[----:B------:R-:W-:Y:S02]  /*7c80*/  IMAD.MOV R8, RZ, RZ, -R9 ;  /* 0x000000ffff087224 */ /* 0x000fe400078e0a09 */
[C---:B------:R-:W-:Y:S04]  /*7c90*/  @!P0 IMAD.HI.U32 R4, R3.reuse, R22, RZ ;  /* 0x0000001603048227 */ /* 0x040fe800078e00ff */
[----:B------:R-:W-:Y:S01]  /*7ca0*/  IMAD R8, R26, R8, R5 ;  /* 0x000000081a087224 */ /* 0x000fe200078e0205 */
[----:B------:R-:W-:Y:S04]  /*7cb0*/  @!P0 SHF.R.U32.HI R4, RZ, R23, R4 ;  /* 0x00000017ff048219 */ /* 0x000fe80000011604 */
[----:B------:R-:W-:Y:S02]  /*7cc0*/  @!P0 SEL R0, R3, R4, !P2 ;  /* 0x0000000403008207 */ /* 0x000fe40005000000 */
[----:B------:R-:W-:Y:S02]  /*7cd0*/  IADD3 R4, PT, PT, -R5, RZ, RZ ;  /* 0x000000ff05047210 */ /* 0x000fe40007ffe1ff */
[----:B------:R-:W-:Y:S01]  /*7ce0*/  @!P0 IADD3 R9, PT, PT, R9, -R0, RZ ;  /* 0x8000000009098210 */ /* 0x000fe20007ffe0ff */
[----:B------:R-:W-:Y:S02]  /*7cf0*/  @!P0 IMAD R0, R7, R8, R0 ;  /* 0x0000000807008224 */ /* 0x000fe400078e0200 */
[----:B------:R-:W-:Y:S02]  /*7d00*/  IMAD R29, R24, R4, R29 ;  /* 0x00000004181d7224 */ /* 0x000fe400078e021d */
[----:B------:R-:W-:Y:S02]  /*7d10*/  @!P0 IMAD R5, R9, R26, R3 ;  /* 0x0000001a09058224 */ /* 0x000fe400078e0203 */
[----:B------:R-:W-:Y:S04]  /*7d20*/  @!P0 IMAD.MOV.U32 R3, RZ, RZ, R0 ;  /* 0x000000ffff038224 */ /* 0x000fe800078e0000 */
[----:B------:R-:W-:Y:S02]  /*7d30*/  IMAD R31, R3, R28, R31 ;  /* 0x0000001c031f7224 */ /* 0x000fe400078e021f */
[----:B------:R-:W-:Y:S07]  /*7d40*/  IMAD R29, R5, R24, R29 ;  /* 0x00000018051d7224 */ /* 0x000fee00078e021d */
.L_x_157:
[----:B-1----:R-:W-:Y:S01]  /*7d50*/  @!P1 ISETP.NE.AND P0, PT, R12, 0x1, PT ;  /* 0x000000010c00980c */ /* 0x002fe20003f05270 */
[----:B------:R-:W-:Y:S01]  /*7d60*/  @!P1 IMAD.HI.U32 R4, R29, R13, RZ ;  /* 0x0000000d1d049227 */ /* 0x000fe200078e00ff */
[----:B------:R-:W-:Y:S01]  /*7d70*/  R2UR UR42, R21 ;  /* 0x00000000152a72ca */ /* 0x000fe200000e0000 */
[----:B------:R-:W-:Y:S01]  /*7d80*/  BSSY.RECONVERGENT B6, `(.L_x_158) ;  /* 0x0000031000067945 */ /* 0x000fe20003800200 */
[----:B------:R-:W-:Y:S01]  /*7d90*/  R2UR UR41, R20 ;  /* 0x00000000142972ca */ /* 0x000fe200000e0000 */
[----:B------:R-:W-:Y:S01]  /*7da0*/  @!P1 IMAD.HI.U32 R0, R31, R14, RZ ;  /* 0x0000000e1f009227 */ /* 0x000fe200078e00ff */
[----:B------:R-:W-:Y:S02]  /*7db0*/  @!P1 SHF.R.U32.HI R4, RZ, R11, R4 ;  /* 0x0000000bff049219 */ /* 0x000fe40000011604 */
[----:B------:R-:W-:Y:S01]  /*7dc0*/  @!P1 ISETP.NE.AND P2, PT, R10, 0x1, PT ;  /* 0x000000010a00980c */ /* 0x000fe20003f45270 */
[----:B------:R-:W-:Y:S01]  /*7dd0*/  VIADD R80, R80, 0x1 ;  /* 0x0000000150507836 */ /* 0x000fe20000000000 */
[----:B------:R-:W-:Y:S02]  /*7de0*/  @!P1 SEL R3, R29, R4, !P0 ;  /* 0x000000041d039207 */ /* 0x000fe40004000000 */
[----:B------:R-:W-:Y:S02]  /*7df0*/  @!P1 SHF.R.U32.HI R0, RZ, R15, R0 ;  /* 0x0000000fff009219 */ /* 0x000fe40000011600 */
[----:B------:R-:W-:Y:S01]  /*7e00*/  LOP3.LUT P0, RZ, R67, 0x90, RZ, 0xc0, !PT ;  /* 0x0000009043ff7812 */ /* 0x000fe2000780c0ff */
[----:B------:R-:W-:Y:S01]  /*7e10*/  USHF.L.U32 UR42, UR42, 0x6, URZ ;  /* 0x000000062a2a7899 */ /* 0x000fe200080006ff */
[----:B------:R-:W-:Y:S01]  /*7e20*/  @!P1 SEL R4, R31, R0, !P2 ;  /* 0x000000001f049207 */ /* 0x000fe20005000000 */
[----:B------:R-:W-:Y:S01]  /*7e30*/  UIMAD UR41, UR41, 0x60, URZ ;  /* 0x00000060292978a4 */ /* 0x000fe2000f8e02ff */
[----:B------:R-:W-:Y:S03]  /*7e40*/  @P4 SHF.R.U32.HI R68, RZ, 0x10, R17 ;  /* 0x00000010ff444819 */ /* 0x000fe60000011611 */
[----:B------:R-:W-:Y:S02]  /*7e50*/  @!P1 IMAD.IADD R0, R3, 0x1, -R4 ;  /* 0x0000000103009824 */ /* 0x000fe400078e0a04 */
[----:B------:R-:W-:Y:S02]  /*7e60*/  @!P1 IMAD.IADD R3, R4, 0x1, -R3 ;  /* 0x0000000104039824 */ /* 0x000fe400078e0a03 */
[----:B------:R-:W-:Y:S02]  /*7e70*/  @!P1 IMAD R31, R0, R10, R31 ;  /* 0x0000000a001f9224 */ /* 0x000fe400078e021f */
[----:B------:R-:W-:Y:S01]  /*7e80*/  @!P1 IMAD R29, R3, R12, R29 ;  /* 0x0000000c031d9224 */ /* 0x000fe200078e021d */
[----:B------:R-:W-:Y:S06]  /*7e90*/  @!P0 BRA `(.L_x_159) ;  /* 0x00000000007c8947 */ /* 0x000fec0003800000 */
[----:B------:R-:W1:Y:S01]  /*7ea0*/  LDCU.64 UR8, c[0x4][0x80] ;  /* 0x01001000ff0877ac */ /* 0x000e620008000a00 */
[----:B------:R-:W-:Y:S01]  /*7eb0*/  MOV R16, 0x0 ;  /* 0x0000000000107802 */ /* 0x000fe20000000f00 */
[----:B------:R-:W-:Y:S02]  /*7ec0*/  HFMA2 R12, -RZ, RZ, 0, 5.9604644775390625e-08 ;  /* 0x00000001ff0c7431 */ /* 0x000fe400000001ff */
[----:B------:R-:W-:Y:S01]  /*7ed0*/  IMAD.MOV.U32 R8, RZ, RZ, 0x70 ;  /* 0x00000070ff087424 */ /* 0x000fe200078e00ff */
[----:B------:R2:W3:Y:S01]  /*7ee0*/  LDC.64 R14, c[0x4][R16] ;  /* 0x01000000100e7b82 */ /* 0x0004e20000000a00 */
[----:B------:R-:W4:Y:S01]  /*7ef0*/  LDCU.64 UR6, c[0x4][0x88] ;  /* 0x01001100ff0677ac */ /* 0x000f220008000a00 */
[----:B------:R-:W-:Y:S01]  /*7f00*/  IMAD.MOV.U32 R13, RZ, RZ, RZ ;  /* 0x000000ffff0d7224 */ /* 0x000fe200078e00ff */
[----:B------:R-:W2:Y:S01]  /*7f10*/  LDCU.64 UR4, c[0x4][0x8] ;  /* 0x01000100ff0477ac */ /* 0x000ea20008000a00 */
[----:B-1----:R-:W-:Y:S01]  /*7f20*/  MOV R5, UR9 ;  /* 0x0000000900057c02 */ /* 0x002fe20008000f00 */
[----:B------:R-:W-:Y:S01]  /*7f30*/  IMAD.U32 R4, RZ, RZ, UR8 ;  /* 0x00000008ff047e24 */ /* 0x000fe2000f8e00ff */
[----:B----4-:R-:W-:Y:S01]  /*7f40*/  MOV R7, UR7 ;  /* 0x0000000700077c02 */ /* 0x010fe20008000f00 */
[----:B------:R-:W-:Y:S01]  /*7f50*/  IMAD.U32 R6, RZ, RZ, UR6 ;  /* 0x00000006ff067e24 */ /* 0x000fe2000f8e00ff */
[----:B--2---:R-:W-:Y:S01]  /*7f60*/  MOV R11, UR5 ;  /* 0x00000005000b7c02 */ /* 0x004fe20008000f00 */
[----:B------:R-:W-:Y:S02]  /*7f70*/  IMAD.U32 R10, RZ, RZ, UR4 ;  /* 0x00000004ff0a7e24 */ /* 0x000fe4000f8e00ff */
[----:B------:R-:W-:Y:S07]  /*7f80*/  LEPC R20, `(.L_x_160) ;  /* 0x000000001014794e */ /* 0x000fee0000000000 */
[----:B---3-5:R-:W-:Y:S05]  /*7f90*/  CALL.ABS.NOINC R14 ;  /* 0x000000000e007343 */ /* 0x028fea0003c00000 */
.L_x_160:
[----:B------:R-:W1:Y:S01]  /*7fa0*/  LDCU.64 UR8, c[0x4][0x80] ;  /* 0x01001000ff0877ac */ /* 0x000e620008000a00 */
[----:B------:R-:W2:Y:S01]  /*7fb0*/  LDC.64 R16, c[0x4][R16] ;  /* 0x0100000010107b82 */ /* 0x000ea20000000a00 */
[----:B------:R-:W-:Y:S02]  /*7fc0*/  HFMA2 R12, -RZ, RZ, 0, 5.9604644775390625e-08 ;  /* 0x00000001ff0c7431 */ /* 0x000fe400000001ff */
[----:B------:R-:W-:Y:S02]  /*7fd0*/  IMAD.MOV.U32 R8, RZ, RZ, 0x70 ;  /* 0x00000070ff087424 */ /* 0x000fe400078e00ff */
[----:B------:R-:W-:Y:S01]  /*7fe0*/  IMAD.MOV.U32 R13, RZ, RZ, RZ ;  /* 0x000000ffff0d7224 */ /* 0x000fe200078e00ff */
[----:B------:R-:W3:Y:S01]  /*7ff0*/  LDCU.64 UR6, c[0x4][0x88] ;  /* 0x01001100ff0677ac */ /* 0x000ee20008000a00 */
[----:B------:R-:W4:Y:S01]  /*8000*/  LDCU.64 UR4, c[0x4][0x8] ;  /* 0x01000100ff0477ac */ /* 0x000f220008000a00 */
[----:B-1----:R-:W-:Y:S02]  /*8010*/  MOV R4, UR8 ;  /* 0x0000000800047c02 */ /* 0x002fe40008000f00 */
[----:B------:R-:W-:Y:S02]  /*8020*/  MOV R5, UR9 ;  /* 0x0000000900057c02 */ /* 0x000fe40008000f00 */
[----:B---3--:R-:W-:Y:S01]  /*8030*/  MOV R7, UR7 ;  /* 0x0000000700077c02 */ /* 0x008fe20008000f00 */
[----:B------:R-:W-:Y:S01]  /*8040*/  IMAD.U32 R6, RZ, RZ, UR6 ;  /* 0x00000006ff067e24 */ /* 0x000fe2000f8e00ff */
[----:B----4-:R-:W-:Y:S01]  /*8050*/  MOV R11, UR5 ;  /* 0x00000005000b7c02 */ /* 0x010fe20008000f00 */
[----:B------:R-:W-:Y:S02]  /*8060*/  IMAD.U32 R10, RZ, RZ, UR4 ;  /* 0x00000004ff0a7e24 */ /* 0x000fe4000f8e00ff */
[----:B------:R-:W-:Y:S07]  /*8070*/  LEPC R20, `(.L_x_159) ;  /* 0x000000001014794e */ /* 0x000fee0000000000 */
[----:B--2---:R-:W-:Y:S05]  /*8080*/  CALL.ABS.NOINC R16 ;  /* 0x0000000010007343 */ /* 0x004fea0003c00000 */
.L_x_159:
[----:B------:R-:W-:Y:S05]  /*8090*/  BSYNC.RECONVERGENT B6 ;  /* 0x0000000000067941 */ /* 0x000fea0003800200 */
.L_x_158:
[----:B------:R-:W-:Y:S01]  /*80a0*/  ISETP.NE.U32.AND P4, PT, R54, RZ, PT ;  /* 0x000000ff3600720c */ /* 0x000fe20003f85070 */
[----:B------:R-:W-:Y:S01]  /*80b0*/  UISETP.NE.AND UP2, UPT, UR51, URZ, UPT ;  /* 0x000000ff3300728c */ /* 0x000fe2000bf45270 */
[----:B------:R-:W-:Y:S01]  /*80c0*/  ISETP.NE.U32.AND P2, PT, RZ, UR38, PT ;  /* 0x00000026ff007c0c */ /* 0x000fe2000bf45070 */
[----:B------:R-:W-:Y:S01]  /*80d0*/  UISETP.NE.U32.AND UP1, UPT, UR44, URZ, UPT ;  /* 0x000000ff2c00728c */ /* 0x000fe2000bf25070 */
[----:B------:R-:W-:Y:S01]  /*80e0*/  ISETP.NE.AND.EX P4, PT, R55, RZ, PT, P4 ;  /* 0x000000ff3700720c */ /* 0x000fe20003f85340 */
[----:B------:R-:W-:Y:S01]  /*80f0*/  UPLOP3.LUT UP0, UPT, UPT, UPT, UPT, 0x40, 0x4 ;  /* 0x000000000004789c */ /* 0x000fe20003f0e870 */
[----:B------:R-:W-:Y:S01]  /*8100*/  ISETP.NE.AND.EX P2, PT, RZ, UR39, PT, P2 ;  /* 0x00000027ff007c0c */ /* 0x000fe2000bf45320 */
[----:B------:R-:W-:Y:S01]  /*8110*/  UISETP.NE.AND.EX UP1, UPT, UR45, URZ, UPT, UP1 ;  /* 0x000000ff2d00728c */ /* 0x000fe2000bf25310 */
[----:B------:R-:W-:Y:S04]  /*8120*/  PLOP3.LUT P1, PT, PT, PT, UP2, 0x80, 0x8 ;  /* 0x000000000008781c */ /* 0x000fe80003f2f028 */
[----:B------:R-:W-:Y:S06]  /*8130*/  @UP2 UPLOP3.LUT UP0, UPT, UPT, UPT, UP1, 0x80, 0x8 ;  /* 0x000000000008289c */ /* 0x000fec0003f0f010 */
[----:B------:R-:W-:Y:S01]  /*8140*/  PLOP3.LUT P0, PT, PT, PT, UP0, 0x80, 0x8 ;  /* 0x000000000008781c */ /* 0x000fe20003f0f008 */
[----:B------:R-:W-:Y:S01]  /*8150*/  @!UPT UIADD3 URZ, UPT, UPT, URZ, URZ, URZ ;  /* 0x000000fffffff290 */ /* 0x000fe2000fffe0ff */
[----:B------:R-:W-:Y:S11]  /*8160*/  BRA.U !UP1, `(.L_x_161) ;  /* 0x0000000109387547 */ /* 0x000ff6000b800000 */
[----:B------:R-:W-:Y:S01]  /*8170*/  UISETP.NE.U32.AND UP0, UPT, UR38, URZ, UPT ;  /* 0x000000ff2600728c */ /* 0x000fe2000bf05070 */
[----:B------:R-:W-:Y:S02]  /*8180*/  HFMA2 R0, -RZ, RZ, 0, 5.9604644775390625e-08 ;  /* 0x00000001ff007431 */ /* 0x000fe400000001ff */
[----:B------:R-:W-:Y:S01]  /*8190*/  IMAD.MOV.U32 R59, RZ, RZ, 0x1 ;  /* 0x00000001ff3b7424 */ /* 0x000fe200078e00ff */
[----:B------:R-:W-:Y:S06]  /*81a0*/  UISETP.NE.AND.EX UP0, UPT, UR39, URZ, UPT, UP0 ;  /* 0x000000ff2700728c */ /* 0x000fec000bf05300 */
[----:B------:R-:W-:Y:S05]  /*81b0*/  PLOP3.LUT P3, PT, PT, PT, UP0, 0x80, 0x8 ;  /* 0x000000000008781c */ /* 0x000fea0003f6f008 */
[----:B------:R-:W1:Y:S01]  /*81c0*/  @UP0 LDCU.64 UR6, c[0x0][0x888] ;  /* 0x00011100ff0607ac */ /* 0x000e620008000a00 */
[----:B------:R-:W-:Y:S07]  /*81d0*/  @UP0 UIMAD UR4, UR36, UR44, URZ ;  /* 0x0000002c240402a4 */ /* 0x000fee000f8e02ff */
[----:B------:R-:W-:Y:S01]  /*81e0*/  @!P3 PRMT R59, R0, 0x7610, R59 ;  /* 0x00007610003bb816 */ /* 0x000fe2000000003b */
[----:B-1----:R-:W-:Y:S03]  /*81f0*/  @UP0 UIMAD.WIDE UR6, UR4, 0x4, UR6 ;  /* 0x00000004040608a5 */ /* 0x002fe6000f8e0206 */
[----:B------:R-:W1:Y:S03]  /*8200*/  @!UP0 LDCU UR4, c[0x0][0x880] ;  /* 0x00011000ff0487ac */ /* 0x000e660008000800 */
[----:B------:R-:W-:Y:S01]  /*8210*/  IMAD.U32 R4, RZ, RZ, UR6 ;  /* 0x00000006ff047e24 */ /* 0x000fe2000f8e00ff */
[----:B------:R-:W-:Y:S05]  /*8220*/  MOV R5, UR7 ;  /* 0x0000000700057c02 */ /* 0x000fea0008000f00 */
[----:B-----5:R2:W5:Y:S02]  /*8230*/  @P3 LDG.E R35, desc[UR46][R4.64] ;  /* 0x0000002e04233981 */ /* 0x020564000c1e1900 */
[----:B-12---:R-:W-:Y:S02]  /*8240*/  @!P3 IMAD.U32 R35, RZ, RZ, UR4 ;  /* 0x00000004ff23be24 */ /* 0x006fe4000f8e00ff */
.L_x_161:
[----:B------:R-:W-:Y:S05]  /*8250*/  @!P4 BRA `(.L_x_162) ;  /* 0x000000000020c947 */ /* 0x000fea0003800000 */
[----:B------:R-:W-:Y:S04]  /*8260*/  ISETP.NE.U32.AND P3, PT, R52, RZ, PT ;  /* 0x000000ff3400720c */ /* 0x000fe80003f65070 */
[----:B------:R-:W-:Y:S11]  /*8270*/  ISETP.NE.AND.EX P3, PT, R53, RZ, PT, P3 ;  /* 0x000000ff3500720c */ /* 0x000ff60003f65330 */
[----:B------:R-:W-:Y:S02]  /*8280*/  @!UPT UIADD3 URZ, UPT, UPT, URZ, URZ, URZ ;  /* 0x000000fffffff290 */ /* 0x000fe4000fffe0ff */
[----:B------:R-:W1:Y:S01]  /*8290*/  @P3 LDC.64 R4, c[0x0][0x8a8] ;  /* 0x00022a00ff043b82 */ /* 0x000e620000000a00 */
[----:B------:R-:W-:Y:S04]  /*82a0*/  @P3 IMAD R0, R54, UR36, RZ ;  /* 0x0000002436003c24 */ /* 0x000fe8000f8e02ff */
[----:B-1----:R-:W-:Y:S05]  /*82b0*/  @P3 IMAD.WIDE R4, R0, 0x4, R4 ;  /* 0x0000000400043825 */ /* 0x002fea00078e0204 */
[----:B-----5:R1:W5:Y:S02]  /*82c0*/  @P3 LDG.E R30, desc[UR46][R4.64] ;  /* 0x0000002e041e3981 */ /* 0x020364000c1e1900 */
[----:B-1----:R-:W2:Y:S02]  /*82d0*/  @!P3 LDC R30, c[0x0][0x8a0] ;  /* 0x00022800ff1ebb82 */ /* 0x002ea40000000800 */
.L_x_162:
[----:B-----5:R-:W-:Y:S01]  /*82e0*/  FSETP.NEU.AND P3, PT, R35, RZ, PT ;  /* 0x000000ff2300720b */ /* 0x020fe20003f6d000 */
[----:B------:R-:W-:Y:S01]  /*82f0*/  IMAD.SHL.U32 R81, R64, 0x2, RZ ;  /* 0x0000000240517824 */ /* 0x000fe200078e00ff */
[----:B------:R-:W-:Y:S01]  /*8300*/  SEL R5, RZ, 0xffffffff, P2 ;  /* 0xffffffffff057807 */ /* 0x000fe20001000000 */
[----:B------:R-:W-:Y:S01]  /*8310*/  BSSY B1, `(.L_x_163) ;  /* 0x0000034000017945 */ /* 0x000fe20003800000 */
[----:B------:R-:W-:Y:S01]  /*8320*/  @P1 LOP3.LUT P2, RZ, R59, 0xff, RZ, 0xc0, !PT ;  /* 0x000000ff3bff1812 */ /* 0x000fe2000784c0ff */
[----:B------:R-:W-:Y:S01]  /*8330*/  IMAD.MOV.U32 R39, RZ, RZ, 0x1 ;  /* 0x00000001ff277424 */ /* 0x000fe200078e00ff */
[----:B------:R-:W-:Y:S01]  /*8340*/  @P1 SEL R0, RZ, 0xffffffff, P3 ;  /* 0xffffffffff001807 */ /* 0x000fe20001800000 */
[----:B------:R-:W-:Y:S01]  /*8350*/  IMAD R32, R33, 0x30, R2 ;  /* 0x0000003021207824 */ /* 0x000fe200078e0202 */
[----:B------:R-:W-:Y:S01]  /*8360*/  LOP3.LUT R71, R71, 0x1, RZ, 0x3c, !PT ;  /* 0x0000000147477812 */ /* 0x000fe200078e3cff */
[----:B------:R-:W-:Y:S01]  /*8370*/  IMAD.MOV.U32 R38, RZ, RZ, RZ ;  /* 0x000000ffff267224 */ /* 0x000fe200078e00ff */
[----:B------:R-:W-:Y:S02]  /*8380*/  @P0 SEL R0, R5, R0, !P2 ;  /* 0x0000000005000207 */ /* 0x000fe40005000000 */
[----:B------:R-:W-:Y:S02]  /*8390*/  CS2R R50, SRZ ;  /* 0x0000000000327805 */ /* 0x000fe4000001ff00 */
[----:B------:R-:W-:Y:S02]  /*83a0*/  LEA R74, R33, UR48, 0x3 ;  /* 0x00000030214a7c11 */ /* 0x000fe4000f8e18ff */
[----:B------:R-:W-:Y:S02]  /*83b0*/  CS2R R48, SRZ ;  /* 0x0000000000307805 */ /* 0x000fe4000001ff00 */
[----:B------:R-:W-:Y:S02]  /*83c0*/  @P1 LOP3.LUT R0, R0, 0x1, RZ, 0xc0, !PT ;  /* 0x0000000100001812 */ /* 0x000fe400078ec0ff */
[----:B------:R-:W-:Y:S02]  /*83d0*/  CS2R R42, SRZ ;  /* 0x00000000002a7805 */ /* 0x000fe4000001ff00 */
[----:B------:R-:W-:Y:S02]  /*83e0*/  SHF.L.U32 R3, R70, 0x1f, RZ ;  /* 0x0000001f46037819 */ /* 0x000fe400000006ff */
[----:B------:R-:W-:Y:S02]  /*83f0*/  CS2R R40, SRZ ;  /* 0x0000000000287805 */ /* 0x000fe4000001ff00 */
[----:B------:R-:W-:Y:S01]  /*8400*/  ISETP.NE.U32.OR P5, PT, R0, 0x1, !P1 ;  /* 0x000000010000780c */ /* 0x000fe20004fa5470 */
[----:B------:R-:W-:Y:S01]  /*8410*/  VIADD R86, R81, UR48 ;  /* 0x0000003051567c36 */ /* 0x000fe20008000000 */
[----:B------:R-:W-:Y:S02]  /*8420*/  PLOP3.LUT P2, PT, PT, PT, UP1, 0x80, 0x8 ;  /* 0x000000000008781c */ /* 0x000fe40003f4f018 */
[----:B------:R-:W-:Y:S02]  /*8430*/  SEL R0, RZ, 0xffffffff, P3 ;  /* 0xffffffffff007807 */ /* 0x000fe40001800000 */
[----:B------:R-:W-:Y:S02]  /*8440*/  LOP3.LUT P3, R75, R59, 0xff, RZ, 0xc0, !PT ;  /* 0x000000ff3b4b7812 */ /* 0x000fe4000786c0ff */
[----:B------:R-:W-:Y:S05]  /*8450*/  P2R R82, PR, RZ, 0x20 ;  /* 0x00000020ff527803 */ /* 0x000fea0000000000 */
[----:B------:R-:W-:Y:S02]  /*8460*/  @P5 SHF.L.U32 R4, R71, 0x1f, RZ ;  /* 0x0000001f47045819 */ /* 0x000fe400000006ff */
[----:B------:R-:W-:Y:S02]  /*8470*/  @P2 SEL R0, R5, R0, !P3 ;  /* 0x0000000005002207 */ /* 0x000fe40005800000 */
[----:B------:R-:W1:Y:S02]  /*8480*/  @P5 SYNCS.PHASECHK.TRANS64.TRYWAIT P1, [UR48+0x3c0], R4 ;  /* 0x0003c004ff0055a7 */ /* 0x000e640008021130 */
[----:B------:R-:W-:Y:S04]  /*8490*/  LOP3.LUT R0, R0, 0x1, RZ, 0xc0, !PT ;  /* 0x0000000100007812 */ /* 0x000fe800078ec0ff */
[----:B------:R-:W-:Y:S04]  /*84a0*/  ISETP.NE.U32.AND P4, PT, R0, 0x1, PT ;  /* 0x000000010000780c */ /* 0x000fe80003f85070 */
[----:B------:R-:W-:Y:S01]  /*84b0*/  P2R R84, PR, RZ, 0x10 ;  /* 0x00000010ff547803 */ /* 0x000fe20000000000 */
[----:B------:R3:W4:Y:S01]  /*84c0*/  SYNCS.PHASECHK.TRANS64.TRYWAIT P0, [R74+URZ+0x420], R3 ;  /* 0x000420034a0075a7 */ /* 0x00072200080011ff */
[----:B-1----:R-:W-:Y:S01]  /*84d0*/  @P5 SEL R39, RZ, 0x1, !P1 ;  /* 0x00000001ff275807 */ /* 0x002fe20004800000 */
[----:B---3--:R-:W-:Y:S06]  /*84e0*/  @!P5 BRA `(.L_x_164) ;  /* 0x000000000058d947 */ /* 0x008fec0003800000 */
[C---:B------:R-:W-:Y:S01]  /*84f0*/  VIADD R0, R86.reuse, 0x500 ;  /* 0x0000050056007836 */ /* 0x040fe20000000000 */
[----:B------:R-:W-:Y:S01]  /*8500*/  LOP3.LUT P5, RZ, R65, 0x40, RZ, 0xc0, !PT ;  /* 0x0000004041ff7812 */ /* 0x000fe200078ac0ff */
[----:B------:R-:W-:Y:S01]  /*8510*/  BSSY B0, `(.L_x_165) ;  /* 0x000000e000007945 */ /* 0x000fe20003800000 */
[----:B------:R-:W-:Y:S01]  /*8520*/  ISETP.NE.AND P2, PT, R39, RZ, PT ;  /* 0x000000ff2700720c */ /* 0x000fe20003f45270 */
[----:B------:R-:W-:Y:S01]  /*8530*/  @P4 VIADD R4, R86, 0x510 ;  /* 0x0000051056044836 */ /* 0x000fe20000000000 */
[----:B------:R-:W-:Y:S01]  /*8540*/  PLOP3.LUT P1, PT, PT, PT, PT, 0x8, 0x80 ;  /* 0x000000000080781c */ /* 0x000fe20003f2e170 */
[----:B------:R-:W-:Y:S01]  /*8550*/  IMAD.MOV.U32 R51, RZ, RZ, RZ ;  /* 0x000000ffff337224 */ /* 0x000fe200078e00ff */
[----:B------:R-:W-:Y:S02]  /*8560*/  @P4 PLOP3.LUT P1, PT, P5, PT, PT, 0x80, 0x8 ;  /* 0x000000000008481c */ /* 0x000fe40002f2f070 */
[----:B------:R-:W-:Y:S02]  /*8570*/  CS2R R48, SRZ ;  /* 0x0000000000307805 */ /* 0x000fe4000001ff00 */
[----:B------:R-:W-:Y:S02]  /*8580*/  CS2R R42, SRZ ;  /* 0x00000000002a7805 */ /* 0x000fe4000001ff00 */
[----:B------:R-:W-:Y:S07]  /*8590*/  CS2R R40, SRZ ;  /* 0x0000000000287805 */ /* 0x000fee000001ff00 */
[----:B------:R-:W-:Y:S01]  /*85a0*/  @P1 VIADD R4, R0, 0xfffffff0 ;  /* 0xfffffff000041836 */ /* 0x000fe20000000000 */
[----:B------:R-:W-:Y:S06]  /*85b0*/  @P2 BRA `(.L_x_166) ;  /* 0x00000000000c2947 */ /* 0x000fec0003800000 */
[----:B------:R-:W-:Y:S04]  /*85c0*/  SHF.L.U32 R5, R71, 0x1f, RZ ;  /* 0x0000001f47057819 */ /* 0x000fe800000006ff */
[----:B------:R-:W1:Y:S02]  /*85d0*/  SYNCS.PHASECHK.TRANS64.TRYWAIT P1, [UR48+0x3c0], R5 ;  /* 0x0003c005ff0075a7 */ /* 0x000e640008021130 */
[----:B-1----:R-:W-:Y:S05]  /*85e0*/  @!P1 BRA `(.L_x_167) ;  /* 0x0000003c00249947 */ /* 0x002fea0003800000 */
.L_x_166:
[----:B------:R-:W-:Y:S05]  /*85f0*/  BSYNC B0 ;  /* 0x0000000000007941 */ /* 0x000fea0003800000 */
.L_x_165:
[----:B------:R-:W-:Y:S01]  /*8600*/  ISETP.NE.AND P1, PT, R84, RZ, PT ;  /* 0x000000ff5400720c */ /* 0x000fe20003f25270 */
[----:B------:R-:W-:Y:S11]  /*8610*/  HFMA2 R38, -RZ, RZ, 0, 5.9604644775390625e-08 ;  /* 0x00000001ff267431 */ /* 0x000ff600000001ff */
[----:B------:R-:W-:Y:S01]  /*8620*/  @!UPT UIADD3 URZ, UPT, UPT, URZ, URZ, URZ ;  /* 0x000000fffffff290 */ /* 0x000fe2000fffe0ff */
[----:B------:R3:W1:Y:S04]  /*8630*/  @P1 LDS.128 R48, [R4] ;  /* 0x0000000004301984 */ /* 0x0006680000000c00 */
[----:B------:R3:W1:Y:S02]  /*8640*/  @P1 LDS.128 R40, [R81+UR48+0x500] ;  /* 0x0005003051281984 */ /* 0x0006640008000c00 */
.L_x_164:
[----:B------:R-:W-:Y:S05]  /*8650*/  BSYNC B1 ;  /* 0x0000000000017941 */ /* 0x000fea0003800000 */
.L_x_163:
[----:B-1----:R-:W-:Y:S04]  /*8660*/  SHF.R.U32.HI R5, RZ, 0x15, R32 ;  /* 0x00000015ff057819 */ /* 0x002fe80000011620 */
[----:B------:R-:W-:Y:S01]  /*8670*/  LOP3.LUT P1, RZ, R5, 0x3, R66, 0x48, !PT ;  /* 0x0000000305ff7812 */ /* 0x000fe20007824842 */
[----:B------:R-:W-:Y:S01]  /*8680*/  @!UPT UIADD3 URZ, UPT, UPT, URZ, URZ, URZ ;  /* 0x000000fffffff290 */ /* 0x000fe2000fffe0ff */
[----:B----4-:R-:W-:Y:S11]  /*8690*/  @P0 BRA `(.L_x_168) ;  /* 0x0000000000080947 */ /* 0x010ff60003800000 */
[----:B------:R-:W1:Y:S02]  /*86a0*/  SYNCS.PHASECHK.TRANS64.TRYWAIT P0, [R74+URZ+0x420], R3 ;  /* 0x000420034a0075a7 */ /* 0x000e6400080011ff */
[----:B-1----:R-:W-:Y:S05]  /*86b0*/  @!P0 BRA `(.L_x_169) ;  /* 0x0000003c00088947 */ /* 0x002fea0003800000 */
.L_x_168:
[----:B------:R-:W-:Y:S05]  /*86c0*/  @!P1 BRA `(.L_x_170) ;  /* 0x0000000000409947 */ /* 0x000fea0003800000 */
[----:B------:R-:W4:Y:S01]  /*86d0*/  LDCU.64 UR8, c[0x4][0x70] ;  /* 0x01000e00ff0877ac */ /* 0x000f220008000a00 */
[----:B------:R-:W-:Y:S01]  /*86e0*/  MOV R15, 0x0 ;  /* 0x00000000000f7802 */ /* 0x000fe20000000f00 */
[----:B------:R-:W-:Y:S02]  /*86f0*/  HFMA2 R12, -RZ, RZ, 0, 5.9604644775390625e-08 ;  /* 0x00000001ff0c7431 */ /* 0x000fe400000001ff */
[----:B------:R-:W-:Y:S02]  /*8700*/  IMAD.MOV.U32 R8, RZ, RZ, 0x192 ;  /* 0x00000192ff087424 */ /* 0x000fe400078e00ff */
[----:B------:R-:W-:Y:S01]  /*8710*/  IMAD.MOV.U32 R13, RZ, RZ, RZ ;  /* 0x000000ffff0d7224 */ /* 0x000fe200078e00ff */
[----:B------:R-:W5:Y:S01]  /*8720*/  LDCU.64 UR6, c[0x4][0x78] ;  /* 0x01000f00ff0677ac */ /* 0x000f620008000a00 */
[----:B------:R-:W1:Y:S01]  /*8730*/  LDC.64 R14, c[0x4][R15] ;  /* 0x010000000f0e7b82 */ /* 0x000e620000000a00 */
[----:B------:R-:W2:Y:S01]  /*8740*/  LDCU.64 UR4, c[0x4][0x10] ;  /* 0x01000200ff0477ac */ /* 0x000ea20008000a00 */
[----:B----4-:R-:W-:Y:S01]  /*8750*/  MOV R5, UR9 ;  /* 0x0000000900057c02 */ /* 0x010fe20008000f00 */
[----:B---3--:R-:W-:Y:S01]  /*8760*/  IMAD.U32 R4, RZ, RZ, UR8 ;  /* 0x00000008ff047e24 */ /* 0x008fe2000f8e00ff */
[----:B-----5:R-:W-:Y:S01]  /*8770*/  MOV R7, UR7 ;  /* 0x0000000700077c02 */ /* 0x020fe20008000f00 */
[----:B------:R-:W-:Y:S01]  /*8780*/  IMAD.U32 R6, RZ, RZ, UR6 ;  /* 0x00000006ff067e24 */ /* 0x000fe2000f8e00ff */
[----:B--2---:R-:W-:Y:S01]  /*8790*/  MOV R11, UR5 ;  /* 0x00000005000b7c02 */ /* 0x004fe20008000f00 */
[----:B------:R-:W-:Y:S02]  /*87a0*/  IMAD.U32 R10, RZ, RZ, UR4 ;  /* 0x00000004ff0a7e24 */ /* 0x000fe4000f8e00ff */
[----:B------:R-:W-:Y:S07]  /*87b0*/  LEPC R20, `(.L_x_170) ;  /* 0x000000001014794e */ /* 0x000fee0000000000 */
[----:B-1----:R-:W-:Y:S05]  /*87c0*/  CALL.ABS.NOINC R14 ;  /* 0x000000000e007343 */ /* 0x002fea0003c00000 */
.L_x_170:
[----:B------:R-:W-:Y:S01]  /*87d0*/  SHF.L.U32 R20, R40, 0x10, RZ ;  /* 0x0000001028147819 */ /* 0x000fe200000006ff */
[----:B------:R-:W-:Y:S05]  /*87e0*/  WARPSYNC.ALL ;  /* 0x0000000000007948 */ /* 0x000fea0003800000 */
[----:B------:R-:W-:Y:S01]  /*87f0*/  R2UR UR4, R32 ;  /* 0x00000000200472ca */ /* 0x000fe200000e0000 */
[----:B------:R-:W-:Y:S01]  /*8800*/  BSSY.RECONVERGENT B0, `(.L_x_171) ;  /* 0x0000056000007945 */ /* 0x000fe20003800200 */
[----:B------:R-:W-:Y:S02]  /*8810*/  LOP3.LUT R34, R40, 0xffff0000, RZ, 0xc0, !PT ;  /* 0xffff000028227812 */ /* 0x000fe400078ec0ff */
[----:B------:R-:W-:Y:S02]  /*8820*/  LOP3.LUT R36, R41, 0xffff0000, RZ, 0xc0, !PT ;  /* 0xffff000029247812 */ /* 0x000fe400078ec0ff */
[----:B------:R-:W-:Y:S02]  /*8830*/  SHF.L.U32 R21, R42, 0x10, RZ ;  /* 0x000000102a157819 */ /* 0x000fe400000006ff */
[----:B------:R-:W-:Y:S02]  /*8840*/  SHF.L.U32 R37, R43, 0x10, RZ ;  /* 0x000000102b257819 */ /* 0x000fe400000006ff */
[----:B------:R-:W-:Y:S02]  /*8850*/  MOV R85, 0x10 ;  /* 0x0000001000557802 */ /* 0x000fe40000000f00 */
[----:B------:R-:W-:Y:S01]  /*8860*/  LOP3.LUT P6, RZ, R65, 0x40, RZ, 0xc0, !PT ;  /* 0x0000004041ff7812 */ /* 0x000fe200078cc0ff */
[----:B---3--:R-:W2:Y:S01]  /*8870*/  LDTM.x16 R4, tmem[UR4] ;  /* 0x00000004000479ee */ /* 0x008ea20008240000 */
[----:B------:R-:W-:Y:S02]  /*8880*/  ISETP.NE.AND P0, PT, R72, RZ, PT ;  /* 0x000000ff4800720c */ /* 0x000fe40003f05270 */
[----:B------:R-:W-:Y:S04]  /*8890*/  SEL R85, R85, 0xfffffff0, !P6 ;  /* 0xfffffff055557807 */ /* 0x000fe80007000000 */
[----:B------:R-:W-:Y:S01]  /*88a0*/  IADD3 R83, PT, PT, R86, R85, RZ ;  /* 0x0000005556537210 */ /* 0x000fe20007ffe0ff */
[C---:B--2---:R-:W-:Y:S01]  /*88b0*/  FMUL R0, R30.reuse, R4 ;  /* 0x000000041e007220 */ /* 0x044fe20000400000 */
[C---:B-1----:R-:W-:Y:S01]  /*88c0*/  FMUL R3, R30.reuse, R5 ;  /* 0x000000051e037220 */ /* 0x042fe20000400000 */
[C---:B------:R-:W-:Y:S01]  /*88d0*/  FMUL R6, R30.reuse, R6 ;  /* 0x000000061e067220 */ /* 0x040fe20000400000 */
[C---:B------:R-:W-:Y:S01]  /*88e0*/  FMUL R7, R30.reuse, R7 ;  /* 0x000000071e077220 */ /* 0x040fe20000400000 */
[----:B------:R-:W-:Y:S01]  /*88f0*/  FFMA R0, R35, R20, R0 ;  /* 0x0000001423007223 */ /* 0x000fe20000000000 */
[----:B------:R-:W-:Y:S01]  /*8900*/  SHF.L.U32 R20, R41, 0x10, RZ ;  /* 0x0000001029147819 */ /* 0x000fe200000006ff */
[----:B------:R-:W-:Y:S01]  /*8910*/  FFMA R3, R35, R34, R3 ;  /* 0x0000002223037223 */ /* 0x000fe20000000003 */
[----:B------:R-:W-:Y:S01]  /*8920*/  LOP3.LUT R34, R43, 0xffff0000, RZ, 0xc0, !PT ;  /* 0xffff00002b227812 */ /* 0x000fe200078ec0ff */
[C---:B------:R-:W-:Y:S01]  /*8930*/  FMUL R4, R30.reuse, R8 ;  /* 0x000000081e047220 */ /* 0x040fe20000400000 */
[----:B------:R-:W-:Y:S01]  /*8940*/  FMUL R5, R30, R9 ;  /* 0x000000091e057220 */ /* 0x000fe20000400000 */
[----:B------:R-:W-:Y:S01]  /*8950*/  FFMA R6, R35, R20, R6 ;  /* 0x0000001423067223 */ /* 0x000fe20000000006 */
[----:B------:R-:W-:Y:S01]  /*8960*/  LOP3.LUT R20, R42, 0xffff0000, RZ, 0xc0, !PT ;  /* 0xffff00002a147812 */ /* 0x000fe200078ec0ff */
[C---:B------:R-:W-:Y:S01]  /*8970*/  FMUL R10, R30.reuse, R10 ;  /* 0x0000000a1e0a7220 */ /* 0x040fe20000400000 */
[----:B------:R-:W-:Y:S01]  /*8980*/  F2FP.BF16.F32.PACK_AB R44, R3, R0 ;  /* 0x00000000032c723e */ /* 0x000fe200000010ff */
[C---:B------:R-:W-:Y:S01]  /*8990*/  FFMA R7, R35.reuse, R36, R7 ;  /* 0x0000002423077223 */ /* 0x040fe20000000007 */
[----:B------:R-:W-:Y:S01]  /*89a0*/  FMUL R11, R30, R11 ;  /* 0x0000000b1e0b7220 */ /* 0x000fe20000400000 */
[----:B------:R-:W-:Y:S01]  /*89b0*/  FFMA R4, R35, R21, R4 ;  /* 0x0000001523047223 */ /* 0x000fe20000000004 */
[----:B------:R-:W-:Y:S01]  /*89c0*/  SHF.L.U32 R21, R49, 0x10, RZ ;  /* 0x0000001031157819 */ /* 0x000fe200000006ff */
[C---:B------:R-:W-:Y:S01]  /*89d0*/  FFMA R5, R35.reuse, R20, R5 ;  /* 0x0000001423057223 */ /* 0x040fe20000000005 */
[C---:B------:R-:W-:Y:S01]  /*89e0*/  FFMA R10, R35.reuse, R37, R10 ;  /* 0x00000025230a7223 */ /* 0x040fe2000000000a */
[----:B------:R-:W-:Y:S01]  /*89f0*/  SHF.L.U32 R20, R48, 0x10, RZ ;  /* 0x0000001030147819 */ /* 0x000fe200000006ff */
[C---:B------:R-:W-:Y:S01]  /*8a00*/  FFMA R11, R35.reuse, R34, R11 ;  /* 0x00000022230b7223 */ /* 0x040fe2000000000b */
[----:B------:R-:W-:Y:S01]  /*8a10*/  FMUL R8, R30, R12 ;  /* 0x0000000c1e087220 */ /* 0x000fe20000400000 */
[----:B------:R-:W-:Y:S01]  /*8a20*/  LOP3.LUT R34, R48, 0xffff0000, RZ, 0xc0, !PT ;  /* 0xffff000030227812 */ /* 0x000fe200078ec0ff */
[C---:B------:R-:W-:Y:S01]  /*8a30*/  FMUL R9, R30.reuse, R13 ;  /* 0x0000000d1e097220 */ /* 0x040fe20000400000 */
[C---:B------:R-:W-:Y:S01]  /*8a40*/  FMUL R14, R30.reuse, R14 ;  /* 0x0000000e1e0e7220 */ /* 0x040fe20000400000 */
[----:B------:R-:W-:Y:S01]  /*8a50*/  FFMA R8, R35, R20, R8 ;  /* 0x0000001423087223 */ /* 0x000fe20000000008 */
[----:B------:R-:W-:Y:S01]  /*8a60*/  LOP3.LUT R20, R49, 0xffff0000, RZ, 0xc0, !PT ;  /* 0xffff000031147812 */ /* 0x000fe200078ec0ff */
[C---:B------:R-:W-:Y:S01]  /*8a70*/  FFMA R9, R35.reuse, R34, R9 ;  /* 0x0000002223097223 */ /* 0x040fe20000000009 */
[----:B------:R-:W-:Y:S01]  /*8a80*/  FMUL R15, R30, R15 ;  /* 0x0000000f1e0f7220 */ /* 0x000fe20000400000 */
[C---:B------:R-:W-:Y:S01]  /*8a90*/  FFMA R14, R35.reuse, R21, R14 ;  /* 0x00000015230e7223 */ /* 0x040fe2000000000e */
[----:B------:R-:W-:Y:S01]  /*8aa0*/  SHF.L.U32 R21, R50, 0x10, RZ ;  /* 0x0000001032157819 */ /* 0x000fe200000006ff */
[----:B------:R-:W-:Y:S01]  /*8ab0*/  FMUL R12, R30, R16 ;  /* 0x000000101e0c7220 */ /* 0x000fe20000400000 */
[----:B------:R-:W-:Y:S01]  /*8ac0*/  LOP3.LUT R34, R50, 0xffff0000, RZ, 0xc0, !PT ;  /* 0xffff000032227812 */ /* 0x000fe200078ec0ff */
[----:B------:R-:W-:Y:S01]  /*8ad0*/  FFMA R15, R35, R20, R15 ;  /* 0x00000014230f7223 */ /* 0x000fe2000000000f */
[C---:B------:R-:W-:Y:S01]  /*8ae0*/  FMUL R13, R30.reuse, R17 ;  /* 0x000000111e0d7220 */ /* 0x040fe20000400000 */
[C---:B------:R-:W-:Y:S01]  /*8af0*/  SHF.L.U32 R37, R51.reuse, 0x10, RZ ;  /* 0x0000001033257819 */ /* 0x040fe200000006ff */
[C---:B------:R-:W-:Y:S01]  /*8b00*/  FMUL R18, R30.reuse, R18 ;  /* 0x000000121e127220 */ /* 0x040fe20000400000 */
[----:B------:R-:W-:Y:S01]  /*8b10*/  LOP3.LUT R20, R51, 0xffff0000, RZ, 0xc0, !PT ;  /* 0xffff000033147812 */ /* 0x000fe200078ec0ff */
[----:B------:R-:W-:Y:S01]  /*8b20*/  FMUL R19, R30, R19 ;  /* 0x000000131e137220 */ /* 0x000fe20000400000 */
[----:B------:R-:W-:Y:S01]  /*8b30*/  F2FP.BF16.F32.PACK_AB R45, R7, R6 ;  /* 0x00000006072d723e */ /* 0x000fe200000010ff */
[----:B------:R-:W-:Y:S01]  /*8b40*/  FFMA R12, R35, R21, R12 ;  /* 0x00000015230c7223 */ /* 0x000fe2000000000c */
[----:B------:R-:W-:Y:S01]  /*8b50*/  F2FP.BF16.F32.PACK_AB R46, R5, R4 ;  /* 0x00000004052e723e */ /* 0x000fe200000010ff */
[----:B------:R-:W-:Y:S01]  /*8b60*/  FFMA R13, R35, R34, R13 ;  /* 0x00000022230d7223 */ /* 0x000fe2000000000d */
[----:B------:R-:W-:Y:S01]  /*8b70*/  F2FP.BF16.F32.PACK_AB R47, R11, R10 ;  /* 0x0000000a0b2f723e */ /* 0x000fe200000010ff */
[C---:B------:R-:W-:Y:S01]  /*8b80*/  FFMA R18, R35.reuse, R37, R18 ;  /* 0x0000002523127223 */ /* 0x040fe20000000012 */
[----:B------:R-:W-:Y:S01]  /*8b90*/  FFMA R19, R35, R20, R19 ;  /* 0x0000001423137223 */ /* 0x000fe20000000013 */
[----:B------:R-:W-:Y:S02]  /*8ba0*/  F2FP.BF16.F32.PACK_AB R76, R9, R8 ;  /* 0x00000008094c723e */ /* 0x000fe400000010ff */
[----:B------:R1:W-:Y:S01]  /*8bb0*/  STS.128 [R81+UR48+0x500], R44 ;  /* 0x0005002c51007988 */ /* 0x0003e20008000c30 */
[----:B------:R-:W-:Y:S02]  /*8bc0*/  F2FP.BF16.F32.PACK_AB R77, R15, R14 ;  /* 0x0000000e0f4d723e */ /* 0x000fe400000010ff */
[----:B------:R-:W-:Y:S02]  /*8bd0*/  F2FP.BF16.F32.PACK_AB R78, R13, R12 ;  /* 0x0000000c0d4e723e */ /* 0x000fe400000010ff */
[----:B------:R-:W-:Y:S05]  /*8be0*/  F2FP.BF16.F32.PACK_AB R79, R19, R18 ;  /* 0x00000012134f723e */ /* 0x000fea00000010ff */
[----:B------:R1:W-:Y:S01]  /*8bf0*/  STS.128 [R83+0x500], R76 ;  /* 0x0005004c53007388 */ /* 0x0003e20000000c00 */
[----:B------:R-:W-:Y:S01]  /*8c00*/  @!PT LDS RZ, [RZ] ;  /* 0x00000000fffff984 */ /* 0x000fe20000000800 */
[----:B------:R-:W-:Y:S01]  /*8c10*/  @!PT LDS RZ, [RZ] ;  /* 0x00000000fffff984 */ /* 0x000fe20000000800 */
[----:B------:R-:W-:Y:S01]  /*8c20*/  @!PT LDS RZ, [RZ] ;  /* 0x00000000fffff984 */ /* 0x000fe20000000800 */
[----:B------:R-:W-:Y:S01]  /*8c30*/  @!PT LDS RZ, [RZ] ;  /* 0x00000000fffff984 */ /* 0x000fe20000000800 */
[----:B------:R2:W-:Y:S07]  /*8c40*/  MEMBAR.ALL.CTA ;  /* 0x0000000000007992 */ /* 0x0005ee0000008000 */
[----:B--2---:R-:W2:Y:S02]  /*8c50*/  FENCE.VIEW.ASYNC.S ;  /* 0x00000000000073c6 */ /* 0x004ea40000000000 */
[----:B--2---:R-:W-:Y:S06]  /*8c60*/  BAR.SYNC.DEFER_BLOCKING 0x1, 0x80 ;  /* 0x0042000000007b1d */ /* 0x004fec0000010000 */
[----:B------:R-:W-:Y:S05]  /*8c70*/  @P0 BRA `(.L_x_172) ;  /* 0x0000000000380947 */ /* 0x000fea0003800000 */
[----:B------:R-:W-:Y:S02]  /*8c80*/  UIADD3 UR4, UPT, UPT, UR48, 0x500, URZ ;  /* 0x0000050030047890 */ /* 0x000fe4000fffe0ff */
[----:B------:R-:W-:Y:S01]  /*8c90*/  UIADD3 UR8, UP0, UPT, UR52, 0x680, URZ ;  /* 0x0000068034087890 */ /* 0x000fe2000ff1e0ff */
[----:B------:R-:W-:Y:S01]  /*8ca0*/  UMOV UR43, UR36 ;  /* 0x00000024002b7c82 */ /* 0x000fe20008000000 */
[----:B------:R-:W-:Y:S02]  /*8cb0*/  UIADD3 UR5, UPT, UPT, UR41, 0x30, URZ ;  /* 0x0000003029057890 */ /* 0x000fe4000fffe0ff */
[----:B------:R-:W-:Y:S01]  /*8cc0*/  MOV R67, UR4 ;  /* 0x0000000400437c02 */ /* 0x000fe20008000f00 */
[----:B------:R-:W-:Y:S02]  /*8cd0*/  UIADD3.X UR9, UPT, UPT, URZ, UR53, URZ, UP0, !UPT ;  /* 0x00000035ff097290 */ /* 0x000fe400087fe4ff */
[----:B------:R-:W-:Y:S01]  /*8ce0*/  UIADD3 UR4, UPT, UPT, UR48, 0xd00, URZ ;  /* 0x00000d0030047890 */ /* 0x000fe2000fffe0ff */
[----:B------:R-:W-:Y:S01]  /*8cf0*/  R2UR UR40, R67 ;  /* 0x00000000432872ca */ /* 0x000fe200000e0000 */
[----:B------:R-:W-:Y:S01]  /*8d00*/  UMOV UR6, UR42 ;  /* 0x0000002a00067c82 */ /* 0x000fe20008000000 */
[----:B------:R-:W-:Y:S11]  /*8d10*/  UMOV UR7, UR36 ;  /* 0x0000002400077c82 */ /* 0x000ff60008000000 */
[----:B------:R2:W-:Y:S01]  /*8d20*/  UTMASTG.3D [UR40], [UR8] ;  /* 0x00000028080073b5 */ /* 0x0005e20008010000 */
[----:B------:R2:W-:Y:S01]  /*8d30*/  UTMASTG.3D [UR4], [UR8] ;  /* 0x00000004080073b5 */ /* 0x0005e20008010000 */
[----:B------:R0:W-:Y:S01]  /*8d40*/  UTMACMDFLUSH ;  /* 0x00000000000079b7 */ /* 0x0001e20000000000 */
[----:B--2---:R-:W-:Y:S04]  /*8d50*/  DEPBAR.LE SB0, 0x1 ;  /* 0x000080400000791a */ /* 0x004fe80000000000 */
.L_x_172:
[----:B------:R-:W-:Y:S05]  /*8d60*/  BSYNC.RECONVERGENT B0 ;  /* 0x0000000000007941 */ /* 0x000fea0003800200 */
.L_x_171:
[----:B------:R-:W-:Y:S01]  /*8d70*/  BAR.SYNC.DEFER_BLOCKING 0x1, 0x80 ;  /* 0x0042000000007b1d */ /* 0x000fe20000010000 */
[----:B------:R-:W-:Y:S01]  /*8d80*/  ISETP.NE.AND P1, PT, R82, RZ, PT ;  /* 0x000000ff5200720c */ /* 0x000fe20003f25270 */
[----:B------:R-:W-:Y:S01]  /*8d90*/  UIADD3 UR4, UPT, UPT, UR50, -0x1, URZ ;  /* 0xffffffff32047890 */ /* 0x000fe2000fffe0ff */
[----:B------:R-:W-:Y:S03]  /*8da0*/  LEA R3, R38, UR48, 0x3 ;  /* 0x0000003026037c11 */ /* 0x000fe6000f8e18ff */
[----:B------:R-:W-:Y:S08]  /*8db0*/  UISETP.GT.U32.AND UP0, UPT, UR4, -0x3, UPT ;  /* 0xfffffffd0400788c */ /* 0x000ff0000bf04070 */
[----:B------:R-:W-:Y:S01]  /*8dc0*/  @P1 SHF.L.U32 R4, R71, 0x1f, RZ ;  /* 0x0000001f47041819 */ /* 0x000fe200000006ff */
[----:B------:R-:W-:Y:S06]  /*8dd0*/  BRA.U UP0, `(.L_x_173) ;  /* 0x0000000100247547 */ /* 0x000fec000b800000 */
[----:B------:R-:W-:Y:S01]  /*8de0*/  IMAD.U32 R5, RZ, RZ, UR49 ;  /* 0x00000031ff057e24 */ /* 0x000fe2000f8e00ff */
[----:B------:R-:W-:Y:S01]  /*8df0*/  MOV R0, UR37 ;  /* 0x0000002500007c02 */ /* 0x000fe20008000f00 */
[----:B------:R-:W-:Y:S03]  /*8e00*/  UIADD3 UR49, UPT, UPT, UR49, 0x1, URZ ;  /* 0x0000000131317890 */ /* 0x000fe6000fffe0ff */
[----:B------:R-:W-:Y:S01]  /*8e10*/  @P1 LEA R5, R5, UR48, 0x3 ;  /* 0x0000003005051c11 */ /* 0x000fe2000f8e18ff */
[----:B------:R-:W-:Y:S04]  /*8e20*/  UISETP.NE.AND UP0, UPT, UR49, 0x3, UPT ;  /* 0x000000033100788c */ /* 0x000fe8000bf05270 */
[----:B------:R-:W-:Y:S01]  /*8e30*/  @P1 VIADD R5, R5, 0x3d8 ;  /* 0x000003d805051836 */ /* 0x000fe20000000000 */
[----:B------:R-:W-:Y:S04]  /*8e40*/  USEL UR49, UR49, URZ, UP0 ;  /* 0x000000ff31317287 */ /* 0x000fe80008000000 */
[----:B------:R-:W-:Y:S04]  /*8e50*/  @P1 PRMT R0, R0, 0x654, R5 ;  /* 0x0000065400001816 */ /* 0x000fe80000000005 */
[----:B------:R2:W-:Y:S04]  /*8e60*/  @P1 SYNCS.ARRIVE.TRANS64.RED.A1T0 RZ, [R0+URZ], RZ ;  /* 0x000000ff00ff19a7 */ /* 0x0005e800081004ff */
.L_x_173:
[----:B------:R-:W3:Y:S01]  /*8e70*/  @P1 SYNCS.PHASECHK.TRANS64.TRYWAIT P0, [R3+URZ+0x3c0], R4 ;  /* 0x0003c004030015a7 */ /* 0x000ee200080011ff */
[----:B------:R-:W-:Y:S01]  /*8e80*/  BSSY B1, `(.L_x_174) ;  /* 0x0000012000017945 */ /* 0x000fe20003800000 */
[----:B---3--:R-:W-:Y:S03]  /*8e90*/  @P1 SEL R39, RZ, 0x1, !P0 ;  /* 0x00000001ff271807 */ /* 0x008fe60004000000 */
[----:B------:R-:W-:Y:S05]  /*8ea0*/  @!P1 BRA `(.L_x_175) ;  /* 0x00000000003c9947 */ /* 0x000fea0003800000 */
[----:B------:R-:W-:Y:S01]  /*8eb0*/  ISETP.NE.AND P1, PT, R84, RZ, PT ;  /* 0x000000ff5400720c */ /* 0x000fe20003f25270 */
[----:B------:R-:W-:Y:S01]  /*8ec0*/  BSSY B0, `(.L_x_176) ;  /* 0x0000009000007945 */ /* 0x000fe20003800000 */
[----:B------:R-:W-:Y:S11]  /*8ed0*/  ISETP.NE.AND P0, PT, R39, RZ, PT ;  /* 0x000000ff2700720c */ /* 0x000ff60003f05270 */
[----:B------:R-:W-:Y:S05]  /*8ee0*/  @P1 IMAD R5, R38, 0x1000, R81 ;  /* 0x0000100026051824 */ /* 0x000fea00078e0251 */
[----:B------:R-:W-:Y:S05]  /*8ef0*/  @P1 IADD3 R4, PT, PT, R5, UR48, RZ ;  /* 0x0000003005041c10 */ /* 0x000fea000fffe0ff */
[----:B------:R-:W-:Y:S01]  /*8f00*/  @P1 IMAD.IADD R4, R85, 0x1, R4 ;  /* 0x0000000155041824 */ /* 0x000fe200078e0204 */
[----:B------:R-:W-:Y:S06]  /*8f10*/  @P0 BRA `(.L_x_177) ;  /* 0x00000000000c0947 */ /* 0x000fec0003800000 */
[----:B--2---:R-:W-:Y:S04]  /*8f20*/  SHF.L.U32 R0, R71, 0x1f, RZ ;  /* 0x0000001f47007819 */ /* 0x004fe800000006ff */
[----:B------:R-:W2:Y:S02]  /*8f30*/  SYNCS.PHASECHK.TRANS64.TRYWAIT P0, [R3+URZ+0x3c0], R0 ;  /* 0x0003c000030075a7 */ /* 0x000ea400080011ff */
[----:B--2---:R-:W-:Y:S05]  /*8f40*/  @!P0 BRA `(.L_x_178) ;  /* 0x0000003000f88947 */ /* 0x004fea0003800000 */
.L_x_177:
[----:B------:R-:W-:Y:S05]  /*8f50*/  BSYNC B0 ;  /* 0x0000000000007941 */ /* 0x000fea0003800000 */
.L_x_176:
[----:B------:R-:W-:Y:S02]  /*8f60*/  ISETP.NE.AND P0, PT, R84, RZ, PT ;  /* 0x000000ff5400720c */ /* 0x000fe40003f05270 */
[----:B------:R-:W-:Y:S11]  /*8f70*/  IADD3 R38, PT, PT, R38, 0x1, RZ ;  /* 0x0000000126267810 */ /* 0x000ff60007ffe0ff */
[----:B------:R3:W4:Y:S04]  /*8f80*/  @P0 LDS.128 R40, [R5+UR48+0x500] ;  /* 0x0005003005280984 */ /* 0x0007280008000c00 */
[----:B------:R3:W1:Y:S02]  /*8f90*/  @P0 LDS.128 R48, [R4+0x500] ;  /* 0x0005000004300984 */ /* 0x0006640000000c00 */
.L_x_175:
[----:B------:R-:W-:Y:S05]  /*8fa0*/  BSYNC B1 ;  /* 0x0000000000017941 */ /* 0x000fea0003800000 */
.L_x_174:
[----:B--2---:R-:W-:Y:S05]  /*8fb0*/  VIADD R3, R32, 0x10 ;  /* 0x0000001020037836 */ /* 0x004fea0000000000 */
[----:B------:R-:W-:Y:S04]  /*8fc0*/  SHF.R.U32.HI R3, RZ, 0x15, R3 ;  /* 0x00000015ff037819 */ /* 0x000fe80000011603 */
[----:B------:R-:W-:Y:S11]  /*8fd0*/  LOP3.LUT P0, RZ, R3, 0x3, R66, 0x48, !PT ;  /* 0x0000000303ff7812 */ /* 0x000ff60007804842 */
[----:B------:R-:W-:Y:S02]  /*8fe0*/  @!UPT UIADD3 URZ, UPT, UPT, URZ, URZ, URZ ;  /* 0x000000fffffff290 */ /* 0x000fe4000fffe0ff */
[----:B------:R-:W-:Y:S05]  /*8ff0*/  @!P0 BRA `(.L_x_179) ;  /* 0x0000000000408947 */ /* 0x000fea0003800000 */
[----:B------:R-:W3:Y:S01]  /*9000*/  LDCU.64 UR8, c[0x4][0x70] ;  /* 0x01000e00ff0877ac */ /* 0x000ee20008000a00 */
[----:B------:R-:W-:Y:S01]  /*9010*/  MOV R15, 0x0 ;  /* 0x00000000000f7802 */ /* 0x000fe20000000f00 */
[----:B------:R-:W-:Y:S02]  /*9020*/  HFMA2 R12, -RZ, RZ, 0, 5.9604644775390625e-08 ;  /* 0x00000001ff0c7431 */ /* 0x000fe400000001ff */
[----:B------:R-:W-:Y:S02]  /*9030*/  IMAD.MOV.U32 R8, RZ, RZ, 0x192 ;  /* 0x00000192ff087424 */ /* 0x000fe400078e00ff */
[----:B------:R-:W-:Y:S01]  /*9040*/  IMAD.MOV.U32 R13, RZ, RZ, RZ ;  /* 0x000000ffff0d7224 */ /* 0x000fe200078e00ff */
[----:B------:R-:W2:Y:S01]  /*9050*/  LDCU.64 UR6, c[0x4][0x78] ;  /* 0x01000f00ff0677ac */ /* 0x000ea20008000a00 */
[----:B------:R-:W1:Y:S01]  /*9060*/  LDC.64 R14, c[0x4][R15] ;  /* 0x010000000f0e7b82 */ /* 0x000e620000000a00 */
[----:B------:R-:W5:Y:S01]  /*9070*/  LDCU.64 UR4, c[0x4][0x10] ;  /* 0x01000200ff0477ac */ /* 0x000f620008000a00 */
[----:B---3--:R-:W-:Y:S01]  /*9080*/  MOV R5, UR9 ;  /* 0x0000000900057c02 */ /* 0x008fe20008000f00 */
[----:B------:R-:W-:Y:S01]  /*9090*/  IMAD.U32 R4, RZ, RZ, UR8 ;  /* 0x00000008ff047e24 */ /* 0x000fe2000f8e00ff */
[----:B--2---:R-:W-:Y:S01]  /*90a0*/  MOV R7, UR7 ;  /* 0x0000000700077c02 */ /* 0x004fe20008000f00 */
[----:B------:R-:W-:Y:S01]  /*90b0*/  IMAD.U32 R6, RZ, RZ, UR6 ;  /* 0x00000006ff067e24 */ /* 0x000fe2000f8e00ff */
[----:B-----5:R-:W-:Y:S01]  /*90c0*/  MOV R11, UR5 ;  /* 0x00000005000b7c02 */ /* 0x020fe20008000f00 */
[----:B------:R-:W-:Y:S02]  /*90d0*/  IMAD.U32 R10, RZ, RZ, UR4 ;  /* 0x00000004ff0a7e24 */ /* 0x000fe4000f8e00ff */
[----:B------:R-:W-:Y:S07]  /*90e0*/  LEPC R20, `(.L_x_179) ;  /* 0x000000001014794e */ /* 0x000fee0000000000 */
[----:B-1--4-:R-:W-:Y:S05]  /*90f0*/  CALL.ABS.NOINC R14 ;  /* 0x000000000e007343 */ /* 0x012fea0003c00000 */
.L_x_179:
[----:B----4-:R-:W-:Y:S01]  /*9100*/  SHF.L.U32 R20, R40, 0x10, RZ ;  /* 0x0000001028147819 */ /* 0x010fe200000006ff */
[----:B------:R-:W-:Y:S05]  /*9110*/  WARPSYNC.ALL ;  /* 0x0000000000007948 */ /* 0x000fea0003800000 */
[----:B------:R-:W-:Y:S01]  /*9120*/  R2UR UR4, R32 ;  /* 0x00000000200472ca */ /* 0x000fe200000e0000 */
[----:B------:R-:W-:Y:S01]  /*9130*/  BSSY.RECONVERGENT B0, `(.L_x_180) ;  /* 0x0000052000007945 */ /* 0x000fe20003800200 */
[----:B------:R-:W-:Y:S02]  /*9140*/  LOP3.LUT R34, R40, 0xffff0000, RZ, 0xc0, !PT ;  /* 0xffff000028227812 */ /* 0x000fe400078ec0ff */
[----:B------:R-:W-:Y:S02]  /*9150*/  LOP3.LUT R36, R41, 0xffff0000, RZ, 0xc0, !PT ;  /* 0xffff000029247812 */ /* 0x000fe400078ec0ff */
[----:B------:R-:W-:Y:S02]  /*9160*/  SHF.L.U32 R21, R42, 0x10, RZ ;  /* 0x000000102a157819 */ /* 0x000fe400000006ff */
[----:B------:R-:W-:Y:S02]  /*9170*/  SHF.L.U32 R37, R43, 0x10, RZ ;  /* 0x000000102b257819 */ /* 0x000fe400000006ff */
[----:B------:R-:W-:Y:S03]  /*9180*/  ISETP.NE.AND P0, PT, R72, RZ, PT ;  /* 0x000000ff4800720c */ /* 0x000fe60003f05270 */
[----:B---3--:R-:W2:Y:S02]  /*9190*/  LDTM.x16 R4, tmem[UR4+0x10] ;  /* 0x00001004000479ee */ /* 0x008ea40008240000 */
[C---:B--2---:R-:W-:Y:S01]  /*91a0*/  FMUL R0, R30.reuse, R4 ;  /* 0x000000041e007220 */ /* 0x044fe20000400000 */
[C---:B------:R-:W-:Y:S01]  /*91b0*/  FMUL R3, R30.reuse, R5 ;  /* 0x000000051e037220 */ /* 0x040fe20000400000 */
        /* <DEDUP_REMOVED lines=11> */
[----:B-1----:R-:W-:Y:S01]  /*9270*/  F2FP.BF16.F32.PACK_AB R44, R3, R0 ;  /* 0x00000000032c723e */ /* 0x002fe200000010ff */
[----:B------:R-:W-:Y:S01]  /*9280*/  FFMA R7, R35, R36, R7 ;  /* 0x0000002423077223 */ /* 0x000fe20000000007 */
[----:B------:R-:W-:Y:S01]  /*9290*/  LOP3.LUT R36, R51, 0xffff0000, RZ, 0xc0, !PT ;  /* 0xffff000033247812 */ /* 0x000fe200078ec0ff */
[----:B------:R-:W-:Y:S01]  /*92a0*/  FMUL R11, R30, R11 ;  /* 0x0000000b1e0b7220 */ /* 0x000fe20000400000 */
[C---:B------:R-:W-:Y:S01]  /*92b0*/  FFMA R4, R35.reuse, R21, R4 ;  /* 0x0000001523047223 */ /* 0x040fe20000000004 */
[C---:B------:R-:W-:Y:S01]  /*92c0*/  FFMA R5, R35.reuse, R20, R5 ;  /* 0x0000001423057223 */ /* 0x040fe20000000005 */
[C---:B------:R-:W-:Y:S01]  /*92d0*/  FFMA R10, R35.reuse, R37, R10 ;  /* 0x00000025230a7223 */ /* 0x040fe2000000000a */
[----:B------:R-:W-:Y:S01]  /*92e0*/  FFMA R11, R35, R34, R11 ;  /* 0x00000022230b7223 */ /* 0x000fe2000000000b */
[----:B------:R-:W-:Y:S01]  /*92f0*/  SHF.L.U32 R20, R48, 0x10, RZ ;  /* 0x0000001030147819 */ /* 0x000fe200000006ff */
[----:B------:R-:W-:Y:S01]  /*9300*/  FMUL R8, R30, R12 ;  /* 0x0000000c1e087220 */ /* 0x000fe20000400000 */
[----:B------:R-:W-:Y:S01]  /*9310*/  LOP3.LUT R34, R48, 0xffff0000, RZ, 0xc0, !PT ;  /* 0xffff000030227812 */ /* 0x000fe200078ec0ff */
[C---:B------:R-:W-:Y:S01]  /*9320*/  FMUL R9, R30.reuse, R13 ;  /* 0x0000000d1e097220 */ /* 0x040fe20000400000 */
[----:B------:R-:W-:Y:S01]  /*9330*/  SHF.L.U32 R21, R49, 0x10, RZ ;  /* 0x0000001031157819 */ /* 0x000fe200000006ff */
[C---:B------:R-:W-:Y:S01]  /*9340*/  FMUL R14, R30.reuse, R14 ;  /* 0x0000000e1e0e7220 */ /* 0x040fe20000400000 */
[C---:B------:R-:W-:Y:S01]  /*9350*/  FFMA R8, R35.reuse, R20, R8 ;  /* 0x0000001423087223 */ /* 0x040fe20000000008 */
[----:B------:R-:W-:Y:S01]  /*9360*/  FFMA R9, R35, R34, R9 ;  /* 0x0000002223097223 */ /* 0x000fe20000000009 */
[----:B------:R-:W-:Y:S01]  /*9370*/  LOP3.LUT R20, R49, 0xffff0000, RZ, 0xc0, !PT ;  /* 0xffff000031147812 */ /* 0x000fe200078ec0ff */
[----:B------:R-:W-:Y:S01]  /*9380*/  FFMA R14, R35, R21, R14 ;  /* 0x00000015230e7223 */ /* 0x000fe2000000000e */
[----:B------:R-:W-:Y:S01]  /*9390*/  FMUL R15, R30, R15 ;  /* 0x0000000f1e0f7220 */ /* 0x000fe20000400000 */
[----:B------:R-:W-:Y:S01]  /*93a0*/  SHF.L.U32 R21, R50, 0x10, RZ ;  /* 0x0000001032157819 */ /* 0x000fe200000006ff */
[----:B------:R-:W-:Y:S01]  /*93b0*/  FMUL R12, R30, R16 ;  /* 0x000000101e0c7220 */ /* 0x000fe20000400000 */
[----:B------:R-:W-:Y:S01]  /*93c0*/  LOP3.LUT R34, R50, 0xffff0000, RZ, 0xc0, !PT ;  /* 0xffff000032227812 */ /* 0x000fe200078ec0ff */
[C---:B------:R-:W-:Y:S01]  /*93d0*/  FMUL R13, R30.reuse, R17 ;  /* 0x000000111e0d7220 */ /* 0x040fe20000400000 */
[----:B------:R-:W-:Y:S01]  /*93e0*/  SHF.L.U32 R37, R51, 0x10, RZ ;  /* 0x0000001033257819 */ /* 0x000fe200000006ff */
[C---:B------:R-:W-:Y:S01]  /*93f0*/  FMUL R18, R30.reuse, R18 ;  /* 0x000000121e127220 */ /* 0x040fe20000400000 */
[----:B------:R-:W-:Y:S01]  /*9400*/  FFMA R15, R35, R20, R15 ;  /* 0x00000014230f7223 */ /* 0x000fe2000000000f */
        /* <DEDUP_REMOVED lines=22> */
[----:B------:R-:W-:Y:S02]  /*9570*/  UIADD3 UR12, UP0, UPT, UR52, 0x680, URZ ;  /* 0x00000680340c7890 */ /* 0x000fe4000ff1e0ff */
[----:B------:R-:W-:Y:S02]  /*9580*/  UIADD3 UR9, UPT, UPT, UR41, 0x10, URZ ;  /* 0x0000001029097890 */ /* 0x000fe4000fffe0ff */
[----:B------:R-:W-:Y:S02]  /*9590*/  UIADD3 UR8, UPT, UPT, UR48, 0x1500, URZ ;  /* 0x0000150030087890 */ /* 0x000fe4000fffe0ff */
[----:B------:R-:W-:Y:S01]  /*95a0*/  UIADD3.X UR13, UPT, UPT, URZ, UR53, URZ, UP0, !UPT ;  /* 0x00000035ff0d7290 */ /* 0x000fe200087fe4ff */
[----:B------:R-:W-:Y:S01]  /*95b0*/  UMOV UR10, UR42 ;  /* 0x0000002a000a7c82 */ /* 0x000fe20008000000 */
[----:B------:R-:W-:Y:S01]  /*95c0*/  UMOV UR11, UR36 ;  /* 0x00000024000b7c82 */ /* 0x000fe20008000000 */
[----:B------:R-:W-:Y:S02]  /*95d0*/  UIADD3 UR5, UPT, UPT, UR41, 0x40, URZ ;  /* 0x0000004029057890 */ /* 0x000fe4000fffe0ff */
[----:B------:R-:W-:Y:S01]  /*95e0*/  UIADD3 UR4, UPT, UPT, UR48, 0x1d00, URZ ;  /* 0x00001d0030047890 */ /* 0x000fe2000fffe0ff */
[----:B------:R-:W-:Y:S03]  /*95f0*/  UMOV UR6, UR42 ;  /* 0x0000002a00067c82 */ /* 0x000fe60008000000 */
[----:B------:R2:W-:Y:S01]  /*9600*/  UTMASTG.3D [UR8], [UR12] ;  /* 0x000000080c0073b5 */ /* 0x0005e20008010000 */
[----:B------:R-:W-:Y:S04]  /*9610*/  UMOV UR7, UR36 ;  /* 0x0000002400077c82 */ /* 0x000fe80008000000 */
[----:B------:R2:W-:Y:S01]  /*9620*/  UTMASTG.3D [UR4], [UR12] ;  /* 0x000000040c0073b5 */ /* 0x0005e20008010000 */
[----:B------:R0:W-:Y:S01]  /*9630*/  UTMACMDFLUSH ;  /* 0x00000000000079b7 */ /* 0x0001e20000000000 */
[----:B--2---:R-:W-:Y:S04]  /*9640*/  DEPBAR.LE SB0, 0x1 ;  /* 0x000080400000791a */ /* 0x004fe80000000000 */
.L_x_181:
[----:B------:R-:W-:Y:S05]  /*9650*/  BSYNC.RECONVERGENT B0 ;  /* 0x0000000000007941 */ /* 0x000fea0003800200 */
.L_x_180:
[----:B------:R-:W-:Y:S01]  /*9660*/  BAR.SYNC.DEFER_BLOCKING 0x1, 0x80 ;  /* 0x0042000000007b1d */ /* 0x000fe20000010000 */
[----:B------:R-:W-:Y:S01]  /*9670*/  ISETP.NE.AND P1, PT, R82, RZ, PT ;  /* 0x000000ff5200720c */ /* 0x000fe20003f25270 */
[----:B------:R-:W-:Y:S01]  /*9680*/  UISETP.GT.U32.AND UP0, UPT, UR50, -0x3, UPT ;  /* 0xfffffffd3200788c */ /* 0x000fe2000bf04070 */
[----:B------:R-:W-:Y:S11]  /*9690*/  LEA R4, R38, UR48, 0x3 ;  /* 0x0000003026047c11 */ /* 0x000ff6000f8e18ff */
        /* <DEDUP_REMOVED lines=11> */
.L_x_182:
        /* <DEDUP_REMOVED lines=8> */
[----:B--2---:R-:W-:Y:S05]  /*97d0*/  @P1 IADD3 R0, PT, PT, R38, UR48, RZ ;  /* 0x0000003026001c10 */ /* 0x004fea000fffe0ff */
[----:B------:R-:W-:Y:S01]  /*97e0*/  @P1 IMAD.IADD R85, R85, 0x1, R0 ;  /* 0x0000000155551824 */ /* 0x000fe200078e0200 */
[----:B------:R-:W-:Y:S06]  /*97f0*/  @P0 BRA `(.L_x_186) ;  /* 0x00000000000c0947 */ /* 0x000fec0003800000 */
[----:B------:R-:W-:Y:S04]  /*9800*/  SHF.L.U32 R3, R71, 0x1f, RZ ;  /* 0x0000001f47037819 */ /* 0x000fe800000006ff */
[----:B------:R-:W2:Y:S02]  /*9810*/  SYNCS.PHASECHK.TRANS64.TRYWAIT P0, [R4+URZ+0x3c0], R3 ;  /* 0x0003c003040075a7 */ /* 0x000ea400080011ff */
[----:B--2---:R-:W-:Y:S05]  /*9820*/  @!P0 BRA `(.L_x_187) ;  /* 0x0000002800d48947 */ /* 0x004fea0003800000 */
.L_x_186:
[----:B------:R-:W-:Y:S05]  /*9830*/  BSYNC B0 ;  /* 0x0000000000007941 */ /* 0x000fea0003800000 */
.L_x_185:
[----:B------:R-:W-:Y:S11]  /*9840*/  ISETP.NE.AND P0, PT, R84, RZ, PT ;  /* 0x000000ff5400720c */ /* 0x000ff60003f05270 */
[----:B------:R-:W-:Y:S02]  /*9850*/  @!UPT UIADD3 URZ, UPT, UPT, URZ, URZ, URZ ;  /* 0x000000fffffff290 */ /* 0x000fe4000fffe0ff */
[----:B------:R3:W4:Y:S04]  /*9860*/  @P0 LDS.128 R40, [R38+UR48+0x500] ;  /* 0x0005003026280984 */ /* 0x0007280008000c00 */
[----:B------:R3:W1:Y:S02]  /*9870*/  @P0 LDS.128 R48, [R85+0x500] ;  /* 0x0005000055300984 */ /* 0x0006640000000c00 */
.L_x_184:
[----:B------:R-:W-:Y:S05]  /*9880*/  BSYNC B1 ;  /* 0x0000000000017941 */ /* 0x000fea0003800000 */
.L_x_183:
[----:B--2---:R-:W-:Y:S05]  /*9890*/  VIADD R3, R32, 0x20 ;  /* 0x0000002020037836 */ /* 0x004fea0000000000 */
[----:B------:R-:W-:Y:S04]  /*98a0*/  SHF.R.U32.HI R3, RZ, 0x15, R3 ;  /* 0x00000015ff037819 */ /* 0x000fe80000011603 */
[----:B------:R-:W-:Y:S11]  /*98b0*/  LOP3.LUT P0, RZ, R3, 0x3, R66, 0x48, !PT ;  /* 0x0000000303ff7812 */ /* 0x000ff60007804842 */
[----:B------:R-:W-:Y:S02]  /*98c0*/  @!UPT UIADD3 URZ, UPT, UPT, URZ, URZ, URZ ;  /* 0x000000fffffff290 */ /* 0x000fe4000fffe0ff */
[----:B------:R-:W-:Y:S05]  /*98d0*/  @!P0 BRA `(.L_x_188) ;  /* 0x0000000000408947 */ /* 0x000fea0003800000 */
[----:B------:R-:W2:Y:S01]  /*98e0*/  LDCU.64 UR8, c[0x4][0x70] ;  /* 0x01000e00ff0877ac */ /* 0x000ea20008000a00 */
[----:B------:R-:W-:Y:S01]  /*98f0*/  MOV R15, 0x0 ;  /* 0x00000000000f7802 */ /* 0x000fe20000000f00 */
[----:B------:R-:W-:Y:S02]  /*9900*/  HFMA2 R12, -RZ, RZ, 0, 5.9604644775390625e-08 ;  /* 0x00000001ff0c7431 */ /* 0x000fe400000001ff */
[----:B------:R-:W-:Y:S02]  /*9910*/  IMAD.MOV.U32 R8, RZ, RZ, 0x192 ;  /* 0x00000192ff087424 */ /* 0x000fe400078e00ff */
[----:B------:R-:W-:Y:S01]  /*9920*/  IMAD.MOV.U32 R13, RZ, RZ, RZ ;  /* 0x000000ffff0d7224 */ /* 0x000fe200078e00ff */
[----:B------:R-:W5:Y:S01]  /*9930*/  LDCU.64 UR6, c[0x4][0x78] ;  /* 0x01000f00ff0677ac */ /* 0x000f620008000a00 */
[----:B------:R-:W1:Y:S01]  /*9940*/  LDC.64 R14, c[0x4][R15] ;  /* 0x010000000f0e7b82 */ /* 0x000e620000000a00 */
[----:B------:R-:W3:Y:S01]  /*9950*/  LDCU.64 UR4, c[0x4][0x10] ;  /* 0x01000200ff0477ac */ /* 0x000ee20008000a00 */
[----:B--2---:R-:W-:Y:S01]  /*9960*/  MOV R5, UR9 ;  /* 0x0000000900057c02 */ /* 0x004fe20008000f00 */
[----:B------:R-:W-:Y:S01]  /*9970*/  IMAD.U32 R4, RZ, RZ, UR8 ;  /* 0x00000008ff047e24 */ /* 0x000fe2000f8e00ff */
[----:B-----5:R-:W-:Y:S01]  /*9980*/  MOV R7, UR7 ;  /* 0x0000000700077c02 */ /* 0x020fe20008000f00 */
[----:B------:R-:W-:Y:S01]  /*9990*/  IMAD.U32 R6, RZ, RZ, UR6 ;  /* 0x00000006ff067e24 */ /* 0x000fe2000f8e00ff */
[----:B---3--:R-:W-:Y:S01]  /*99a0*/  MOV R11, UR5 ;  /* 0x00000005000b7c02 */ /* 0x008fe20008000f00 */
[----:B------:R-:W-:Y:S02]  /*99b0*/  IMAD.U32 R10, RZ, RZ, UR4 ;  /* 0x00000004ff0a7e24 */ /* 0x000fe4000f8e00ff */
[----:B------:R-:W-:Y:S07]  /*99c0*/  LEPC R20, `(.L_x_188) ;  /* 0x000000001014794e */ /* 0x000fee0000000000 */
[----:B-1--4-:R-:W-:Y:S05]  /*99d0*/  CALL.ABS.NOINC R14 ;  /* 0x000000000e007343 */ /* 0x012fea0003c00000 */
.L_x_188:
[----:B------:R-:W-:Y:S01]  /*99e0*/  ISETP.NE.AND P0, PT, R72, RZ, PT ;  /* 0x000000ff4800720c */ /* 0x000fe20003f05270 */
[----:B------:R-:W-:Y:S05]  /*99f0*/  WARPSYNC.ALL ;  /* 0x0000000000007948 */ /* 0x000fea0003800000 */
[----:B------:R-:W-:Y:S01]  /*9a00*/  R2UR UR4, R32 ;  /* 0x00000000200472ca */ /* 0x000fe200000e0000 */
[----:B------:R-:W-:Y:S01]  /*9a10*/  BSSY.RECONVERGENT B0, `(.L_x_189) ;  /* 0x0000056000007945 */ /* 0x000fe20003800200 */
[C---:B----4-:R-:W-:Y:S02]  /*9a20*/  SHF.L.U32 R20, R40.reuse, 0x10, RZ ;  /* 0x0000001028147819 */ /* 0x050fe400000006ff */
[----:B------:R-:W-:Y:S02]  /*9a30*/  LOP3.LUT R34, R40, 0xffff0000, RZ, 0xc0, !PT ;  /* 0xffff000028227812 */ /* 0x000fe400078ec0ff */
[C---:B------:R-:W-:Y:S02]  /*9a40*/  SHF.L.U32 R21, R41.reuse, 0x10, RZ ;  /* 0x0000001029157819 */ /* 0x040fe400000006ff */
[----:B------:R-:W-:Y:S02]  /*9a50*/  LOP3.LUT R36, R41, 0xffff0000, RZ, 0xc0, !PT ;  /* 0xffff000029247812 */ /* 0x000fe400078ec0ff */
[C---:B------:R-:W-:Y:S02]  /*9a60*/  SHF.L.U32 R37, R42.reuse, 0x10, RZ ;  /* 0x000000102a257819 */ /* 0x040fe400000006ff */
[----:B---3--:R-:W-:Y:S01]  /*9a70*/  LOP3.LUT R38, R42, 0xffff0000, RZ, 0xc0, !PT ;  /* 0xffff00002a267812 */ /* 0x008fe200078ec0ff */
[----:B------:R-:W2:Y:S01]  /*9a80*/  LDTM.x16 R4, tmem[UR4+0x20] ;  /* 0x00002004000479ee */ /* 0x000ea20008240000 */
[C---:B------:R-:W-:Y:S01]  /*9a90*/  SHF.L.U32 R39, R43.reuse, 0x10, RZ ;  /* 0x000000102b277819 */ /* 0x040fe200000006ff */
[----:B------:R-:W-:Y:S01]  /*9aa0*/  NOP ;  /* 0x0000000000007918 */ /* 0x000fe20000000000 */
[----:B------:R-:W-:Y:S02]  /*9ab0*/  LOP3.LUT R40, R43, 0xffff0000, RZ, 0xc0, !PT ;  /* 0xffff00002b287812 */ /* 0x000fe400078ec0ff */
[C---:B-1----:R-:W-:Y:S02]  /*9ac0*/  SHF.L.U32 R41, R48.reuse, 0x10, RZ ;  /* 0x0000001030297819 */ /* 0x042fe400000006ff */
[----:B------:R-:W-:Y:S02]  /*9ad0*/  LOP3.LUT R42, R48, 0xffff0000, RZ, 0xc0, !PT ;  /* 0xffff0000302a7812 */ /* 0x000fe400078ec0ff */
[----:B------:R-:W-:Y:S02]  /*9ae0*/  IADD3 R74, PT, PT, R74, 0x440, RZ ;  /* 0x000004404a4a7810 */ /* 0x000fe40007ffe0ff */
[C---:B------:R-:W-:Y:S02]  /*9af0*/  SHF.L.U32 R43, R49.reuse, 0x10, RZ ;  /* 0x00000010312b7819 */ /* 0x040fe400000006ff */
[----:B------:R-:W-:Y:S02]  /*9b00*/  LOP3.LUT R74, R74, 0xfefffff8, RZ, 0xc0, !PT ;  /* 0xfefffff84a4a7812 */ /* 0x000fe400078ec0ff */
[----:B------:R-:W-:Y:S02]  /*9b10*/  LOP3.LUT R44, R49, 0xffff0000, RZ, 0xc0, !PT ;  /* 0xffff0000312c7812 */ /* 0x000fe400078ec0ff */
[----:B--2---:R1:W-:Y:S01]  /*9b20*/  SYNCS.ARRIVE.TRANS64.RED.A1T0 RZ, [R74+URZ], RZ ;  /* 0x000000ff4aff79a7 */ /* 0x0043e200081004ff */
[C---:B------:R-:W-:Y:S02]  /*9b30*/  SHF.L.U32 R45, R50.reuse, 0x10, RZ ;  /* 0x00000010322d7819 */ /* 0x040fe400000006ff */
[----:B------:R-:W-:Y:S02]  /*9b40*/  LOP3.LUT R46, R50, 0xffff0000, RZ, 0xc0, !PT ;  /* 0xffff0000322e7812 */ /* 0x000fe400078ec0ff */
[----:B------:R-:W-:Y:S01]  /*9b50*/  SHF.L.U32 R47, R51, 0x10, RZ ;  /* 0x00000010332f7819 */ /* 0x000fe200000006ff */
[C---:B------:R-:W-:Y:S01]  /*9b60*/  FMUL R4, R30.reuse, R4 ;  /* 0x000000041e047220 */ /* 0x040fe20000400000 */
[C---:B------:R-:W-:Y:S01]  /*9b70*/  FMUL R5, R30.reuse, R5 ;  /* 0x000000051e057220 */ /* 0x040fe20000400000 */
[C---:B------:R-:W-:Y:S01]  /*9b80*/  FMUL R6, R30.reuse, R6 ;  /* 0x000000061e067220 */ /* 0x040fe20000400000 */
[C---:B------:R-:W-:Y:S01]  /*9b90*/  FMUL R7, R30.reuse, R7 ;  /* 0x000000071e077220 */ /* 0x040fe20000400000 */
[C---:B------:R-:W-:Y:S01]  /*9ba0*/  FFMA R4, R35.reuse, R20, R4 ;  /* 0x0000001423047223 */ /* 0x040fe20000000004 */
        /* <DEDUP_REMOVED lines=19> */
[----:B------:R-:W-:Y:S01]  /*9ce0*/  FFMA R14, R35, R43, R14 ;  /* 0x0000002b230e7223 */ /* 0x000fe2000000000e */
[----:B------:R-:W-:Y:S01]  /*9cf0*/  LOP3.LUT R48, R51, 0xffff0000, RZ, 0xc0, !PT ;  /* 0xffff000033307812 */ /* 0x000fe200078ec0ff */
        /* <DEDUP_REMOVED lines=8> */
[----:B------:R-:W-:Y:S01]  /*9d80*/  FFMA R18, R35, R47, R18 ;  /* 0x0000002f23127223 */ /* 0x000fe20000000012 */
[----:B------:R-:W-:Y:S01]  /*9d90*/  F2FP.BF16.F32.PACK_AB R79, R11, R10 ;  /* 0x0000000a0b4f723e */ /* 0x000fe200000010ff */
[----:B------:R-:W-:Y:S01]  /*9da0*/  FFMA R19, R35, R48, R19 ;  /* 0x0000003023137223 */ /* 0x000fe20000000013 */
[----:B------:R-:W-:Y:S02]  /*9db0*/  F2FP.BF16.F32.PACK_AB R84, R3, R0 ;  /* 0x000000000354723e */ /* 0x000fe400000010ff */
[----:B------:R-:W-:Y:S01]  /*9dc0*/  F2FP.BF16.F32.PACK_AB R85, R15, R14 ;  /* 0x0000000e0f55723e */ /* 0x000fe200000010ff */
[----:B------:R1:W-:Y:S01]  /*9dd0*/  STS.128 [R81+UR48+0x2500], R76 ;  /* 0x0025004c51007988 */ /* 0x0003e20008000c30 */
        /* <DEDUP_REMOVED lines=25> */
.L_x_190:
[----:B------:R-:W-:Y:S05]  /*9f70*/  BSYNC.RECONVERGENT B0 ;  /* 0x0000000000007941 */ /* 0x000fea0003800200 */
.L_x_189:
[----:B------:R-:W-:Y:S01]  /*9f80*/  BAR.SYNC.DEFER_BLOCKING 0x1, 0x80 ;  /* 0x0042000000007b1d */ /* 0x000fe20000010000 */
[----:B------:R-:W-:Y:S01]  /*9f90*/  UIADD3 UR4, UPT, UPT, UR50, 0x1, URZ ;  /* 0x0000000132047890 */ /* 0x000fe2000fffe0ff */
[----:B------:R-:W-:Y:S03]  /*9fa0*/  IADD3 R0, PT, PT, R33, 0x1, RZ ;  /* 0x0000000121007810 */ /* 0x000fe60007ffe0ff */
[----:B------:R-:W-:Y:S09]  /*9fb0*/  UISETP.GT.U32.AND UP0, UPT, UR4, -0x3, UPT ;  /* 0xfffffffd0400788c */ /* 0x000ff2000bf04070 */
[----:B------:R-:W-:Y:S05]  /*9fc0*/  BRA.U UP0, `(.L_x_191) ;  /* 0x0000000100287547 */ /* 0x000fea000b800000 */
[----:B------:R-:W-:Y:S01]  /*9fd0*/  ISETP.NE.AND P0, PT, R82, RZ, PT ;  /* 0x000000ff5200720c */ /* 0x000fe20003f05270 */
[----:B------:R-:W-:Y:S01]  /*9fe0*/  IMAD.U32 R4, RZ, RZ, UR49 ;  /* 0x00000031ff047e24 */ /* 0x000fe2000f8e00ff */
[----:B------:R-:W-:Y:S01]  /*9ff0*/  UIADD3 UR49, UPT, UPT, UR49, 0x1, URZ ;  /* 0x0000000131317890 */ /* 0x000fe2000fffe0ff */
[----:B------:R-:W-:Y:S03]  /*a000*/  IMAD.U32 R3, RZ, RZ, UR37 ;  /* 0x00000025ff037e24 */ /* 0x000fe6000f8e00ff */
[----:B------:R-:W-:Y:S04]  /*a010*/  UISETP.NE.AND UP0, UPT, UR49, 0x3, UPT ;  /* 0x000000033100788c */ /* 0x000fe8000bf05270 */
[----:B------:R-:W-:Y:S03]  /*a020*/  USEL UR49, UR49, URZ, UP0 ;  /* 0x000000ff31317287 */ /* 0x000fe60008000000 */
[----:B------:R-:W-:Y:S05]  /*a030*/  @P0 LEA R4, R4, UR48, 0x3 ;  /* 0x0000003004040c11 */ /* 0x000fea000f8e18ff */
[----:B------:R-:W-:Y:S05]  /*a040*/  @P0 VIADD R4, R4, 0x3d8 ;  /* 0x000003d804040836 */ /* 0x000fea0000000000 */
[----:B------:R-:W-:Y:S04]  /*a050*/  @P0 PRMT R3, R3, 0x654, R4 ;  /* 0x0000065403030816 */ /* 0x000fe80000000004 */
[----:B------:R2:W-:Y:S03]  /*a060*/  @P0 SYNCS.ARRIVE.TRANS64.RED.A1T0 RZ, [R3+URZ], RZ ;  /* 0x000000ff03ff09a7 */ /* 0x0005e600081004ff */
.L_x_191:
[----:B------:R-:W-:Y:S01]  /*a070*/  ISETP.NE.AND P2, PT, R73, RZ, PT ;  /* 0x000000ff4900720c */ /* 0x000fe20003f45270 */
[----:B------:R-:W-:Y:S01]  /*a080*/  UIADD3 UR50, UPT, UPT, UR50, 0x3, URZ ;  /* 0x0000000332327890 */ /* 0x000fe2000fffe0ff */
[----:B------:R-:W-:Y:S01]  /*a090*/  ISETP.NE.AND P0, PT, R80, 0x2, PT ;  /* 0x000000025000780c */ /* 0x000fe20003f05270 */
[----:B------:R-:W-:Y:S01]  /*a0a0*/  IMAD.IADD R20, R29, 0x1, R58 ;  /* 0x000000011d147824 */ /* 0x000fe200078e023a */
[----:B------:R-:W-:Y:S01]  /*a0b0*/  ISETP.NE.AND P1, PT, R0, 0x4, PT ;  /* 0x000000040000780c */ /* 0x000fe20003f25270 */
[----:B------:R-:W-:Y:S01]  /*a0c0*/  IMAD.IADD R21, R31, 0x1, R60 ;  /* 0x000000011f157824 */ /* 0x000fe200078e023c */
[----:B------:R-:W-:Y:S02]  /*a0d0*/  SEL R4, RZ, 0x1, P0 ;  /* 0x00000001ff047807 */ /* 0x000fe40000000000 */
[----:B--2---:R-:W-:Y:S02]  /*a0e0*/  SEL R3, RZ, 0x1, P1 ;  /* 0x00000001ff037807 */ /* 0x004fe40000800000 */
[----:B------:R-:W-:Y:S02]  /*a0f0*/  LOP3.LUT R69, R69, R4, RZ, 0x3c, !PT ;  /* 0x0000000445457212 */ /* 0x000fe400078e3cff */
[----:B------:R-:W-:Y:S02]  /*a100*/  LOP3.LUT R70, R70, R3, RZ, 0x3c, !PT ;  /* 0x0000000346467212 */ /* 0x000fe400078e3cff */
[----:B------:R-:W-:Y:S02]  /*a110*/  @P2 R2UR UR36, R68 ;  /* 0x00000000442422ca */ /* 0x000fe400000e0000 */
[----:B------:R-:W-:Y:S02]  /*a120*/  SEL R80, R80, RZ, P0 ;  /* 0x000000ff50507207 */ /* 0x000fe40000000000 */
[----:B------:R-:W-:Y:S01]  /*a130*/  SEL R33, R0, RZ, P1 ;  /* 0x000000ff00217207 */ /* 0x000fe20000800000 */
[----:B------:R-:W-:Y:S10]  /*a140*/  @P2 BRA `(.L_x_192) ;  /* 0xffffffd400f42947 */ /* 0x000ff4000383ffff */
[----:B------:R-:W-:-:S09]  /*a150*/  UISETP.NE.AND UP0, UPT, UR51, URZ, UPT ;  /* 0x000000ff3300728c */ /* 0x000fd2000bf05270 */
[----:B------:R-:W-:Y:S05]  /*a160*/  BRA.U !UP0, `(.L_x_193) ;  /* 0x0000000108487547 */ /* 0x000fea000b800000 */
[----:B------:R-:W2:Y:S02]  /*a170*/  LDCU.64 UR4, c[0x0][0x890] ;  /* 0x00011200ff0477ac */ /* 0x000ea40008000a00 */
[----:B--2---:R-:W-:-:S04]  /*a180*/  UISETP.NE.U32.AND UP0, UPT, UR4, URZ, UPT ;  /* 0x000000ff0400728c */ /* 0x004fc8000bf05070 */
[----:B------:R-:W-:-:S09]  /*a190*/  UISETP.NE.AND.EX UP0, UPT, UR5, URZ, UPT, UP0 ;  /* 0x000000ff0500728c */ /* 0x000fd2000bf05300 */
[----:B------:R-:W-:Y:S05]  /*a1a0*/  BRA.U UP0, `(.L_x_194) ;  /* 0x00000001000c7547 */ /* 0x000fea000b800000 */
[----:B------:R-:W-:-:S13]  /*a1b0*/  FSETP.NEU.AND P0, PT, R35, RZ, PT ;  /* 0x000000ff2300720b */ /* 0x000fda0003f0d000 */
[----:B------:R-:W-:Y:S05]  /*a1c0*/  @!P0 EXIT ;  /* 0x000000000000894d */ /* 0x000fea0003800000 */
[----:B------:R-:W-:Y:S05]  /*a1d0*/  BRA `(.L_x_193) ;  /* 0x00000000002c7947 */ /* 0x000fea0003800000 */
.L_x_194:
[----:B------:R-:W-:Y:S01]  /*a1e0*/  ISETP.NE.AND P0, PT, R75, RZ, PT ;  /* 0x000000ff4b00720c */ /* 0x000fe20003f05270 */
[----:B------:R-:W-:-:S12]  /*a1f0*/  BSSY.RECONVERGENT B0, `(.L_x_193) ;  /* 0x0000009000007945 */ /* 0x000fd80003800200 */
[----:B------:R-:W-:Y:S05]  /*a200*/  @P0 BRA `(.L_x_195) ;  /* 0x0000000000140947 */ /* 0x000fea0003800000 */
[----:B------:R-:W2:Y:S02]  /*a210*/  LDCU.64 UR4, c[0x0][0x888] ;  /* 0x00011100ff0477ac */ /* 0x000ea40008000a00 */
[----:B--2---:R-:W-:-:S04]  /*a220*/  ISETP.NE.U32.AND P0, PT, RZ, UR4, PT ;  /* 0x00000004ff007c0c */ /* 0x004fc8000bf05070 */
[----:B------:R-:W-:-:S13]  /*a230*/  ISETP.NE.AND.EX P0, PT, RZ, UR5, PT, P0 ;  /* 0x00000005ff007c0c */ /* 0x000fda000bf05300 */
[----:B------:R-:W-:Y:S05]  /*a240*/  @!P0 EXIT ;  /* 0x000000000000894d */ /* 0x000fea0003800000 */
[----:B------:R-:W-:Y:S05]  /*a250*/  BRA `(.L_x_196) ;  /* 0x0000000000087947 */ /* 0x000fea0003800000 */
.L_x_195:
[----:B------:R-:W-:-:S13]  /*a260*/  FSETP.NEU.AND P0, PT, R35, RZ, PT ;  /* 0x000000ff2300720b */ /* 0x000fda0003f0d000 */
[----:B------:R-:W-:Y:S05]  /*a270*/  @!P0 EXIT ;  /* 0x000000000000894d */ /* 0x000fea0003800000 */
.L_x_196:
[----:B------:R-:W-:Y:S05]  /*a280*/  BSYNC.RECONVERGENT B0 ;  /* 0x0000000000007941 */ /* 0x000fea0003800200 */
.L_x_193:
[----:B------:R-:W-:Y:S01]  /*a290*/  ULEA UR4, UR49, UR48, 0x3 ;  /* 0x0000003031047291 */ /* 0x000fe2000f8e18ff */
[----:B------:R-:W-:-:S04]  /*a2a0*/  DEPBAR.LE SB0, 0x0 ;  /* 0x000080000000791a */ /* 0x000fc80000000000 */
[----:B------:R-:W-:-:S04]  /*a2b0*/  UIADD3 UR4, UPT, UPT, UR4, 0x3d8, URZ ;  /* 0x000003d804047890 */ /* 0x000fc8000fffe0ff */
[----:B------:R-:W-:-:S09]  /*a2c0*/  UPRMT UR4, UR37, 0x654, UR4 ;  /* 0x0000065425047896 */ /* 0x000fd20008000004 */
[----:B------:R-:W-:Y:S01]  /*a2d0*/  SYNCS.ARRIVE.TRANS64.RED.A1T0 RZ, [UR4], RZ ;  /* 0x000000ffffff79a7 */ /* 0x000fe20008100404 */
[----:B------:R-:W-:Y:S05]  /*a2e0*/  EXIT ;  /* 0x000000000000794d */ /* 0x000fea0003800000 */
.L_x_25:
[----:B--2---:R2:W4:Y:S02]  /*a2f0*/  SYNCS.PHASECHK.TRANS64.TRYWAIT P0, [R3+URZ+0x470], R2 ;  /* 0x00047002030075a7 */ /* 0x00452400080011ff */
[----:B----4-:R-:W-:Y:S05]  /*a300*/  @!P0 NANOSLEEP.SYNCS 0x989680 ;  /* 0x009896800000895d */ /* 0x010fea0003900000 */
[----:B------:R-:W4:Y:S02]  /*a310*/  @!P0 SYNCS.PHASECHK.TRANS64 P0, [R3+URZ+0x470], R2 ;  /* 0x00047002030085a7 */ /* 0x000f2400080010ff */
[----:B----4-:R-:W-:Y:S05]  /*a320*/  @!P0 BRA `(.L_x_25) ;  /* 0xfffffffc00f08947 */ /* 0x010fea000383ffff */
[----:B------:R-:W-:Y:S05]  /*a330*/  BRA `(.L_x_197) ;  /* 0xffffff7800f87947 */ /* 0x000fea000383ffff */
.L_x_28:
[----:B-1----:R-:W-:Y:S07]  /*a340*/  MOV R2, UR33 ;  /* 0x0000002100027c02 */ /* 0x002fee0008000f00 */
.L_x_198:
[----:B-1----:R1:W2:Y:S02]  /*a350*/  SYNCS.PHASECHK.TRANS64.TRYWAIT P0, [R2+URZ+0x1e0], R5 ;  /* 0x0001e005020075a7 */ /* 0x0022a400080011ff */
[----:B--2---:R-:W-:Y:S05]  /*a360*/  @!P0 NANOSLEEP.SYNCS 0x989680 ;  /* 0x009896800000895d */ /* 0x004fea0003900000 */
[----:B------:R-:W2:Y:S02]  /*a370*/  @!P0 SYNCS.PHASECHK.TRANS64 P0, [R2+URZ+0x1e0], R5 ;  /* 0x0001e005020085a7 */ /* 0x000ea400080010ff */
[----:B--2---:R-:W-:Y:S05]  /*a380*/  @!P0 BRA `(.L_x_198) ;  /* 0xfffffffc00f08947 */ /* 0x004fea000383ffff */
[----:B------:R-:W-:Y:S05]  /*a390*/  BRA `(.L_x_27) ;  /* 0xffffff7c00607947 */ /* 0x000fea000383ffff */
.L_x_35:
[----:B-1----:R-:W-:Y:S07]  /*a3a0*/  MOV R2, UR17 ;  /* 0x0000001100027c02 */ /* 0x002fee0008000f00 */
.L_x_199:
[----:B-1----:R1:W2:Y:S02]  /*a3b0*/  SYNCS.PHASECHK.TRANS64.TRYWAIT P0, [R2+URZ+0x1e0], R5 ;  /* 0x0001e005020075a7 */ /* 0x0022a400080011ff */
[----:B--2---:R-:W-:Y:S05]  /*a3c0*/  @!P0 NANOSLEEP.SYNCS 0x989680 ;  /* 0x009896800000895d */ /* 0x004fea0003900000 */
[----:B------:R-:W2:Y:S02]  /*a3d0*/  @!P0 SYNCS.PHASECHK.TRANS64 P0, [R2+URZ+0x1e0], R5 ;  /* 0x0001e005020085a7 */ /* 0x000ea400080010ff */
[----:B--2---:R-:W-:Y:S05]  /*a3e0*/  @!P0 BRA `(.L_x_199) ;  /* 0xfffffffc00f08947 */ /* 0x004fea000383ffff */
[----:B------:R-:W-:Y:S05]  /*a3f0*/  BRA `(.L_x_34) ;  /* 0xffffff80001c7947 */ /* 0x000fea000383ffff */
.L_x_40:
[----:B-1----:R1:W2:Y:S02]  /*a400*/  SYNCS.PHASECHK.TRANS64.TRYWAIT P0, [R2+URZ+0x400], R3 ;  /* 0x00040003020075a7 */ /* 0x0022a400080011ff */
[----:B--2---:R-:W-:Y:S05]  /*a410*/  @!P0 NANOSLEEP.SYNCS 0x989680 ;  /* 0x009896800000895d */ /* 0x004fea0003900000 */
[----:B------:R-:W2:Y:S02]  /*a420*/  @!P0 SYNCS.PHASECHK.TRANS64 P0, [R2+URZ+0x400], R3 ;  /* 0x00040003020085a7 */ /* 0x000ea400080010ff */
[----:B--2---:R-:W-:Y:S05]  /*a430*/  @!P0 BRA `(.L_x_40) ;  /* 0xfffffffc00f08947 */ /* 0x004fea000383ffff */
[----:B------:R-:W-:Y:S05]  /*a440*/  BRA `(.L_x_200) ;  /* 0xffffff8000c07947 */ /* 0x000fea000383ffff */
.L_x_44:
[----:B---3--:R-:W-:-:S07]  /*a450*/  MOV R0, UR5 ;  /* 0x0000000500007c02 */ /* 0x008fce0008000f00 */
.L_x_201:
[----:B-1----:R1:W2:Y:S02]  /*a460*/  SYNCS.PHASECHK.TRANS64.TRYWAIT P0, [R0+URZ], R3 ;  /* 0x00000003000075a7 */ /* 0x0022a400080011ff */
[----:B--2---:R-:W-:Y:S05]  /*a470*/  @!P0 NANOSLEEP.SYNCS 0x989680 ;  /* 0x009896800000895d */ /* 0x004fea0003900000 */
[----:B------:R-:W2:Y:S02]  /*a480*/  @!P0 SYNCS.PHASECHK.TRANS64 P0, [R0+URZ], R3 ;  /* 0x00000003000085a7 */ /* 0x000ea400080010ff */
[----:B--2---:R-:W-:Y:S05]  /*a490*/  @!P0 BRA `(.L_x_201) ;  /* 0xfffffffc00f08947 */ /* 0x004fea000383ffff */
[----:B------:R-:W-:Y:S05]  /*a4a0*/  BRA `(.L_x_202) ;  /* 0xffffff8800307947 */ /* 0x000fea000383ffff */
.L_x_45:
[----:B---3--:R-:W-:-:S07]  /*a4b0*/  MOV R0, UR5 ;  /* 0x0000000500007c02 */ /* 0x008fce0008000f00 */
.L_x_203:
[----:B-1----:R1:W2:Y:S02]  /*a4c0*/  SYNCS.PHASECHK.TRANS64.TRYWAIT P0, [R0+URZ], R3 ;  /* 0x00000003000075a7 */ /* 0x0022a400080011ff */
[----:B--2---:R-:W-:Y:S05]  /*a4d0*/  @!P0 NANOSLEEP.SYNCS 0x989680 ;  /* 0x009896800000895d */ /* 0x004fea0003900000 */
[----:B------:R-:W2:Y:S02]  /*a4e0*/  @!P0 SYNCS.PHASECHK.TRANS64 P0, [R0+URZ], R3 ;  /* 0x00000003000085a7 */ /* 0x000ea400080010ff */
[----:B--2---:R-:W-:Y:S05]  /*a4f0*/  @!P0 BRA `(.L_x_203) ;  /* 0xfffffffc00f08947 */ /* 0x004fea000383ffff */
[----:B------:R-:W-:Y:S05]  /*a500*/  BRA `(.L_x_204) ;  /* 0xffffff88003c7947 */ /* 0x000fea000383ffff */
.L_x_46:
[----:B---3--:R-:W-:-:S07]  /*a510*/  MOV R0, UR5 ;  /* 0x0000000500007c02 */ /* 0x008fce0008000f00 */
.L_x_205:
[----:B-1----:R1:W2:Y:S02]  /*a520*/  SYNCS.PHASECHK.TRANS64.TRYWAIT P0, [R0+URZ], R3 ;  /* 0x00000003000075a7 */ /* 0x0022a400080011ff */
[----:B--2---:R-:W-:Y:S05]  /*a530*/  @!P0 NANOSLEEP.SYNCS 0x989680 ;  /* 0x009896800000895d */ /* 0x004fea0003900000 */
[----:B------:R-:W2:Y:S02]  /*a540*/  @!P0 SYNCS.PHASECHK.TRANS64 P0, [R0+URZ], R3 ;  /* 0x00000003000085a7 */ /* 0x000ea400080010ff */
[----:B--2---:R-:W-:Y:S05]  /*a550*/  @!P0 BRA `(.L_x_205) ;  /* 0xfffffffc00f08947 */ /* 0x004fea000383ffff */
[----:B------:R-:W-:Y:S05]  /*a560*/  BRA `(.L_x_206) ;  /* 0xffffff8800487947 */ /* 0x000fea000383ffff */
.L_x_47:
[----:B---3--:R-:W-:-:S07]  /*a570*/  MOV R0, UR5 ;  /* 0x0000000500007c02 */ /* 0x008fce0008000f00 */
.L_x_207:
[----:B-1----:R1:W2:Y:S02]  /*a580*/  SYNCS.PHASECHK.TRANS64.TRYWAIT P0, [R0+URZ], R3 ;  /* 0x00000003000075a7 */ /* 0x0022a400080011ff */
[----:B--2---:R-:W-:Y:S05]  /*a590*/  @!P0 NANOSLEEP.SYNCS 0x989680 ;  /* 0x009896800000895d */ /* 0x004fea0003900000 */
[----:B------:R-:W2:Y:S02]  /*a5a0*/  @!P0 SYNCS.PHASECHK.TRANS64 P0, [R0+URZ], R3 ;  /* 0x00000003000085a7 */ /* 0x000ea400080010ff */
[----:B--2---:R-:W-:Y:S05]  /*a5b0*/  @!P0 BRA `(.L_x_207) ;  /* 0xfffffffc00f08947 */ /* 0x004fea000383ffff */
[----:B------:R-:W-:Y:S05]  /*a5c0*/  BRA `(.L_x_208) ;  /* 0xffffff8800547947 */ /* 0x000fea000383ffff */
.L_x_48:
[----:B---3--:R-:W-:-:S07]  /*a5d0*/  MOV R0, UR5 ;  /* 0x0000000500007c02 */ /* 0x008fce0008000f00 */
.L_x_209:
[----:B-1----:R1:W2:Y:S02]  /*a5e0*/  SYNCS.PHASECHK.TRANS64.TRYWAIT P0, [R0+URZ], R3 ;  /* 0x00000003000075a7 */ /* 0x0022a400080011ff */
[----:B--2---:R-:W-:Y:S05]  /*a5f0*/  @!P0 NANOSLEEP.SYNCS 0x989680 ;  /* 0x009896800000895d */ /* 0x004fea0003900000 */
[----:B------:R-:W2:Y:S02]  /*a600*/  @!P0 SYNCS.PHASECHK.TRANS64 P0, [R0+URZ], R3 ;  /* 0x00000003000085a7 */ /* 0x000ea400080010ff */
[----:B--2---:R-:W-:Y:S05]  /*a610*/  @!P0 BRA `(.L_x_209) ;  /* 0xfffffffc00f08947 */ /* 0x004fea000383ffff */
[----:B------:R-:W-:Y:S05]  /*a620*/  BRA `(.L_x_210) ;  /* 0xffffff8800607947 */ /* 0x000fea000383ffff */
.L_x_49:
[----:B---3--:R-:W-:-:S07]  /*a630*/  MOV R0, UR5 ;  /* 0x0000000500007c02 */ /* 0x008fce0008000f00 */
.L_x_211:
[----:B-1----:R1:W2:Y:S02]  /*a640*/  SYNCS.PHASECHK.TRANS64.TRYWAIT P0, [R0+URZ], R3 ;  /* 0x00000003000075a7 */ /* 0x0022a400080011ff */
[----:B--2---:R-:W-:Y:S05]  /*a650*/  @!P0 NANOSLEEP.SYNCS 0x989680 ;  /* 0x009896800000895d */ /* 0x004fea0003900000 */
[----:B------:R-:W2:Y:S02]  /*a660*/  @!P0 SYNCS.PHASECHK.TRANS64 P0, [R0+URZ], R3 ;  /* 0x00000003000085a7 */ /* 0x000ea400080010ff */
[----:B--2---:R-:W-:Y:S05]  /*a670*/  @!P0 BRA `(.L_x_211) ;  /* 0xfffffffc00f08947 */ /* 0x004fea000383ffff */
[----:B------:R-:W-:Y:S05]  /*a680*/  BRA `(.L_x_212) ;  /* 0xffffff88006c7947 */ /* 0x000fea000383ffff */
.L_x_50:
[----:B---3--:R-:W-:-:S07]  /*a690*/  MOV R0, UR5 ;  /* 0x0000000500007c02 */ /* 0x008fce0008000f00 */
.L_x_213:
[----:B-1----:R1:W2:Y:S02]  /*a6a0*/  SYNCS.PHASECHK.TRANS64.TRYWAIT P0, [R0+URZ], R3 ;  /* 0x00000003000075a7 */ /* 0x0022a400080011ff */
[----:B--2---:R-:W-:Y:S05]  /*a6b0*/  @!P0 NANOSLEEP.SYNCS 0x989680 ;  /* 0x009896800000895d */ /* 0x004fea0003900000 */
[----:B------:R-:W2:Y:S02]  /*a6c0*/  @!P0 SYNCS.PHASECHK.TRANS64 P0, [R0+URZ], R3 ;  /* 0x00000003000085a7 */ /* 0x000ea400080010ff */
[----:B--2---:R-:W-:Y:S05]  /*a6d0*/  @!P0 BRA `(.L_x_213) ;  /* 0xfffffffc00f08947 */ /* 0x004fea000383ffff */
[----:B------:R-:W-:Y:S05]  /*a6e0*/  BRA `(.L_x_214) ;  /* 0xffffff8800787947 */ /* 0x000fea000383ffff */
.L_x_51:
[----:B---3--:R-:W-:-:S07]  /*a6f0*/  MOV R0, UR5 ;  /* 0x0000000500007c02 */ /* 0x008fce0008000f00 */
.L_x_215:
[----:B-1----:R1:W2:Y:S02]  /*a700*/  SYNCS.PHASECHK.TRANS64.TRYWAIT P0, [R0+URZ], R3 ;  /* 0x00000003000075a7 */ /* 0x0022a400080011ff */
[----:B--2---:R-:W-:Y:S05]  /*a710*/  @!P0 NANOSLEEP.SYNCS 0x989680 ;  /* 0x009896800000895d */ /* 0x004fea0003900000 */
[----:B------:R-:W2:Y:S02]  /*a720*/  @!P0 SYNCS.PHASECHK.TRANS64 P0, [R0+URZ], R3 ;  /* 0x00000003000085a7 */ /* 0x000ea400080010ff */
[----:B--2---:R-:W-:Y:S05]  /*a730*/  @!P0 BRA `(.L_x_215) ;  /* 0xfffffffc00f08947 */ /* 0x004fea000383ffff */
[----:B------:R-:W-:Y:S05]  /*a740*/  BRA `(.L_x_216) ;  /* 0xffffff8800847947 */ /* 0x000fea000383ffff */
.L_x_52:
[----:B---3--:R-:W-:-:S07]  /*a750*/  MOV R0, UR5 ;  /* 0x0000000500007c02 */ /* 0x008fce0008000f00 */
.L_x_217:
[----:B-1----:R1:W2:Y:S02]  /*a760*/  SYNCS.PHASECHK.TRANS64.TRYWAIT P0, [R0+URZ], R3 ;  /* 0x00000003000075a7 */ /* 0x0022a400080011ff */
[----:B--2---:R-:W-:Y:S05]  /*a770*/  @!P0 NANOSLEEP.SYNCS 0x989680 ;  /* 0x009896800000895d */ /* 0x004fea0003900000 */
[----:B------:R-:W2:Y:S02]  /*a780*/  @!P0 SYNCS.PHASECHK.TRANS64 P0, [R0+URZ], R3 ;  /* 0x00000003000085a7 */ /* 0x000ea400080010ff */
[----:B--2---:R-:W-:Y:S05]  /*a790*/  @!P0 BRA `(.L_x_217) ;  /* 0xfffffffc00f08947 */ /* 0x004fea000383ffff */
[----:B------:R-:W-:Y:S05]  /*a7a0*/  BRA `(.L_x_218) ;  /* 0xffffff8800907947 */ /* 0x000fea000383ffff */
.L_x_53:
[----:B---3--:R-:W-:-:S07]  /*a7b0*/  MOV R0, UR5 ;  /* 0x0000000500007c02 */ /* 0x008fce0008000f00 */
.L_x_219:
[----:B-1----:R1:W2:Y:S02]  /*a7c0*/  SYNCS.PHASECHK.TRANS64.TRYWAIT P0, [R0+URZ], R3 ;  /* 0x00000003000075a7 */ /* 0x0022a400080011ff */
[----:B--2---:R-:W-:Y:S05]  /*a7d0*/  @!P0 NANOSLEEP.SYNCS 0x989680 ;  /* 0x009896800000895d */ /* 0x004fea0003900000 */
[----:B------:R-:W2:Y:S02]  /*a7e0*/  @!P0 SYNCS.PHASECHK.TRANS64 P0, [R0+URZ], R3 ;  /* 0x00000003000085a7 */ /* 0x000ea400080010ff */
[----:B--2---:R-:W-:Y:S05]  /*a7f0*/  @!P0 BRA `(.L_x_219) ;  /* 0xfffffffc00f08947 */ /* 0x004fea000383ffff */
[----:B------:R-:W-:Y:S05]  /*a800*/  BRA `(.L_x_220) ;  /* 0xffffff88009c7947 */ /* 0x000fea000383ffff */
.L_x_54:
[----:B---3--:R-:W-:-:S07]  /*a810*/  MOV R0, UR5 ;  /* 0x0000000500007c02 */ /* 0x008fce0008000f00 */
.L_x_221:
[----:B-1----:R1:W2:Y:S02]  /*a820*/  SYNCS.PHASECHK.TRANS64.TRYWAIT P0, [R0+URZ], R3 ;  /* 0x00000003000075a7 */ /* 0x0022a400080011ff */
[----:B--2---:R-:W-:Y:S05]  /*a830*/  @!P0 NANOSLEEP.SYNCS 0x989680 ;  /* 0x009896800000895d */ /* 0x004fea0003900000 */
[----:B------:R-:W2:Y:S02]  /*a840*/  @!P0 SYNCS.PHASECHK.TRANS64 P0, [R0+URZ], R3 ;  /* 0x00000003000085a7 */ /* 0x000ea400080010ff */
[----:B--2---:R-:W-:Y:S05]  /*a850*/  @!P0 BRA `(.L_x_221) ;  /* 0xfffffffc00f08947 */ /* 0x004fea000383ffff */
[----:B------:R-:W-:Y:S05]  /*a860*/  BRA `(.L_x_222) ;  /* 0xffffff8800a87947 */ /* 0x000fea000383ffff */
.L_x_55:
[----:B---3--:R-:W-:-:S07]  /*a870*/  MOV R0, UR5 ;  /* 0x0000000500007c02 */ /* 0x008fce0008000f00 */
.L_x_223:
[----:B-1----:R1:W2:Y:S02]  /*a880*/  SYNCS.PHASECHK.TRANS64.TRYWAIT P0, [R0+URZ], R3 ;  /* 0x00000003000075a7 */ /* 0x0022a400080011ff */
[----:B--2---:R-:W-:Y:S05]  /*a890*/  @!P0 NANOSLEEP.SYNCS 0x989680 ;  /* 0x009896800000895d */ /* 0x004fea0003900000 */
[----:B------:R-:W2:Y:S02]  /*a8a0*/  @!P0 SYNCS.PHASECHK.TRANS64 P0, [R0+URZ], R3 ;  /* 0x00000003000085a7 */ /* 0x000ea400080010ff */
[----:B--2---:R-:W-:Y:S05]  /*a8b0*/  @!P0 BRA `(.L_x_223) ;  /* 0xfffffffc00f08947 */ /* 0x004fea000383ffff */
[----:B------:R-:W-:Y:S05]  /*a8c0*/  BRA `(.L_x_224) ;  /* 0xffffff8800b47947 */ /* 0x000fea000383ffff */
.L_x_56:
[----:B---3--:R-:W-:-:S07]  /*a8d0*/  MOV R0, UR5 ;  /* 0x0000000500007c02 */ /* 0x008fce0008000f00 */
.L_x_225:
[----:B-1----:R1:W2:Y:S02]  /*a8e0*/  SYNCS.PHASECHK.TRANS64.TRYWAIT P0, [R0+URZ], R3 ;  /* 0x00000003000075a7 */ /* 0x0022a400080011ff */
[----:B--2---:R-:W-:Y:S05]  /*a8f0*/  @!P0 NANOSLEEP.SYNCS 0x989680 ;  /* 0x009896800000895d */ /* 0x004fea0003900000 */
[----:B------:R-:W2:Y:S02]  /*a900*/  @!P0 SYNCS.PHASECHK.TRANS64 P0, [R0+URZ], R3 ;  /* 0x00000003000085a7 */ /* 0x000ea400080010ff */
[----:B--2---:R-:W-:Y:S05]  /*a910*/  @!P0 BRA `(.L_x_225) ;  /* 0xfffffffc00f08947 */ /* 0x004fea000383ffff */
[----:B------:R-:W-:Y:S05]  /*a920*/  BRA `(.L_x_226) ;  /* 0xffffff8800c07947 */ /* 0x000fea000383ffff */
.L_x_57:
[----:B---3--:R-:W-:-:S07]  /*a930*/  MOV R0, UR5 ;  /* 0x0000000500007c02 */ /* 0x008fce0008000f00 */
.L_x_227:
[----:B-1----:R1:W2:Y:S02]  /*a940*/  SYNCS.PHASECHK.TRANS64.TRYWAIT P0, [R0+URZ], R3 ;  /* 0x00000003000075a7 */ /* 0x0022a400080011ff */
[----:B--2---:R-:W-:Y:S05]  /*a950*/  @!P0 NANOSLEEP.SYNCS 0x989680 ;  /* 0x009896800000895d */ /* 0x004fea0003900000 */
[----:B------:R-:W2:Y:S02]  /*a960*/  @!P0 SYNCS.PHASECHK.TRANS64 P0, [R0+URZ], R3 ;  /* 0x00000003000085a7 */ /* 0x000ea400080010ff */
[----:B--2---:R-:W-:Y:S05]  /*a970*/  @!P0 BRA `(.L_x_227) ;  /* 0xfffffffc00f08947 */ /* 0x004fea000383ffff */
[----:B------:R-:W-:Y:S05]  /*a980*/  BRA `(.L_x_228) ;  /* 0xffffff8800cc7947 */ /* 0x000fea000383ffff */
.L_x_58:
[----:B---3--:R-:W-:-:S07]  /*a990*/  MOV R0, UR5 ;  /* 0x0000000500007c02 */ /* 0x008fce0008000f00 */
.L_x_229:
[----:B-1----:R1:W2:Y:S02]  /*a9a0*/  SYNCS.PHASECHK.TRANS64.TRYWAIT P0, [R0+URZ], R3 ;  /* 0x00000003000075a7 */ /* 0x0022a400080011ff */
[----:B--2---:R-:W-:Y:S05]  /*a9b0*/  @!P0 NANOSLEEP.SYNCS 0x989680 ;  /* 0x009896800000895d */ /* 0x004fea0003900000 */
[----:B------:R-:W2:Y:S02]  /*a9c0*/  @!P0 SYNCS.PHASECHK.TRANS64 P0, [R0+URZ], R3 ;  /* 0x00000003000085a7 */ /* 0x000ea400080010ff */
[----:B--2---:R-:W-:Y:S05]  /*a9d0*/  @!P0 BRA `(.L_x_229) ;  /* 0xfffffffc00f08947 */ /* 0x004fea000383ffff */
[----:B------:R-:W-:Y:S05]  /*a9e0*/  BRA `(.L_x_230) ;  /* 0xffffff8800d87947 */ /* 0x000fea000383ffff */
.L_x_59:
[----:B---3--:R-:W-:-:S07]  /*a9f0*/  MOV R0, UR5 ;  /* 0x0000000500007c02 */ /* 0x008fce0008000f00 */
.L_x_231:
[----:B-1----:R1:W2:Y:S02]  /*aa00*/  SYNCS.PHASECHK.TRANS64.TRYWAIT P0, [R0+URZ], R3 ;  /* 0x00000003000075a7 */ /* 0x0022a400080011ff */
[----:B--2---:R-:W-:Y:S05]  /*aa10*/  @!P0 NANOSLEEP.SYNCS 0x989680 ;  /* 0x009896800000895d */ /* 0x004fea0003900000 */
[----:B------:R-:W2:Y:S02]  /*aa20*/  @!P0 SYNCS.PHASECHK.TRANS64 P0, [R0+URZ], R3 ;  /* 0x00000003000085a7 */ /* 0x000ea400080010ff */
[----:B--2---:R-:W-:Y:S05]  /*aa30*/  @!P0 BRA `(.L_x_231) ;  /* 0xfffffffc00f08947 */ /* 0x004fea000383ffff */
[----:B------:R-:W-:Y:S05]  /*aa40*/  BRA `(.L_x_232) ;  /* 0xffffff8800e47947 */ /* 0x000fea000383ffff */
.L_x_60:
[----:B---3--:R-:W-:-:S07]  /*aa50*/  MOV R0, UR5 ;  /* 0x0000000500007c02 */ /* 0x008fce0008000f00 */
.L_x_233:
[----:B-1----:R1:W2:Y:S02]  /*aa60*/  SYNCS.PHASECHK.TRANS64.TRYWAIT P0, [R0+URZ], R3 ;  /* 0x00000003000075a7 */ /* 0x0022a400080011ff */
[----:B--2---:R-:W-:Y:S05]  /*aa70*/  @!P0 NANOSLEEP.SYNCS 0x989680 ;  /* 0x009896800000895d */ /* 0x004fea0003900000 */
[----:B------:R-:W2:Y:S02]  /*aa80*/  @!P0 SYNCS.PHASECHK.TRANS64 P0, [R0+URZ], R3 ;  /* 0x00000003000085a7 */ /* 0x000ea400080010ff */
[----:B--2---:R-:W-:Y:S05]  /*aa90*/  @!P0 BRA `(.L_x_233) ;  /* 0xfffffffc00f08947 */ /* 0x004fea000383ffff */
[----:B------:R-:W-:Y:S05]  /*aaa0*/  BRA `(.L_x_234) ;  /* 0xffffff8800f07947 */ /* 0x000fea000383ffff */
.L_x_61:
[----:B---3--:R-:W-:-:S07]  /*aab0*/  MOV R0, UR5 ;  /* 0x0000000500007c02 */ /* 0x008fce0008000f00 */
.L_x_235:
[----:B-1----:R1:W2:Y:S02]  /*aac0*/  SYNCS.PHASECHK.TRANS64.TRYWAIT P0, [R0+URZ], R3 ;  /* 0x00000003000075a7 */ /* 0x0022a400080011ff */
[----:B--2---:R-:W-:Y:S05]  /*aad0*/  @!P0 NANOSLEEP.SYNCS 0x989680 ;  /* 0x009896800000895d */ /* 0x004fea0003900000 */
[----:B------:R-:W2:Y:S02]  /*aae0*/  @!P0 SYNCS.PHASECHK.TRANS64 P0, [R0+URZ], R3 ;  /* 0x00000003000085a7 */ /* 0x000ea400080010ff */
[----:B--2---:R-:W-:Y:S05]  /*aaf0*/  @!P0 BRA `(.L_x_235) ;  /* 0xfffffffc00f08947 */ /* 0x004fea000383ffff */
[----:B------:R-:W-:Y:S05]  /*ab00*/  BRA `(.L_x_236) ;  /* 0xffffff8800fc7947 */ /* 0x000fea000383ffff */
.L_x_62:
[----:B---3--:R-:W-:-:S07]  /*ab10*/  MOV R0, UR5 ;  /* 0x0000000500007c02 */ /* 0x008fce0008000f00 */
.L_x_237:
[----:B-1----:R1:W2:Y:S02]  /*ab20*/  SYNCS.PHASECHK.TRANS64.TRYWAIT P0, [R0+URZ], R3 ;  /* 0x00000003000075a7 */ /* 0x0022a400080011ff */
[----:B--2---:R-:W-:Y:S05]  /*ab30*/  @!P0 NANOSLEEP.SYNCS 0x989680 ;  /* 0x009896800000895d */ /* 0x004fea0003900000 */
[----:B------:R-:W2:Y:S02]  /*ab40*/  @!P0 SYNCS.PHASECHK.TRANS64 P0, [R0+URZ], R3 ;  /* 0x00000003000085a7 */ /* 0x000ea400080010ff */
[----:B--2---:R-:W-:Y:S05]  /*ab50*/  @!P0 BRA `(.L_x_237) ;  /* 0xfffffffc00f08947 */ /* 0x004fea000383ffff */
[----:B------:R-:W-:Y:S05]  /*ab60*/  BRA `(.L_x_238) ;  /* 0xffffff8c00087947 */ /* 0x000fea000383ffff */
.L_x_63:
[----:B---3--:R-:W-:-:S07]  /*ab70*/  MOV R0, UR5 ;  /* 0x0000000500007c02 */ /* 0x008fce0008000f00 */
.L_x_239:
[----:B-1----:R1:W2:Y:S02]  /*ab80*/  SYNCS.PHASECHK.TRANS64.TRYWAIT P0, [R0+URZ], R3 ;  /* 0x00000003000075a7 */ /* 0x0022a400080011ff */
[----:B--2---:R-:W-:Y:S05]  /*ab90*/  @!P0 NANOSLEEP.SYNCS 0x989680 ;  /* 0x009896800000895d */ /* 0x004fea0003900000 */
[----:B------:R-:W2:Y:S02]  /*aba0*/  @!P0 SYNCS.PHASECHK.TRANS64 P0, [R0+URZ], R3 ;  /* 0x00000003000085a7 */ /* 0x000ea400080010ff */
[----:B--2---:R-:W-:Y:S05]  /*abb0*/  @!P0 BRA `(.L_x_239) ;  /* 0xfffffffc00f08947 */ /* 0x004fea000383ffff */
[----:B------:R-:W-:Y:S05]  /*abc0*/  BRA `(.L_x_240) ;  /* 0xffffff8c00147947 */ /* 0x000fea000383ffff */
.L_x_64:
[----:B---3--:R-:W-:-:S07]  /*abd0*/  MOV R0, UR5 ;  /* 0x0000000500007c02 */ /* 0x008fce0008000f00 */
.L_x_241:
[----:B-1----:R1:W2:Y:S02]  /*abe0*/  SYNCS.PHASECHK.TRANS64.TRYWAIT P0, [R0+URZ], R3 ;  /* 0x00000003000075a7 */ /* 0x0022a400080011ff */
[----:B--2---:R-:W-:Y:S05]  /*abf0*/  @!P0 NANOSLEEP.SYNCS 0x989680 ;  /* 0x009896800000895d */ /* 0x004fea0003900000 */
[----:B------:R-:W2:Y:S02]  /*ac00*/  @!P0 SYNCS.PHASECHK.TRANS64 P0, [R0+URZ], R3 ;  /* 0x00000003000085a7 */ /* 0x000ea400080010ff */
[----:B--2---:R-:W-:Y:S05]  /*ac10*/  @!P0 BRA `(.L_x_241) ;  /* 0xfffffffc00f08947 */ /* 0x004fea000383ffff */
[----:B------:R-:W-:Y:S05]  /*ac20*/  BRA `(.L_x_242) ;  /* 0xffffff8c00207947 */ /* 0x000fea000383ffff */
.L_x_65:
[----:B---3--:R-:W-:-:S07]  /*ac30*/  MOV R0, UR5 ;  /* 0x0000000500007c02 */ /* 0x008fce0008000f00 */
.L_x_243:
[----:B-1----:R1:W2:Y:S02]  /*ac40*/  SYNCS.PHASECHK.TRANS64.TRYWAIT P0, [R0+URZ], R3 ;  /* 0x00000003000075a7 */ /* 0x0022a400080011ff */
[----:B--2---:R-:W-:Y:S05]  /*ac50*/  @!P0 NANOSLEEP.SYNCS 0x989680 ;  /* 0x009896800000895d */ /* 0x004fea0003900000 */
[----:B------:R-:W2:Y:S02]  /*ac60*/  @!P0 SYNCS.PHASECHK.TRANS64 P0, [R0+URZ], R3 ;  /* 0x00000003000085a7 */ /* 0x000ea400080010ff */
[----:B--2---:R-:W-:Y:S05]  /*ac70*/  @!P0 BRA `(.L_x_243) ;  /* 0xfffffffc00f08947 */ /* 0x004fea000383ffff */
[----:B------:R-:W-:Y:S05]  /*ac80*/  BRA `(.L_x_244) ;  /* 0xffffff8c002c7947 */ /* 0x000fea000383ffff */
.L_x_66:
[----:B---3--:R-:W-:-:S07]  /*ac90*/  MOV R0, UR5 ;  /* 0x0000000500007c02 */ /* 0x008fce0008000f00 */
.L_x_245:
[----:B-1----:R1:W2:Y:S02]  /*aca0*/  SYNCS.PHASECHK.TRANS64.TRYWAIT P0, [R0+URZ], R3 ;  /* 0x00000003000075a7 */ /* 0x0022a400080011ff */
[----:B--2---:R-:W-:Y:S05]  /*acb0*/  @!P0 NANOSLEEP.SYNCS 0x989680 ;  /* 0x009896800000895d */ /* 0x004fea0003900000 */
[----:B------:R-:W2:Y:S02]  /*acc0*/  @!P0 SYNCS.PHASECHK.TRANS64 P0, [R0+URZ], R3 ;  /* 0x00000003000085a7 */ /* 0x000ea400080010ff */
[----:B--2---:R-:W-:Y:S05]  /*acd0*/  @!P0 BRA `(.L_x_245) ;  /* 0xfffffffc00f08947 */ /* 0x004fea000383ffff */
[----:B------:R-:W-:Y:S05]  /*ace0*/  BRA `(.L_x_246) ;  /* 0xffffff8c00387947 */ /* 0x000fea000383ffff */
.L_x_67:
[----:B---3--:R-:W-:-:S07]  /*acf0*/  MOV R0, UR5 ;  /* 0x0000000500007c02 */ /* 0x008fce0008000f00 */
.L_x_247:
[----:B-1----:R1:W2:Y:S02]  /*ad00*/  SYNCS.PHASECHK.TRANS64.TRYWAIT P0, [R0+URZ], R3 ;  /* 0x00000003000075a7 */ /* 0x0022a400080011ff */
[----:B--2---:R-:W-:Y:S05]  /*ad10*/  @!P0 NANOSLEEP.SYNCS 0x989680 ;  /* 0x009896800000895d */ /* 0x004fea0003900000 */
[----:B------:R-:W2:Y:S02]  /*ad20*/  @!P0 SYNCS.PHASECHK.TRANS64 P0, [R0+URZ], R3 ;  /* 0x00000003000085a7 */ /* 0x000ea400080010ff */
[----:B--2---:R-:W-:Y:S05]  /*ad30*/  @!P0 BRA `(.L_x_247) ;  /* 0xfffffffc00f08947 */ /* 0x004fea000383ffff */
[----:B------:R-:W-:Y:S05]  /*ad40*/  BRA `(.L_x_248) ;  /* 0xffffff8c00447947 */ /* 0x000fea000383ffff */
.L_x_68:
[----:B---3--:R-:W-:-:S07]  /*ad50*/  MOV R0, UR5 ;  /* 0x0000000500007c02 */ /* 0x008fce0008000f00 */
.L_x_249:
[----:B-1----:R1:W2:Y:S02]  /*ad60*/  SYNCS.PHASECHK.TRANS64.TRYWAIT P0, [R0+URZ], R3 ;  /* 0x00000003000075a7 */ /* 0x0022a400080011ff */
[----:B--2---:R-:W-:Y:S05]  /*ad70*/  @!P0 NANOSLEEP.SYNCS 0x989680 ;  /* 0x009896800000895d */ /* 0x004fea0003900000 */
[----:B------:R-:W2:Y:S02]  /*ad80*/  @!P0 SYNCS.PHASECHK.TRANS64 P0, [R0+URZ], R3 ;  /* 0x00000003000085a7 */ /* 0x000ea400080010ff */
[----:B--2---:R-:W-:Y:S05]  /*ad90*/  @!P0 BRA `(.L_x_249) ;  /* 0xfffffffc00f08947 */ /* 0x004fea000383ffff */
[----:B------:R-:W-:Y:S05]  /*ada0*/  BRA `(.L_x_250) ;  /* 0xffffff8c00507947 */ /* 0x000fea000383ffff */
.L_x_69:
[----:B---3--:R-:W-:-:S07]  /*adb0*/  MOV R0, UR5 ;  /* 0x0000000500007c02 */ /* 0x008fce0008000f00 */
.L_x_251:
[----:B-1----:R1:W2:Y:S02]  /*adc0*/  SYNCS.PHASECHK.TRANS64.TRYWAIT P0, [R0+URZ], R3 ;  /* 0x00000003000075a7 */ /* 0x0022a400080011ff */
[----:B--2---:R-:W-:Y:S05]  /*add0*/  @!P0 NANOSLEEP.SYNCS 0x989680 ;  /* 0x009896800000895d */ /* 0x004fea0003900000 */
[----:B------:R-:W2:Y:S02]  /*ade0*/  @!P0 SYNCS.PHASECHK.TRANS64 P0, [R0+URZ], R3 ;  /* 0x00000003000085a7 */ /* 0x000ea400080010ff */
[----:B--2---:R-:W-:Y:S05]  /*adf0*/  @!P0 BRA `(.L_x_251) ;  /* 0xfffffffc00f08947 */ /* 0x004fea000383ffff */
[----:B------:R-:W-:Y:S05]  /*ae00*/  BRA `(.L_x_252) ;  /* 0xffffff8c005c7947 */ /* 0x000fea000383ffff */
.L_x_70:
[----:B---3--:R-:W-:-:S07]  /*ae10*/  MOV R0, UR5 ;  /* 0x0000000500007c02 */ /* 0x008fce0008000f00 */
.L_x_253:
[----:B-1----:R1:W2:Y:S02]  /*ae20*/  SYNCS.PHASECHK.TRANS64.TRYWAIT P0, [R0+URZ], R3 ;  /* 0x00000003000075a7 */ /* 0x0022a400080011ff */
[----:B--2---:R-:W-:Y:S05]  /*ae30*/  @!P0 NANOSLEEP.SYNCS 0x989680 ;  /* 0x009896800000895d */ /* 0x004fea0003900000 */
[----:B------:R-:W2:Y:S02]  /*ae40*/  @!P0 SYNCS.PHASECHK.TRANS64 P0, [R0+URZ], R3 ;  /* 0x00000003000085a7 */ /* 0x000ea400080010ff */
[----:B--2---:R-:W-:Y:S05]  /*ae50*/  @!P0 BRA `(.L_x_253) ;  /* 0xfffffffc00f08947 */ /* 0x004fea000383ffff */
[----:B------:R-:W-:Y:S05]  /*ae60*/  BRA `(.L_x_254) ;  /* 0xffffff8c00687947 */ /* 0x000fea000383ffff */
.L_x_71:
[----:B---3--:R-:W-:-:S07]  /*ae70*/  MOV R0, UR5 ;  /* 0x0000000500007c02 */ /* 0x008fce0008000f00 */
.L_x_255:
[----:B-1----:R1:W2:Y:S02]  /*ae80*/  SYNCS.PHASECHK.TRANS64.TRYWAIT P0, [R0+URZ], R3 ;  /* 0x00000003000075a7 */ /* 0x0022a400080011ff */
[----:B--2---:R-:W-:Y:S05]  /*ae90*/  @!P0 NANOSLEEP.SYNCS 0x989680 ;  /* 0x009896800000895d */ /* 0x004fea0003900000 */
[----:B------:R-:W2:Y:S02]  /*aea0*/  @!P0 SYNCS.PHASECHK.TRANS64 P0, [R0+URZ], R3 ;  /* 0x00000003000085a7 */ /* 0x000ea400080010ff */
[----:B--2---:R-:W-:Y:S05]  /*aeb0*/  @!P0 BRA `(.L_x_255) ;  /* 0xfffffffc00f08947 */ /* 0x004fea000383ffff */
[----:B------:R-:W-:Y:S05]  /*aec0*/  BRA `(.L_x_256) ;  /* 0xffffff8c00747947 */ /* 0x000fea000383ffff */
.L_x_72:
[----:B---3--:R-:W-:-:S07]  /*aed0*/  MOV R0, UR5 ;  /* 0x0000000500007c02 */ /* 0x008fce0008000f00 */
.L_x_257:
[----:B-1----:R1:W2:Y:S02]  /*aee0*/  SYNCS.PHASECHK.TRANS64.TRYWAIT P0, [R0+URZ], R3 ;  /* 0x00000003000075a7 */ /* 0x0022a400080011ff */
[----:B--2---:R-:W-:Y:S05]  /*aef0*/  @!P0 NANOSLEEP.SYNCS 0x989680 ;  /* 0x009896800000895d */ /* 0x004fea0003900000 */
[----:B------:R-:W2:Y:S02]  /*af00*/  @!P0 SYNCS.PHASECHK.TRANS64 P0, [R0+URZ], R3 ;  /* 0x00000003000085a7 */ /* 0x000ea400080010ff */
[----:B--2---:R-:W-:Y:S05]  /*af10*/  @!P0 BRA `(.L_x_257) ;  /* 0xfffffffc00f08947 */ /* 0x004fea000383ffff */
[----:B------:R-:W-:Y:S05]  /*af20*/  BRA `(.L_x_258) ;  /* 0xffffff8c00807947 */ /* 0x000fea000383ffff */
.L_x_73:
[----:B---3--:R-:W-:-:S07]  /*af30*/  MOV R0, UR5 ;  /* 0x0000000500007c02 */ /* 0x008fce0008000f00 */
.L_x_259:
[----:B-1----:R1:W2:Y:S02]  /*af40*/  SYNCS.PHASECHK.TRANS64.TRYWAIT P0, [R0+URZ], R3 ;  /* 0x00000003000075a7 */ /* 0x0022a400080011ff */
[----:B--2---:R-:W-:Y:S05]  /*af50*/  @!P0 NANOSLEEP.SYNCS 0x989680 ;  /* 0x009896800000895d */ /* 0x004fea0003900000 */
[----:B------:R-:W2:Y:S02]  /*af60*/  @!P0 SYNCS.PHASECHK.TRANS64 P0, [R0+URZ], R3 ;  /* 0x00000003000085a7 */ /* 0x000ea400080010ff */
[----:B--2---:R-:W-:Y:S05]  /*af70*/  @!P0 BRA `(.L_x_259) ;  /* 0xfffffffc00f08947 */ /* 0x004fea000383ffff */
[----:B------:R-:W-:Y:S05]  /*af80*/  BRA `(.L_x_260) ;  /* 0xffffff8c008c7947 */ /* 0x000fea000383ffff */
.L_x_74:
[----:B---3--:R-:W-:-:S07]  /*af90*/  MOV R0, UR5 ;  /* 0x0000000500007c02 */ /* 0x008fce0008000f00 */
.L_x_261:
[----:B-1----:R1:W2:Y:S02]  /*afa0*/  SYNCS.PHASECHK.TRANS64.TRYWAIT P0, [R0+URZ], R3 ;  /* 0x00000003000075a7 */ /* 0x0022a400080011ff */
[----:B--2---:R-:W-:Y:S05]  /*afb0*/  @!P0 NANOSLEEP.SYNCS 0x989680 ;  /* 0x009896800000895d */ /* 0x004fea0003900000 */
[----:B------:R-:W2:Y:S02]  /*afc0*/  @!P0 SYNCS.PHASECHK.TRANS64 P0, [R0+URZ], R3 ;  /* 0x00000003000085a7 */ /* 0x000ea400080010ff */
[----:B--2---:R-:W-:Y:S05]  /*afd0*/  @!P0 BRA `(.L_x_261) ;  /* 0xfffffffc00f08947 */ /* 0x004fea000383ffff */
[----:B------:R-:W-:Y:S05]  /*afe0*/  BRA `(.L_x_262) ;  /* 0xffffff8c00987947 */ /* 0x000fea000383ffff */
.L_x_75:
[----:B---3--:R-:W-:-:S07]  /*aff0*/  MOV R0, UR5 ;  /* 0x0000000500007c02 */ /* 0x008fce0008000f00 */
.L_x_263:
[----:B-1----:R1:W2:Y:S02]  /*b000*/  SYNCS.PHASECHK.TRANS64.TRYWAIT P0, [R0+URZ], R3 ;  /* 0x00000003000075a7 */ /* 0x0022a400080011ff */
[----:B--2---:R-:W-:Y:S05]  /*b010*/  @!P0 NANOSLEEP.SYNCS 0x989680 ;  /* 0x009896800000895d */ /* 0x004fea0003900000 */
[----:B------:R-:W2:Y:S02]  /*b020*/  @!P0 SYNCS.PHASECHK.TRANS64 P0, [R0+URZ], R3 ;  /* 0x00000003000085a7 */ /* 0x000ea400080010ff */
[----:B--2---:R-:W-:Y:S05]  /*b030*/  @!P0 BRA `(.L_x_263) ;  /* 0xfffffffc00f08947 */ /* 0x004fea000383ffff */
[----:B------:R-:W-:Y:S05]  /*b040*/  BRA `(.L_x_264) ;  /* 0xffffff8c00a47947 */ /* 0x000fea000383ffff */
.L_x_76:
[----:B---3--:R-:W-:-:S07]  /*b050*/  MOV R0, UR5 ;  /* 0x0000000500007c02 */ /* 0x008fce0008000f00 */
.L_x_265:
[----:B-1----:R1:W2:Y:S02]  /*b060*/  SYNCS.PHASECHK.TRANS64.TRYWAIT P0, [R0+URZ], R3 ;  /* 0x00000003000075a7 */ /* 0x0022a400080011ff */
[----:B--2---:R-:W-:Y:S05]  /*b070*/  @!P0 NANOSLEEP.SYNCS 0x989680 ;  /* 0x009896800000895d */ /* 0x004fea0003900000 */
[----:B------:R-:W2:Y:S02]  /*b080*/  @!P0 SYNCS.PHASECHK.TRANS64 P0, [R0+URZ], R3 ;  /* 0x00000003000085a7 */ /* 0x000ea400080010ff */
[----:B--2---:R-:W-:Y:S05]  /*b090*/  @!P0 BRA `(.L_x_265) ;  /* 0xfffffffc00f08947 */ /* 0x004fea000383ffff */
[----:B------:R-:W-:Y:S05]  /*b0a0*/  BRA `(.L_x_266) ;  /* 0xffffff8c00b07947 */ /* 0x000fea000383ffff */
.L_x_77:
[----:B---3--:R-:W-:-:S07]  /*b0b0*/  MOV R0, UR5 ;  /* 0x0000000500007c02 */ /* 0x008fce0008000f00 */
.L_x_267:
[----:B-1----:R1:W2:Y:S02]  /*b0c0*/  SYNCS.PHASECHK.TRANS64.TRYWAIT P0, [R0+URZ], R3 ;  /* 0x00000003000075a7 */ /* 0x0022a400080011ff */
[----:B--2---:R-:W-:Y:S05]  /*b0d0*/  @!P0 NANOSLEEP.SYNCS 0x989680 ;  /* 0x009896800000895d */ /* 0x004fea0003900000 */
[----:B------:R-:W2:Y:S02]  /*b0e0*/  @!P0 SYNCS.PHASECHK.TRANS64 P0, [R0+URZ], R3 ;  /* 0x00000003000085a7 */ /* 0x000ea400080010ff */
[----:B--2---:R-:W-:Y:S05]  /*b0f0*/  @!P0 BRA `(.L_x_267) ;  /* 0xfffffffc00f08947 */ /* 0x004fea000383ffff */
[----:B------:R-:W-:Y:S05]  /*b100*/  BRA `(.L_x_268) ;  /* 0xffffff8c00bc7947 */ /* 0x000fea000383ffff */
.L_x_78:
[----:B---3--:R-:W-:-:S07]  /*b110*/  MOV R0, UR5 ;  /* 0x0000000500007c02 */ /* 0x008fce0008000f00 */
.L_x_269:
[----:B-1----:R1:W2:Y:S02]  /*b120*/  SYNCS.PHASECHK.TRANS64.TRYWAIT P0, [R0+URZ], R3 ;  /* 0x00000003000075a7 */ /* 0x0022a400080011ff */
[----:B--2---:R-:W-:Y:S05]  /*b130*/  @!P0 NANOSLEEP.SYNCS 0x989680 ;  /* 0x009896800000895d */ /* 0x004fea0003900000 */
[----:B------:R-:W2:Y:S02]  /*b140*/  @!P0 SYNCS.PHASECHK.TRANS64 P0, [R0+URZ], R3 ;  /* 0x00000003000085a7 */ /* 0x000ea400080010ff */
[----:B--2---:R-:W-:Y:S05]  /*b150*/  @!P0 BRA `(.L_x_269) ;  /* 0xfffffffc00f08947 */ /* 0x004fea000383ffff */
[----:B------:R-:W-:Y:S05]  /*b160*/  BRA `(.L_x_270) ;  /* 0xffffff8c00c87947 */ /* 0x000fea000383ffff */
.L_x_79:
[----:B---3--:R-:W-:-:S07]  /*b170*/  MOV R0, UR5 ;  /* 0x0000000500007c02 */ /* 0x008fce0008000f00 */
.L_x_271:
[----:B-1----:R1:W2:Y:S02]  /*b180*/  SYNCS.PHASECHK.TRANS64.TRYWAIT P0, [R0+URZ], R3 ;  /* 0x00000003000075a7 */ /* 0x0022a400080011ff */
[----:B--2---:R-:W-:Y:S05]  /*b190*/  @!P0 NANOSLEEP.SYNCS 0x989680 ;  /* 0x009896800000895d */ /* 0x004fea0003900000 */
[----:B------:R-:W2:Y:S02]  /*b1a0*/  @!P0 SYNCS.PHASECHK.TRANS64 P0, [R0+URZ], R3 ;  /* 0x00000003000085a7 */ /* 0x000ea400080010ff */
[----:B--2---:R-:W-:Y:S05]  /*b1b0*/  @!P0 BRA `(.L_x_271) ;  /* 0xfffffffc00f08947 */ /* 0x004fea000383ffff */
[----:B------:R-:W-:Y:S05]  /*b1c0*/  BRA `(.L_x_272) ;  /* 0xffffff8c00d47947 */ /* 0x000fea000383ffff */
.L_x_80:
[----:B---3--:R-:W-:-:S07]  /*b1d0*/  MOV R0, UR5 ;  /* 0x0000000500007c02 */ /* 0x008fce0008000f00 */
.L_x_273:
[----:B-1----:R1:W2:Y:S02]  /*b1e0*/  SYNCS.PHASECHK.TRANS64.TRYWAIT P0, [R0+URZ], R3 ;  /* 0x00000003000075a7 */ /* 0x0022a400080011ff */
[----:B--2---:R-:W-:Y:S05]  /*b1f0*/  @!P0 NANOSLEEP.SYNCS 0x989680 ;  /* 0x009896800000895d */ /* 0x004fea0003900000 */
[----:B------:R-:W2:Y:S02]  /*b200*/  @!P0 SYNCS.PHASECHK.TRANS64 P0, [R0+URZ], R3 ;  /* 0x00000003000085a7 */ /* 0x000ea400080010ff */
[----:B--2---:R-:W-:Y:S05]  /*b210*/  @!P0 BRA `(.L_x_273) ;  /* 0xfffffffc00f08947 */ /* 0x004fea000383ffff */
[----:B------:R-:W-:Y:S05]  /*b220*/  BRA `(.L_x_274) ;  /* 0xffffff8c00e07947 */ /* 0x000fea000383ffff */
.L_x_81:
[----:B---3--:R-:W-:-:S07]  /*b230*/  MOV R0, UR5 ;  /* 0x0000000500007c02 */ /* 0x008fce0008000f00 */
.L_x_275:
[----:B-1----:R1:W2:Y:S02]  /*b240*/  SYNCS.PHASECHK.TRANS64.TRYWAIT P0, [R0+URZ], R3 ;  /* 0x00000003000075a7 */ /* 0x0022a400080011ff */
[----:B--2---:R-:W-:Y:S05]  /*b250*/  @!P0 NANOSLEEP.SYNCS 0x989680 ;  /* 0x009896800000895d */ /* 0x004fea0003900000 */
[----:B------:R-:W2:Y:S02]  /*b260*/  @!P0 SYNCS.PHASECHK.TRANS64 P0, [R0+URZ], R3 ;  /* 0x00000003000085a7 */ /* 0x000ea400080010ff */
[----:B--2---:R-:W-:Y:S05]  /*b270*/  @!P0 BRA `(.L_x_275) ;  /* 0xfffffffc00f08947 */ /* 0x004fea000383ffff */
[----:B------:R-:W-:Y:S05]  /*b280*/  BRA `(.L_x_276) ;  /* 0xffffff8c00ec7947 */ /* 0x000fea000383ffff */
.L_x_82:
[----:B---3--:R-:W-:-:S07]  /*b290*/  MOV R0, UR5 ;  /* 0x0000000500007c02 */ /* 0x008fce0008000f00 */
.L_x_277:
[----:B-1----:R1:W2:Y:S02]  /*b2a0*/  SYNCS.PHASECHK.TRANS64.TRYWAIT P0, [R0+URZ], R3 ;  /* 0x00000003000075a7 */ /* 0x0022a400080011ff */
[----:B--2---:R-:W-:Y:S05]  /*b2b0*/  @!P0 NANOSLEEP.SYNCS 0x989680 ;  /* 0x009896800000895d */ /* 0x004fea0003900000 */
[----:B------:R-:W2:Y:S02]  /*b2c0*/  @!P0 SYNCS.PHASECHK.TRANS64 P0, [R0+URZ], R3 ;  /* 0x00000003000085a7 */ /* 0x000ea400080010ff */
[----:B--2---:R-:W-:Y:S05]  /*b2d0*/  @!P0 BRA `(.L_x_277) ;  /* 0xfffffffc00f08947 */ /* 0x004fea000383ffff */
[----:B------:R-:W-:Y:S05]  /*b2e0*/  BRA `(.L_x_278) ;  /* 0xffffff8c00f87947 */ /* 0x000fea000383ffff */
.L_x_83:
[----:B---3--:R-:W-:-:S07]  /*b2f0*/  MOV R0, UR5 ;  /* 0x0000000500007c02 */ /* 0x008fce0008000f00 */
.L_x_279:
[----:B-1----:R1:W2:Y:S02]  /*b300*/  SYNCS.PHASECHK.TRANS64.TRYWAIT P0, [R0+URZ], R3 ;  /* 0x00000003000075a7 */ /* 0x0022a400080011ff */
[----:B--2---:R-:W-:Y:S05]  /*b310*/  @!P0 NANOSLEEP.SYNCS 0x989680 ;  /* 0x009896800000895d */ /* 0x004fea0003900000 */
[----:B------:R-:W2:Y:S02]  /*b320*/  @!P0 SYNCS.PHASECHK.TRANS64 P0, [R0+URZ], R3 ;  /* 0x00000003000085a7 */ /* 0x000ea400080010ff */
[----:B--2---:R-:W-:Y:S05]  /*b330*/  @!P0 BRA `(.L_x_279) ;  /* 0xfffffffc00f08947 */ /* 0x004fea000383ffff */
[----:B------:R-:W-:Y:S05]  /*b340*/  BRA `(.L_x_280) ;  /* 0xffffff9000047947 */ /* 0x000fea000383ffff */
.L_x_84:
[----:B---3--:R-:W-:-:S07]  /*b350*/  MOV R0, UR5 ;  /* 0x0000000500007c02 */ /* 0x008fce0008000f00 */
.L_x_281:
[----:B-1----:R1:W2:Y:S02]  /*b360*/  SYNCS.PHASECHK.TRANS64.TRYWAIT P0, [R0+URZ], R3 ;  /* 0x00000003000075a7 */ /* 0x0022a400080011ff */
[----:B--2---:R-:W-:Y:S05]  /*b370*/  @!P0 NANOSLEEP.SYNCS 0x989680 ;  /* 0x009896800000895d */ /* 0x004fea0003900000 */
[----:B------:R-:W2:Y:S02]  /*b380*/  @!P0 SYNCS.PHASECHK.TRANS64 P0, [R0+URZ], R3 ;  /* 0x00000003000085a7 */ /* 0x000ea400080010ff */
[----:B--2---:R-:W-:Y:S05]  /*b390*/  @!P0 BRA `(.L_x_281) ;  /* 0xfffffffc00f08947 */ /* 0x004fea000383ffff */
[----:B------:R-:W-:Y:S05]  /*b3a0*/  BRA `(.L_x_282) ;  /* 0xffffff9000107947 */ /* 0x000fea000383ffff */
.L_x_85:
[----:B---3--:R-:W-:-:S07]  /*b3b0*/  MOV R0, UR5 ;  /* 0x0000000500007c02 */ /* 0x008fce0008000f00 */
.L_x_283:
[----:B-1----:R1:W2:Y:S02]  /*b3c0*/  SYNCS.PHASECHK.TRANS64.TRYWAIT P0, [R0+URZ], R3 ;  /* 0x00000003000075a7 */ /* 0x0022a400080011ff */
[----:B--2---:R-:W-:Y:S05]  /*b3d0*/  @!P0 NANOSLEEP.SYNCS 0x989680 ;  /* 0x009896800000895d */ /* 0x004fea0003900000 */
[----:B------:R-:W2:Y:S02]  /*b3e0*/  @!P0 SYNCS.PHASECHK.TRANS64 P0, [R0+URZ], R3 ;  /* 0x00000003000085a7 */ /* 0x000ea400080010ff */
[----:B--2---:R-:W-:Y:S05]  /*b3f0*/  @!P0 BRA `(.L_x_283) ;  /* 0xfffffffc00f08947 */ /* 0x004fea000383ffff */
[----:B------:R-:W-:Y:S05]  /*b400*/  BRA `(.L_x_284) ;  /* 0xffffff90001c7947 */ /* 0x000fea000383ffff */
.L_x_86:
[----:B---3--:R-:W-:-:S07]  /*b410*/  MOV R0, UR5 ;  /* 0x0000000500007c02 */ /* 0x008fce0008000f00 */
.L_x_285:
[----:B-1----:R1:W2:Y:S02]  /*b420*/  SYNCS.PHASECHK.TRANS64.TRYWAIT P0, [R0+URZ], R3 ;  /* 0x00000003000075a7 */ /* 0x0022a400080011ff */
[----:B--2---:R-:W-:Y:S05]  /*b430*/  @!P0 NANOSLEEP.SYNCS 0x989680 ;  /* 0x009896800000895d */ /* 0x004fea0003900000 */
[----:B------:R-:W2:Y:S02]  /*b440*/  @!P0 SYNCS.PHASECHK.TRANS64 P0, [R0+URZ], R3 ;  /* 0x00000003000085a7 */ /* 0x000ea400080010ff */
[----:B--2---:R-:W-:Y:S05]  /*b450*/  @!P0 BRA `(.L_x_285) ;  /* 0xfffffffc00f08947 */ /* 0x004fea000383ffff */
[----:B------:R-:W-:Y:S05]  /*b460*/  BRA `(.L_x_286) ;  /* 0xffffff9000287947 */ /* 0x000fea000383ffff */
.L_x_87:
[----:B---3--:R-:W-:-:S07]  /*b470*/  MOV R0, UR5 ;  /* 0x0000000500007c02 */ /* 0x008fce0008000f00 */
.L_x_287:
[----:B-1----:R1:W2:Y:S02]  /*b480*/  SYNCS.PHASECHK.TRANS64.TRYWAIT P0, [R0+URZ], R3 ;  /* 0x00000003000075a7 */ /* 0x0022a400080011ff */
[----:B--2---:R-:W-:Y:S05]  /*b490*/  @!P0 NANOSLEEP.SYNCS 0x989680 ;  /* 0x009896800000895d */ /* 0x004fea0003900000 */
[----:B------:R-:W2:Y:S02]  /*b4a0*/  @!P0 SYNCS.PHASECHK.TRANS64 P0, [R0+URZ], R3 ;  /* 0x00000003000085a7 */ /* 0x000ea400080010ff */
[----:B--2---:R-:W-:Y:S05]  /*b4b0*/  @!P0 BRA `(.L_x_287) ;  /* 0xfffffffc00f08947 */ /* 0x004fea000383ffff */
[----:B------:R-:W-:Y:S05]  /*b4c0*/  BRA `(.L_x_288) ;  /* 0xffffff9000347947 */ /* 0x000fea000383ffff */
.L_x_88:
[----:B---3--:R-:W-:-:S07]  /*b4d0*/  MOV R0, UR5 ;  /* 0x0000000500007c02 */ /* 0x008fce0008000f00 */
.L_x_289:
[----:B-1----:R1:W2:Y:S02]  /*b4e0*/  SYNCS.PHASECHK.TRANS64.TRYWAIT P0, [R0+URZ], R3 ;  /* 0x00000003000075a7 */ /* 0x0022a400080011ff */
[----:B--2---:R-:W-:Y:S05]  /*b4f0*/  @!P0 NANOSLEEP.SYNCS 0x989680 ;  /* 0x009896800000895d */ /* 0x004fea0003900000 */
[----:B------:R-:W2:Y:S02]  /*b500*/  @!P0 SYNCS.PHASECHK.TRANS64 P0, [R0+URZ], R3 ;  /* 0x00000003000085a7 */ /* 0x000ea400080010ff */
[----:B--2---:R-:W-:Y:S05]  /*b510*/  @!P0 BRA `(.L_x_289) ;  /* 0xfffffffc00f08947 */ /* 0x004fea000383ffff */
[----:B------:R-:W-:Y:S05]  /*b520*/  BRA `(.L_x_290) ;  /* 0xffffff9000407947 */ /* 0x000fea000383ffff */
.L_x_89:
[----:B---3--:R-:W-:-:S07]  /*b530*/  MOV R0, UR5 ;  /* 0x0000000500007c02 */ /* 0x008fce0008000f00 */
.L_x_291:
[----:B-1----:R1:W2:Y:S02]  /*b540*/  SYNCS.PHASECHK.TRANS64.TRYWAIT P0, [R0+URZ], R3 ;  /* 0x00000003000075a7 */ /* 0x0022a400080011ff */
[----:B--2---:R-:W-:Y:S05]  /*b550*/  @!P0 NANOSLEEP.SYNCS 0x989680 ;  /* 0x009896800000895d */ /* 0x004fea0003900000 */
[----:B------:R-:W2:Y:S02]  /*b560*/  @!P0 SYNCS.PHASECHK.TRANS64 P0, [R0+URZ], R3 ;  /* 0x00000003000085a7 */ /* 0x000ea400080010ff */
[----:B--2---:R-:W-:Y:S05]  /*b570*/  @!P0 BRA `(.L_x_291) ;  /* 0xfffffffc00f08947 */ /* 0x004fea000383ffff */
[----:B------:R-:W-:Y:S05]  /*b580*/  BRA `(.L_x_292) ;  /* 0xffffff90004c7947 */ /* 0x000fea000383ffff */
.L_x_90:
[----:B---3--:R-:W-:-:S07]  /*b590*/  MOV R0, UR5 ;  /* 0x0000000500007c02 */ /* 0x008fce0008000f00 */
.L_x_293:
[----:B-1----:R1:W2:Y:S02]  /*b5a0*/  SYNCS.PHASECHK.TRANS64.TRYWAIT P0, [R0+URZ], R3 ;  /* 0x00000003000075a7 */ /* 0x0022a400080011ff */
[----:B--2---:R-:W-:Y:S05]  /*b5b0*/  @!P0 NANOSLEEP.SYNCS 0x989680 ;  /* 0x009896800000895d */ /* 0x004fea0003900000 */
[----:B------:R-:W2:Y:S02]  /*b5c0*/  @!P0 SYNCS.PHASECHK.TRANS64 P0, [R0+URZ], R3 ;  /* 0x00000003000085a7 */ /* 0x000ea400080010ff */
[----:B--2---:R-:W-:Y:S05]  /*b5d0*/  @!P0 BRA `(.L_x_293) ;  /* 0xfffffffc00f08947 */ /* 0x004fea000383ffff */
[----:B------:R-:W-:Y:S05]  /*b5e0*/  BRA `(.L_x_294) ;  /* 0xffffff9000587947 */ /* 0x000fea000383ffff */
.L_x_91:
[----:B---3--:R-:W-:-:S07]  /*b5f0*/  MOV R0, UR5 ;  /* 0x0000000500007c02 */ /* 0x008fce0008000f00 */
.L_x_295:
[----:B-1----:R1:W2:Y:S02]  /*b600*/  SYNCS.PHASECHK.TRANS64.TRYWAIT P0, [R0+URZ], R3 ;  /* 0x00000003000075a7 */ /* 0x0022a400080011ff */
[----:B--2---:R-:W-:Y:S05]  /*b610*/  @!P0 NANOSLEEP.SYNCS 0x989680 ;  /* 0x009896800000895d */ /* 0x004fea0003900000 */
[----:B------:R-:W2:Y:S02]  /*b620*/  @!P0 SYNCS.PHASECHK.TRANS64 P0, [R0+URZ], R3 ;  /* 0x00000003000085a7 */ /* 0x000ea400080010ff */
[----:B--2---:R-:W-:Y:S05]  /*b630*/  @!P0 BRA `(.L_x_295) ;  /* 0xfffffffc00f08947 */ /* 0x004fea000383ffff */
[----:B------:R-:W-:Y:S05]  /*b640*/  BRA `(.L_x_296) ;  /* 0xffffff9000647947 */ /* 0x000fea000383ffff */
.L_x_92:
[----:B---3--:R-:W-:-:S07]  /*b650*/  MOV R0, UR5 ;  /* 0x0000000500007c02 */ /* 0x008fce0008000f00 */
.L_x_297:
[----:B-1----:R1:W2:Y:S02]  /*b660*/  SYNCS.PHASECHK.TRANS64.TRYWAIT P0, [R0+URZ], R3 ;  /* 0x00000003000075a7 */ /* 0x0022a400080011ff */
[----:B--2---:R-:W-:Y:S05]  /*b670*/  @!P0 NANOSLEEP.SYNCS 0x989680 ;  /* 0x009896800000895d */ /* 0x004fea0003900000 */
[----:B------:R-:W2:Y:S02]  /*b680*/  @!P0 SYNCS.PHASECHK.TRANS64 P0, [R0+URZ], R3 ;  /* 0x00000003000085a7 */ /* 0x000ea400080010ff */
[----:B--2---:R-:W-:Y:S05]  /*b690*/  @!P0 BRA `(.L_x_297) ;  /* 0xfffffffc00f08947 */ /* 0x004fea000383ffff */
[----:B------:R-:W-:Y:S05]  /*b6a0*/  BRA `(.L_x_298) ;  /* 0xffffff9000707947 */ /* 0x000fea000383ffff */
.L_x_93:
[----:B---3--:R-:W-:-:S07]  /*b6b0*/  MOV R0, UR5 ;  /* 0x0000000500007c02 */ /* 0x008fce0008000f00 */
.L_x_299:
[----:B-1----:R1:W2:Y:S02]  /*b6c0*/  SYNCS.PHASECHK.TRANS64.TRYWAIT P0, [R0+URZ], R3 ;  /* 0x00000003000075a7 */ /* 0x0022a400080011ff */
[----:B--2---:R-:W-:Y:S05]  /*b6d0*/  @!P0 NANOSLEEP.SYNCS 0x989680 ;  /* 0x009896800000895d */ /* 0x004fea0003900000 */
[----:B------:R-:W2:Y:S02]  /*b6e0*/  @!P0 SYNCS.PHASECHK.TRANS64 P0, [R0+URZ], R3 ;  /* 0x00000003000085a7 */ /* 0x000ea400080010ff */
[----:B--2---:R-:W-:Y:S05]  /*b6f0*/  @!P0 BRA `(.L_x_299) ;  /* 0xfffffffc00f08947 */ /* 0x004fea000383ffff */
[----:B------:R-:W-:Y:S05]  /*b700*/  BRA `(.L_x_300) ;  /* 0xffffff90007c7947 */ /* 0x000fea000383ffff */
.L_x_94:
[----:B---3--:R-:W-:-:S07]  /*b710*/  MOV R0, UR5 ;  /* 0x0000000500007c02 */ /* 0x008fce0008000f00 */
.L_x_301:
[----:B-1----:R1:W2:Y:S02]  /*b720*/  SYNCS.PHASECHK.TRANS64.TRYWAIT P0, [R0+URZ], R3 ;  /* 0x00000003000075a7 */ /* 0x0022a400080011ff */
[----:B--2---:R-:W-:Y:S05]  /*b730*/  @!P0 NANOSLEEP.SYNCS 0x989680 ;  /* 0x009896800000895d */ /* 0x004fea0003900000 */
[----:B------:R-:W2:Y:S02]  /*b740*/  @!P0 SYNCS.PHASECHK.TRANS64 P0, [R0+URZ], R3 ;  /* 0x00000003000085a7 */ /* 0x000ea400080010ff */
[----:B--2---:R-:W-:Y:S05]  /*b750*/  @!P0 BRA `(.L_x_301) ;  /* 0xfffffffc00f08947 */ /* 0x004fea000383ffff */
[----:B------:R-:W-:Y:S05]  /*b760*/  BRA `(.L_x_302) ;  /* 0xffffff9000887947 */ /* 0x000fea000383ffff */
.L_x_95:
[----:B---3--:R-:W-:-:S07]  /*b770*/  MOV R0, UR5 ;  /* 0x0000000500007c02 */ /* 0x008fce0008000f00 */
.L_x_303:
[----:B-1----:R1:W2:Y:S02]  /*b780*/  SYNCS.PHASECHK.TRANS64.TRYWAIT P0, [R0+URZ], R3 ;  /* 0x00000003000075a7 */ /* 0x0022a400080011ff */
[----:B--2---:R-:W-:Y:S05]  /*b790*/  @!P0 NANOSLEEP.SYNCS 0x989680 ;  /* 0x009896800000895d */ /* 0x004fea0003900000 */
[----:B------:R-:W2:Y:S02]  /*b7a0*/  @!P0 SYNCS.PHASECHK.TRANS64 P0, [R0+URZ], R3 ;  /* 0x00000003000085a7 */ /* 0x000ea400080010ff */
[----:B--2---:R-:W-:Y:S05]  /*b7b0*/  @!P0 BRA `(.L_x_303) ;  /* 0xfffffffc00f08947 */ /* 0x004fea000383ffff */
[----:B------:R-:W-:Y:S05]  /*b7c0*/  BRA `(.L_x_304) ;  /* 0xffffff9000947947 */ /* 0x000fea000383ffff */
.L_x_96:
[----:B---3--:R-:W-:-:S07]  /*b7d0*/  MOV R0, UR5 ;  /* 0x0000000500007c02 */ /* 0x008fce0008000f00 */
.L_x_305:
[----:B-1----:R1:W2:Y:S02]  /*b7e0*/  SYNCS.PHASECHK.TRANS64.TRYWAIT P0, [R0+URZ], R3 ;  /* 0x00000003000075a7 */ /* 0x0022a400080011ff */
[----:B--2---:R-:W-:Y:S05]  /*b7f0*/  @!P0 NANOSLEEP.SYNCS 0x989680 ;  /* 0x009896800000895d */ /* 0x004fea0003900000 */
[----:B------:R-:W2:Y:S02]  /*b800*/  @!P0 SYNCS.PHASECHK.TRANS64 P0, [R0+URZ], R3 ;  /* 0x00000003000085a7 */ /* 0x000ea400080010ff */
[----:B--2---:R-:W-:Y:S05]  /*b810*/  @!P0 BRA `(.L_x_305) ;  /* 0xfffffffc00f08947 */ /* 0x004fea000383ffff */
[----:B------:R-:W-:Y:S05]  /*b820*/  BRA `(.L_x_306) ;  /* 0xffffff9000a07947 */ /* 0x000fea000383ffff */
.L_x_97:
[----:B---3--:R-:W-:-:S07]  /*b830*/  MOV R0, UR5 ;  /* 0x0000000500007c02 */ /* 0x008fce0008000f00 */
.L_x_307:
[----:B-1----:R1:W2:Y:S02]  /*b840*/  SYNCS.PHASECHK.TRANS64.TRYWAIT P0, [R0+URZ], R3 ;  /* 0x00000003000075a7 */ /* 0x0022a400080011ff */
[----:B--2---:R-:W-:Y:S05]  /*b850*/  @!P0 NANOSLEEP.SYNCS 0x989680 ;  /* 0x009896800000895d */ /* 0x004fea0003900000 */
[----:B------:R-:W2:Y:S02]  /*b860*/  @!P0 SYNCS.PHASECHK.TRANS64 P0, [R0+URZ], R3 ;  /* 0x00000003000085a7 */ /* 0x000ea400080010ff */
[----:B--2---:R-:W-:Y:S05]  /*b870*/  @!P0 BRA `(.L_x_307) ;  /* 0xfffffffc00f08947 */ /* 0x004fea000383ffff */
[----:B------:R-:W-:Y:S05]  /*b880*/  BRA `(.L_x_308) ;  /* 0xffffff9000ac7947 */ /* 0x000fea000383ffff */
.L_x_98:
[----:B---3--:R-:W-:-:S07]  /*b890*/  MOV R0, UR5 ;  /* 0x0000000500007c02 */ /* 0x008fce0008000f00 */
.L_x_309:
[----:B-1----:R1:W2:Y:S02]  /*b8a0*/  SYNCS.PHASECHK.TRANS64.TRYWAIT P0, [R0+URZ], R3 ;  /* 0x00000003000075a7 */ /* 0x0022a400080011ff */
[----:B--2---:R-:W-:Y:S05]  /*b8b0*/  @!P0 NANOSLEEP.SYNCS 0x989680 ;  /* 0x009896800000895d */ /* 0x004fea0003900000 */
[----:B------:R-:W2:Y:S02]  /*b8c0*/  @!P0 SYNCS.PHASECHK.TRANS64 P0, [R0+URZ], R3 ;  /* 0x00000003000085a7 */ /* 0x000ea400080010ff */
[----:B--2---:R-:W-:Y:S05]  /*b8d0*/  @!P0 BRA `(.L_x_309) ;  /* 0xfffffffc00f08947 */ /* 0x004fea000383ffff */
[----:B------:R-:W-:Y:S05]  /*b8e0*/  BRA `(.L_x_310) ;  /* 0xffffff9000b87947 */ /* 0x000fea000383ffff */
.L_x_99:
[----:B---3--:R-:W-:-:S07]  /*b8f0*/  MOV R0, UR5 ;  /* 0x0000000500007c02 */ /* 0x008fce0008000f00 */
.L_x_311:
[----:B-1----:R1:W2:Y:S02]  /*b900*/  SYNCS.PHASECHK.TRANS64.TRYWAIT P0, [R0+URZ], R3 ;  /* 0x00000003000075a7 */ /* 0x0022a400080011ff */
[----:B--2---:R-:W-:Y:S05]  /*b910*/  @!P0 NANOSLEEP.SYNCS 0x989680 ;  /* 0x009896800000895d */ /* 0x004fea0003900000 */
[----:B------:R-:W2:Y:S02]  /*b920*/  @!P0 SYNCS.PHASECHK.TRANS64 P0, [R0+URZ], R3 ;  /* 0x00000003000085a7 */ /* 0x000ea400080010ff */
[----:B--2---:R-:W-:Y:S05]  /*b930*/  @!P0 BRA `(.L_x_311) ;  /* 0xfffffffc00f08947 */ /* 0x004fea000383ffff */
[----:B------:R-:W-:Y:S05]  /*b940*/  BRA `(.L_x_312) ;  /* 0xffffff9000c47947 */ /* 0x000fea000383ffff */
.L_x_100:
[----:B---3--:R-:W-:-:S07]  /*b950*/  MOV R0, UR5 ;  /* 0x0000000500007c02 */ /* 0x008fce0008000f00 */
.L_x_313:
[----:B-1----:R1:W2:Y:S02]  /*b960*/  SYNCS.PHASECHK.TRANS64.TRYWAIT P0, [R0+URZ], R3 ;  /* 0x00000003000075a7 */ /* 0x0022a400080011ff */
[----:B--2---:R-:W-:Y:S05]  /*b970*/  @!P0 NANOSLEEP.SYNCS 0x989680 ;  /* 0x009896800000895d */ /* 0x004fea0003900000 */
[----:B------:R-:W2:Y:S02]  /*b980*/  @!P0 SYNCS.PHASECHK.TRANS64 P0, [R0+URZ], R3 ;  /* 0x00000003000085a7 */ /* 0x000ea400080010ff */
[----:B--2---:R-:W-:Y:S05]  /*b990*/  @!P0 BRA `(.L_x_313) ;  /* 0xfffffffc00f08947 */ /* 0x004fea000383ffff */
[----:B------:R-:W-:Y:S05]  /*b9a0*/  BRA `(.L_x_314) ;  /* 0xffffff9000d07947 */ /* 0x000fea000383ffff */
.L_x_101:
[----:B---3--:R-:W-:-:S07]  /*b9b0*/  MOV R0, UR5 ;  /* 0x0000000500007c02 */ /* 0x008fce0008000f00 */
.L_x_315:
[----:B-1----:R1:W2:Y:S02]  /*b9c0*/  SYNCS.PHASECHK.TRANS64.TRYWAIT P0, [R0+URZ], R3 ;  /* 0x00000003000075a7 */ /* 0x0022a400080011ff */
[----:B--2---:R-:W-:Y:S05]  /*b9d0*/  @!P0 NANOSLEEP.SYNCS 0x989680 ;  /* 0x009896800000895d */ /* 0x004fea0003900000 */
[----:B------:R-:W2:Y:S02]  /*b9e0*/  @!P0 SYNCS.PHASECHK.TRANS64 P0, [R0+URZ], R3 ;  /* 0x00000003000085a7 */ /* 0x000ea400080010ff */
[----:B--2---:R-:W-:Y:S05]  /*b9f0*/  @!P0 BRA `(.L_x_315) ;  /* 0xfffffffc00f08947 */ /* 0x004fea000383ffff */
[----:B------:R-:W-:Y:S05]  /*ba00*/  BRA `(.L_x_316) ;  /* 0xffffff9000dc7947 */ /* 0x000fea000383ffff */
.L_x_102:
[----:B---3--:R-:W-:-:S07]  /*ba10*/  MOV R0, UR5 ;  /* 0x0000000500007c02 */ /* 0x008fce0008000f00 */
.L_x_317:
[----:B-1----:R1:W2:Y:S02]  /*ba20*/  SYNCS.PHASECHK.TRANS64.TRYWAIT P0, [R0+URZ], R3 ;  /* 0x00000003000075a7 */ /* 0x0022a400080011ff */
[----:B--2---:R-:W-:Y:S05]  /*ba30*/  @!P0 NANOSLEEP.SYNCS 0x989680 ;  /* 0x009896800000895d */ /* 0x004fea0003900000 */
[----:B------:R-:W2:Y:S02]  /*ba40*/  @!P0 SYNCS.PHASECHK.TRANS64 P0, [R0+URZ], R3 ;  /* 0x00000003000085a7 */ /* 0x000ea400080010ff */
[----:B--2---:R-:W-:Y:S05]  /*ba50*/  @!P0 BRA `(.L_x_317) ;  /* 0xfffffffc00f08947 */ /* 0x004fea000383ffff */
[----:B------:R-:W-:Y:S05]  /*ba60*/  BRA `(.L_x_318) ;  /* 0xffffff9000e87947 */ /* 0x000fea000383ffff */
.L_x_105:
[----:B-1----:R1:W2:Y:S02]  /*ba70*/  SYNCS.PHASECHK.TRANS64.TRYWAIT P0, [R0+URZ+0x460], R5 ;  /* 0x00046005000075a7 */ /* 0x0022a400080011ff */
[----:B--2---:R-:W-:Y:S05]  /*ba80*/  @!P0 NANOSLEEP.SYNCS 0x989680 ;  /* 0x009896800000895d */ /* 0x004fea0003900000 */
[----:B------:R-:W2:Y:S02]  /*ba90*/  @!P0 SYNCS.PHASECHK.TRANS64 P0, [R0+URZ+0x460], R5 ;  /* 0x00046005000085a7 */ /* 0x000ea400080010ff */
[----:B--2---:R-:W-:Y:S05]  /*baa0*/  @!P0 BRA `(.L_x_105) ;  /* 0xfffffffc00f08947 */ /* 0x004fea000383ffff */
[----:B------:R-:W-:Y:S05]  /*bab0*/  BRA `(.L_x_319) ;  /* 0xffffff9400487947 */ /* 0x000fea000383ffff */
.L_x_106:
[----:B------:R-:W-:-:S07]  /*bac0*/  MOV R0, UR5 ;  /* 0x0000000500007c02 */ /* 0x000fce0008000f00 */
.L_x_320:
[----:B-1----:R1:W2:Y:S02]  /*bad0*/  SYNCS.PHASECHK.TRANS64.TRYWAIT P0, [R0+URZ+0x410], R7 ;  /* 0x00041007000075a7 */ /* 0x0022a400080011ff */
[----:B--2---:R-:W-:Y:S05]  /*bae0*/  @!P0 NANOSLEEP.SYNCS 0x989680 ;  /* 0x009896800000895d */ /* 0x004fea0003900000 */
[----:B------:R-:W2:Y:S02]  /*baf0*/  @!P0 SYNCS.PHASECHK.TRANS64 P0, [R0+URZ+0x410], R7 ;  /* 0x00041007000085a7 */ /* 0x000ea400080010ff */
[----:B--2---:R-:W-:Y:S05]  /*bb00*/  @!P0 BRA `(.L_x_320) ;  /* 0xfffffffc00f08947 */ /* 0x004fea000383ffff */
[----:B------:R-:W-:Y:S05]  /*bb10*/  BRA `(.L_x_321) ;  /* 0xffffff9400587947 */ /* 0x000fea000383ffff */
.L_x_107:
[----:B-1----:R1:W2:Y:S02]  /*bb20*/  SYNCS.PHASECHK.TRANS64.TRYWAIT P1, [R0+URZ+0x400], R5 ;  /* 0x00040005000075a7 */ /* 0x0022a400080211ff */
[----:B--2---:R-:W-:Y:S05]  /*bb30*/  @!P1 NANOSLEEP.SYNCS 0x989680 ;  /* 0x009896800000995d */ /* 0x004fea0003900000 */
[----:B------:R-:W2:Y:S02]  /*bb40*/  @!P1 SYNCS.PHASECHK.TRANS64 P1, [R0+URZ+0x400], R5 ;  /* 0x00040005000095a7 */ /* 0x000ea400080210ff */
[----:B--2---:R-:W-:Y:S05]  /*bb50*/  @!P1 BRA `(.L_x_107) ;  /* 0xfffffffc00f09947 */ /* 0x004fea000383ffff */
[----:B------:R-:W-:Y:S05]  /*bb60*/  BRA `(.L_x_322) ;  /* 0xffffff9400887947 */ /* 0x000fea000383ffff */
.L_x_110:
[----:B------:R-:W-:-:S07]  /*bb70*/  MOV R0, UR5 ;  /* 0x0000000500007c02 */ /* 0x000fce0008000f00 */
.L_x_323:
[----:B-1----:R1:W2:Y:S02]  /*bb80*/  SYNCS.PHASECHK.TRANS64.TRYWAIT P0, [R0+URZ+0x410], R3 ;  /* 0x00041003000075a7 */ /* 0x0022a400080011ff */
[----:B--2---:R-:W-:Y:S05]  /*bb90*/  @!P0 NANOSLEEP.SYNCS 0x989680 ;  /* 0x009896800000895d */ /* 0x004fea0003900000 */
[----:B------:R-:W2:Y:S02]  /*bba0*/  @!P0 SYNCS.PHASECHK.TRANS64 P0, [R0+URZ+0x410], R3 ;  /* 0x00041003000085a7 */ /* 0x000ea400080010ff */
[----:B--2---:R-:W-:Y:S05]  /*bbb0*/  @!P0 BRA `(.L_x_323) ;  /* 0xfffffffc00f08947 */ /* 0x004fea000383ffff */
[----:B------:R-:W-:Y:S05]  /*bbc0*/  BRA `(.L_x_109) ;  /* 0xffffff9400dc7947 */ /* 0x000fea000383ffff */
.L_x_119:
[----:B-1----:R-:W-:-:S04]  /*bbd0*/  MOV R4, UR4 ;  /* 0x0000000400047c02 */ /* 0x002fc80008000f00 */
[----:B------:R1:W2:Y:S03]  /*bbe0*/  SYNCS.PHASECHK.TRANS64.TRYWAIT P0, [R4+URZ+0x8], R5 ;  /* 0x00000805040075a7 */ /* 0x0002a600080011ff */
[----:B--2---:R-:W-:Y:S05]  /*bbf0*/  @!P0 NANOSLEEP.SYNCS 0x989680 ;  /* 0x009896800000895d */ /* 0x004fea0003900000 */
[----:B------:R-:W2:Y:S02]  /*bc00*/  @!P0 SYNCS.PHASECHK.TRANS64 P0, [R4+URZ+0x8], R5 ;  /* 0x00000805040085a7 */ /* 0x000ea400080010ff */
[----:B--2---:R-:W-:Y:S05]  /*bc10*/  @!P0 BRA `(.L_x_119) ;  /* 0xfffffffc00ec8947 */ /* 0x004fea000383ffff */
[----:B------:R-:W-:Y:S05]  /*bc20*/  BRA `(.L_x_118) ;  /* 0xffffff9800907947 */ /* 0x000fea000383ffff */
.L_x_121:
[----:B------:R-:W-:Y:S01]  /*bc30*/  BSSY B0, `(.L_x_324) ;  /* 0x0000006000007945 */ /* 0x000fe20003800000 */
[----:B------:R-:W-:-:S07]  /*bc40*/  MOV R15, 0xffffffff ;  /* 0xffffffff000f7802 */ /* 0x000fce0000000f00 */
[----:B-1---5:R-:W-:Y:S05]  /*bc50*/  WARPSYNC.COLLECTIVE R15, `(.L_x_325) ;  /* 0x000000000f0c7348 */ /* 0x022fea0003c00000 */
[----:B------:R-:W-:Y:S02]  /*bc60*/  ELECT P6, UR79, PT ;  /* 0x00000000004f782f */ /* 0x000fe400038c0000 */
[----:B------:R-:W-:Y:S01]  /*bc70*/  MOV R14, UR79 ;  /* 0x0000004f000e7c02 */ /* 0x000fe20008000f00 */
[----:B-1---5:R-:W-:Y:S10]  /*bc80*/  ENDCOLLECTIVE ;  /* 0x000000000000791b */ /* 0x022ff40003800000 */
.L_x_325:
[----:B------:R-:W-:Y:S05]  /*bc90*/  BSYNC B0 ;  /* 0x0000000000007941 */ /* 0x000fea0003800000 */
.L_x_324:
[----:B------:R-:W-:Y:S05]  /*bca0*/  BRA `(.L_x_326) ;  /* 0xffffff9800c07947 */ /* 0x000fea000383ffff */
.L_x_123:
[----:B-1----:R-:W-:-:S04]  /*bcb0*/  MOV R2, UR4 ;  /* 0x0000000400027c02 */ /* 0x002fc80008000f00 */
[----:B------:R1:W2:Y:S03]  /*bcc0*/  SYNCS.PHASECHK.TRANS64.TRYWAIT P0, [R2+URZ+0x8], R3 ;  /* 0x00000803020075a7 */ /* 0x0002a600080011ff */
[----:B--2---:R-:W-:Y:S05]  /*bcd0*/  @!P0 NANOSLEEP.SYNCS 0x989680 ;  /* 0x009896800000895d */ /* 0x004fea0003900000 */
[----:B------:R-:W2:Y:S02]  /*bce0*/  @!P0 SYNCS.PHASECHK.TRANS64 P0, [R2+URZ+0x8], R3 ;  /* 0x00000803020085a7 */ /* 0x000ea400080010ff */
[----:B--2---:R-:W-:Y:S05]  /*bcf0*/  @!P0 BRA `(.L_x_123) ;  /* 0xfffffffc00ec8947 */ /* 0x004fea000383ffff */
[----:B------:R-:W-:Y:S05]  /*bd00*/  BRA `(.L_x_122) ;  /* 0xffffff9800c47947 */ /* 0x000fea000383ffff */
.L_x_124:
[----:B-1----:R1:W2:Y:S02]  /*bd10*/  SYNCS.PHASECHK.TRANS64.TRYWAIT P0, [R0+URZ+0x400], R5 ;  /* 0x00040005000075a7 */ /* 0x0022a400080011ff */
[----:B--2---:R-:W-:Y:S05]  /*bd20*/  @!P0 NANOSLEEP.SYNCS 0x989680 ;  /* 0x009896800000895d */ /* 0x004fea0003900000 */
[----:B------:R-:W2:Y:S02]  /*bd30*/  @!P0 SYNCS.PHASECHK.TRANS64 P0, [R0+URZ+0x400], R5 ;  /* 0x00040005000085a7 */ /* 0x000ea400080010ff */
[----:B--2---:R-:W-:Y:S05]  /*bd40*/  @!P0 BRA `(.L_x_124) ;  /* 0xfffffffc00f08947 */ /* 0x004fea000383ffff */
[----:B------:R-:W-:Y:S05]  /*bd50*/  BRA `(.L_x_327) ;  /* 0xffffff9c00987947 */ /* 0x000fea000383ffff */
.L_x_126:
[----:B------:R-:W-:-:S07]  /*bd60*/  MOV R0, UR19 ;  /* 0x0000001300007c02 */ /* 0x000fce0008000f00 */
.L_x_328:
[----:B-1----:R1:W2:Y:S02]  /*bd70*/  SYNCS.PHASECHK.TRANS64.TRYWAIT P0, [R0+URZ+0x440], R5 ;  /* 0x00044005000075a7 */ /* 0x0022a400080011ff */
[----:B--2---:R-:W-:Y:S05]  /*bd80*/  @!P0 NANOSLEEP.SYNCS 0x989680 ;  /* 0x009896800000895d */ /* 0x004fea0003900000 */
[----:B------:R-:W2:Y:S02]  /*bd90*/  @!P0 SYNCS.PHASECHK.TRANS64 P0, [R0+URZ+0x440], R5 ;  /* 0x00044005000085a7 */ /* 0x000ea400080010ff */
[----:B--2---:R-:W-:Y:S05]  /*bda0*/  @!P0 BRA `(.L_x_328) ;  /* 0xfffffffc00f08947 */ /* 0x004fea000383ffff */
[----:B------:R-:W-:Y:S05]  /*bdb0*/  BRA `(.L_x_329) ;  /* 0xffffff9c00e07947 */ /* 0x000fea000383ffff */
.L_x_129:
[----:B------:R-:W-:Y:S07]  /*bdc0*/  MOV R0, UR7 ;  /* 0x0000000700007c02 */ /* 0x000fee0008000f00 */
.L_x_330:
[----:B-1----:R1:W2:Y:S02]  /*bdd0*/  SYNCS.PHASECHK.TRANS64.TRYWAIT P0, [R0+URZ], R5 ;  /* 0x00000005000075a7 */ /* 0x0022a400080011ff */
[----:B--2---:R-:W-:Y:S05]  /*bde0*/  @!P0 NANOSLEEP.SYNCS 0x989680 ;  /* 0x009896800000895d */ /* 0x004fea0003900000 */
[----:B------:R-:W2:Y:S02]  /*bdf0*/  @!P0 SYNCS.PHASECHK.TRANS64 P0, [R0+URZ], R5 ;  /* 0x00000005000085a7 */ /* 0x000ea400080010ff */
[----:B--2---:R-:W-:Y:S05]  /*be00*/  @!P0 BRA `(.L_x_330) ;  /* 0xfffffffc00f08947 */ /* 0x004fea000383ffff */
[----:B------:R-:W-:Y:S05]  /*be10*/  BRA `(.L_x_128) ;  /* 0xffffff9c00f87947 */ /* 0x000fea000383ffff */
.L_x_133:
[----:B-1----:R-:W-:-:S07]  /*be20*/  MOV R0, UR6 ;  /* 0x0000000600007c02 */ /* 0x002fce0008000f00 */
.L_x_331:
[----:B-1----:R1:W2:Y:S02]  /*be30*/  SYNCS.PHASECHK.TRANS64.TRYWAIT P0, [R0+URZ], R3 ;  /* 0x00000003000075a7 */ /* 0x0022a400080011ff */
[----:B--2---:R-:W-:Y:S05]  /*be40*/  @!P0 NANOSLEEP.SYNCS 0x989680 ;  /* 0x009896800000895d */ /* 0x004fea0003900000 */
[----:B------:R-:W2:Y:S02]  /*be50*/  @!P0 SYNCS.PHASECHK.TRANS64 P0, [R0+URZ], R3 ;  /* 0x00000003000085a7 */ /* 0x000ea400080010ff */
[----:B--2---:R-:W-:Y:S05]  /*be60*/  @!P0 BRA `(.L_x_331) ;  /* 0xfffffffc00f08947 */ /* 0x004fea000383ffff */
[----:B------:R-:W-:Y:S05]  /*be70*/  BRA `(.L_x_332) ;  /* 0xffffffa000b07947 */ /* 0x000fea000383ffff */
.L_x_134:
[----:B------:R-:W-:-:S07]  /*be80*/  MOV R0, UR6 ;  /* 0x0000000600007c02 */ /* 0x000fce0008000f00 */
.L_x_333:
[----:B-1----:R1:W2:Y:S02]  /*be90*/  SYNCS.PHASECHK.TRANS64.TRYWAIT P0, [R0+URZ], R3 ;  /* 0x00000003000075a7 */ /* 0x0022a400080011ff */
[----:B--2---:R-:W-:Y:S05]  /*bea0*/  @!P0 NANOSLEEP.SYNCS 0x989680 ;  /* 0x009896800000895d */ /* 0x004fea0003900000 */
[----:B------:R-:W2:Y:S02]  /*beb0*/  @!P0 SYNCS.PHASECHK.TRANS64 P0, [R0+URZ], R3 ;  /* 0x00000003000085a7 */ /* 0x000ea400080010ff */
[----:B--2---:R-:W-:Y:S05]  /*bec0*/  @!P0 BRA `(.L_x_333) ;  /* 0xfffffffc00f08947 */ /* 0x004fea000383ffff */
[----:B------:R-:W-:Y:S05]  /*bed0*/  BRA `(.L_x_334) ;  /* 0xffffffa000bc7947 */ /* 0x000fea000383ffff */
.L_x_135:
[----:B------:R-:W-:-:S07]  /*bee0*/  MOV R0, UR6 ;  /* 0x0000000600007c02 */ /* 0x000fce0008000f00 */
.L_x_335:
[----:B-1----:R1:W2:Y:S02]  /*bef0*/  SYNCS.PHASECHK.TRANS64.TRYWAIT P0, [R0+URZ], R3 ;  /* 0x00000003000075a7 */ /* 0x0022a400080011ff */
[----:B--2---:R-:W-:Y:S05]  /*bf00*/  @!P0 NANOSLEEP.SYNCS 0x989680 ;  /* 0x009896800000895d */ /* 0x004fea0003900000 */
[----:B------:R-:W2:Y:S02]  /*bf10*/  @!P0 SYNCS.PHASECHK.TRANS64 P0, [R0+URZ], R3 ;  /* 0x00000003000085a7 */ /* 0x000ea400080010ff */
[----:B--2---:R-:W-:Y:S05]  /*bf20*/  @!P0 BRA `(.L_x_335) ;  /* 0xfffffffc00f08947 */ /* 0x004fea000383ffff */
[----:B------:R-:W-:Y:S05]  /*bf30*/  BRA `(.L_x_336) ;  /* 0xffffffa000c87947 */ /* 0x000fea000383ffff */
.L_x_138:
[----:B------:R-:W-:-:S07]  /*bf40*/  MOV R0, UR11 ;  /* 0x0000000b00007c02 */ /* 0x000fce0008000f00 */
.L_x_337:
[----:B-1----:R1:W2:Y:S02]  /*bf50*/  SYNCS.PHASECHK.TRANS64.TRYWAIT P1, [R0+URZ+0x480], R3 ;  /* 0x00048003000075a7 */ /* 0x0022a400080211ff */
[----:B--2---:R-:W-:Y:S05]  /*bf60*/  @!P1 NANOSLEEP.SYNCS 0x989680 ;  /* 0x009896800000995d */ /* 0x004fea0003900000 */
[----:B------:R-:W2:Y:S02]  /*bf70*/  @!P1 SYNCS.PHASECHK.TRANS64 P1, [R0+URZ+0x480], R3 ;  /* 0x00048003000095a7 */ /* 0x000ea400080210ff */
[----:B--2---:R-:W-:Y:S05]  /*bf80*/  @!P1 BRA `(.L_x_337) ;  /* 0xfffffffc00f09947 */ /* 0x004fea000383ffff */
[----:B------:R-:W-:Y:S05]  /*bf90*/  BRA `(.L_x_338) ;  /* 0xffffffa400147947 */ /* 0x000fea000383ffff */
.L_x_143:
[----:B--2---:R2:W4:Y:S02]  /*bfa0*/  SYNCS.PHASECHK.TRANS64.TRYWAIT P0, [R0+URZ+0x400], R3 ;  /* 0x00040003000075a7 */ /* 0x00452400080011ff */
[----:B----4-:R-:W-:Y:S05]  /*bfb0*/  @!P0 NANOSLEEP.SYNCS 0x989680 ;  /* 0x009896800000895d */ /* 0x010fea0003900000 */
[----:B------:R-:W4:Y:S02]  /*bfc0*/  @!P0 SYNCS.PHASECHK.TRANS64 P0, [R0+URZ+0x400], R3 ;  /* 0x00040003000085a7 */ /* 0x000f2400080010ff */
[----:B----4-:R-:W-:Y:S05]  /*bfd0*/  @!P0 BRA `(.L_x_143) ;  /* 0xfffffffc00f08947 */ /* 0x010fea000383ffff */
[----:B------:R-:W-:Y:S05]  /*bfe0*/  BRA `(.L_x_339) ;  /* 0xffffffa800247947 */ /* 0x000fea000383ffff */
.L_x_146:
[----:B------:R-:W-:Y:S07]  /*bff0*/  MOV R0, UR7 ;  /* 0x0000000700007c02 */ /* 0x000fee0008000f00 */
.L_x_340:
[----:B--2---:R2:W4:Y:S02]  /*c000*/  SYNCS.PHASECHK.TRANS64.TRYWAIT P0, [R0+URZ+0x3f8], R3 ;  /* 0x0003f803000075a7 */ /* 0x00452400080011ff */
[----:B----4-:R-:W-:Y:S05]  /*c010*/  @!P0 NANOSLEEP.SYNCS 0x989680 ;  /* 0x009896800000895d */ /* 0x010fea0003900000 */
[----:B------:R-:W4:Y:S02]  /*c020*/  @!P0 SYNCS.PHASECHK.TRANS64 P0, [R0+URZ+0x3f8], R3 ;  /* 0x0003f803000085a7 */ /* 0x000f2400080010ff */
[----:B----4-:R-:W-:Y:S05]  /*c030*/  @!P0 BRA `(.L_x_340) ;  /* 0xfffffffc00f08947 */ /* 0x010fea000383ffff */
[----:B------:R-:W-:Y:S05]  /*c040*/  BRA `(.L_x_145) ;  /* 0xffffffac00047947 */ /* 0x000fea000383ffff */
.L_x_149:
[----:B------:R-:W-:Y:S07]  /*c050*/  MOV R3, UR7 ;  /* 0x0000000700037c02 */ /* 0x000fee0008000f00 */
.L_x_341:
[----:B-1----:R1:W2:Y:S02]  /*c060*/  SYNCS.PHASECHK.TRANS64.TRYWAIT P0, [R3+URZ+0x3d8], R12 ;  /* 0x0003d80c030075a7 */ /* 0x0022a400080011ff */
[----:B--2---:R-:W-:Y:S05]  /*c070*/  @!P0 NANOSLEEP.SYNCS 0x989680 ;  /* 0x009896800000895d */ /* 0x004fea0003900000 */
[----:B------:R-:W2:Y:S02]  /*c080*/  @!P0 SYNCS.PHASECHK.TRANS64 P0, [R3+URZ+0x3d8], R12 ;  /* 0x0003d80c030085a7 */ /* 0x000ea400080010ff */
[----:B--2---:R-:W-:Y:S05]  /*c090*/  @!P0 BRA `(.L_x_341) ;  /* 0xfffffffc00f08947 */ /* 0x004fea000383ffff */
[----:B------:R-:W-:Y:S05]  /*c0a0*/  BRA `(.L_x_342) ;  /* 0xffffffac007c7947 */ /* 0x000fea000383ffff */
.L_x_150:
[----:B-1----:R-:W-:Y:S07]  /*c0b0*/  MOV R3, UR7 ;  /* 0x0000000700037c02 */ /* 0x002fee0008000f00 */
.L_x_343:
[----:B-1----:R1:W2:Y:S02]  /*c0c0*/  SYNCS.PHASECHK.TRANS64.TRYWAIT P0, [R3+URZ+0x3e0], R12 ;  /* 0x0003e00c030075a7 */ /* 0x0022a400080011ff */
[----:B--2---:R-:W-:Y:S05]  /*c0d0*/  @!P0 NANOSLEEP.SYNCS 0x989680 ;  /* 0x009896800000895d */ /* 0x004fea0003900000 */
[----:B------:R-:W2:Y:S02]  /*c0e0*/  @!P0 SYNCS.PHASECHK.TRANS64 P0, [R3+URZ+0x3e0], R12 ;  /* 0x0003e00c030085a7 */ /* 0x000ea400080010ff */
[----:B--2---:R-:W-:Y:S05]  /*c0f0*/  @!P0 BRA `(.L_x_343) ;  /* 0xfffffffc00f08947 */ /* 0x004fea000383ffff */
[----:B------:R-:W-:Y:S05]  /*c100*/  BRA `(.L_x_344) ;  /* 0xffffffac00d47947 */ /* 0x000fea000383ffff */
.L_x_151:
[----:B------:R-:W-:Y:S07]  /*c110*/  MOV R3, UR7 ;  /* 0x0000000700037c02 */ /* 0x000fee0008000f00 */
.L_x_345:
[----:B-1----:R1:W2:Y:S02]  /*c120*/  SYNCS.PHASECHK.TRANS64.TRYWAIT P0, [R3+URZ+0x3e8], R12 ;  /* 0x0003e80c030075a7 */ /* 0x0022a400080011ff */
[----:B--2---:R-:W-:Y:S05]  /*c130*/  @!P0 NANOSLEEP.SYNCS 0x989680 ;  /* 0x009896800000895d */ /* 0x004fea0003900000 */
[----:B------:R-:W2:Y:S02]  /*c140*/  @!P0 SYNCS.PHASECHK.TRANS64 P0, [R3+URZ+0x3e8], R12 ;  /* 0x0003e80c030085a7 */ /* 0x000ea400080010ff */
[----:B--2---:R-:W-:Y:S05]  /*c150*/  @!P0 BRA `(.L_x_345) ;  /* 0xfffffffc00f08947 */ /* 0x004fea000383ffff */
[----:B------:R-:W-:Y:S05]  /*c160*/  BRA `(.L_x_346) ;  /* 0xffffffb000747947 */ /* 0x000fea000383ffff */
.L_x_153:
[----:B------:R-:W-:-:S07]  /*c170*/  MOV R0, UR7 ;  /* 0x0000000700007c02 */ /* 0x000fce0008000f00 */
.L_x_347:
[----:B-1----:R1:W4:Y:S02]  /*c180*/  SYNCS.PHASECHK.TRANS64.TRYWAIT P0, [R0+URZ+0x3d8], R3 ;  /* 0x0003d803000075a7 */ /* 0x00232400080011ff */
[----:B----4-:R-:W-:Y:S05]  /*c190*/  @!P0 NANOSLEEP.SYNCS 0x989680 ;  /* 0x009896800000895d */ /* 0x010fea0003900000 */
[----:B------:R-:W4:Y:S02]  /*c1a0*/  @!P0 SYNCS.PHASECHK.TRANS64 P0, [R0+URZ+0x3d8], R3 ;  /* 0x0003d803000085a7 */ /* 0x000f2400080010ff */
[----:B----4-:R-:W-:Y:S05]  /*c1b0*/  @!P0 BRA `(.L_x_347) ;  /* 0xfffffffc00f08947 */ /* 0x010fea000383ffff */
[----:B------:R-:W-:Y:S05]  /*c1c0*/  BRA `(.L_x_348) ;  /* 0xffffffb000fc7947 */ /* 0x000fea000383ffff */
.L_x_154:
[----:B-1----:R-:W-:-:S07]  /*c1d0*/  MOV R0, UR7 ;  /* 0x0000000700007c02 */ /* 0x002fce0008000f00 */
.L_x_349:
[----:B-1----:R1:W4:Y:S02]  /*c1e0*/  SYNCS.PHASECHK.TRANS64.TRYWAIT P0, [R0+URZ+0x3e0], R3 ;  /* 0x0003e003000075a7 */ /* 0x00232400080011ff */
[----:B----4-:R-:W-:Y:S05]  /*c1f0*/  @!P0 NANOSLEEP.SYNCS 0x989680 ;  /* 0x009896800000895d */ /* 0x010fea0003900000 */
[----:B------:R-:W4:Y:S02]  /*c200*/  @!P0 SYNCS.PHASECHK.TRANS64 P0, [R0+URZ+0x3e0], R3 ;  /* 0x0003e003000085a7 */ /* 0x000f2400080010ff */
[----:B----4-:R-:W-:Y:S05]  /*c210*/  @!P0 BRA `(.L_x_349) ;  /* 0xfffffffc00f08947 */ /* 0x010fea000383ffff */
[----:B------:R-:W-:Y:S05]  /*c220*/  BRA `(.L_x_350) ;  /* 0xffffffb000ec7947 */ /* 0x000fea000383ffff */
.L_x_156:
[----:B--2---:R2:W3:Y:S02]  /*c230*/  SYNCS.PHASECHK.TRANS64.TRYWAIT P0, [R0+URZ+0x400], R3 ;  /* 0x00040003000075a7 */ /* 0x0044e400080011ff */
[----:B---3--:R-:W-:Y:S05]  /*c240*/  @!P0 NANOSLEEP.SYNCS 0x989680 ;  /* 0x009896800000895d */ /* 0x008fea0003900000 */
[----:B------:R-:W3:Y:S02]  /*c250*/  @!P0 SYNCS.PHASECHK.TRANS64 P0, [R0+URZ+0x400], R3 ;  /* 0x00040003000085a7 */ /* 0x000ee400080010ff */
[----:B---3--:R-:W-:Y:S05]  /*c260*/  @!P0 BRA `(.L_x_156) ;  /* 0xfffffffc00f08947 */ /* 0x008fea000383ffff */
[----:B------:R-:W-:Y:S05]  /*c270*/  BRA `(.L_x_351) ;  /* 0xffffffb400bc7947 */ /* 0x000fea000383ffff */
.L_x_167:
[----:B-1----:R-:W-:Y:S04]  /*c280*/  MOV R0, UR48 ;  /* 0x0000003000007c02 */ /* 0x002fe80008000f00 */
[----:B------:R1:W3:Y:S03]  /*c290*/  SYNCS.PHASECHK.TRANS64.TRYWAIT P1, [R0+URZ+0x3c0], R5 ;  /* 0x0003c005000075a7 */ /* 0x0002e600080211ff */
[----:B---3--:R-:W-:Y:S05]  /*c2a0*/  @!P1 NANOSLEEP.SYNCS 0x989680 ;  /* 0x009896800000995d */ /* 0x008fea0003900000 */
[----:B------:R-:W3:Y:S02]  /*c2b0*/  @!P1 SYNCS.PHASECHK.TRANS64 P1, [R0+URZ+0x3c0], R5 ;  /* 0x0003c005000095a7 */ /* 0x000ee400080210ff */
[----:B---3--:R-:W-:Y:S05]  /*c2c0*/  @!P1 BRA `(.L_x_167) ;  /* 0xfffffffc00ec9947 */ /* 0x008fea000383ffff */
[----:B------:R-:W-:Y:S05]  /*c2d0*/  BRA `(.L_x_166) ;  /* 0xffffffc000c47947 */ /* 0x000fea000383ffff */
.L_x_169:
[----:B-1----:R1:W4:Y:S02]  /*c2e0*/  SYNCS.PHASECHK.TRANS64.TRYWAIT P0, [R74+URZ+0x420], R3 ;  /* 0x000420034a0075a7 */ /* 0x00232400080011ff */
[----:B----4-:R-:W-:Y:S05]  /*c2f0*/  @!P0 NANOSLEEP.SYNCS 0x989680 ;  /* 0x009896800000895d */ /* 0x010fea0003900000 */
[----:B------:R-:W4:Y:S02]  /*c300*/  @!P0 SYNCS.PHASECHK.TRANS64 P0, [R74+URZ+0x420], R3 ;  /* 0x000420034a0085a7 */ /* 0x000f2400080010ff */
[----:B----4-:R-:W-:Y:S05]  /*c310*/  @!P0 BRA `(.L_x_169) ;  /* 0xfffffffc00f08947 */ /* 0x010fea000383ffff */
[----:B------:R-:W-:Y:S05]  /*c320*/  BRA `(.L_x_168) ;  /* 0xffffffc000e47947 */ /* 0x000fea000383ffff */
.L_x_178:
[----:B--2---:R2:W3:Y:S02]  /*c330*/  SYNCS.PHASECHK.TRANS64.TRYWAIT P0, [R3+URZ+0x3c0], R0 ;  /* 0x0003c000030075a7 */ /* 0x0044e400080011ff */
[----:B---3--:R-:W-:Y:S05]  /*c340*/  @!P0 NANOSLEEP.SYNCS 0x989680 ;  /* 0x009896800000895d */ /* 0x008fea0003900000 */
[----:B------:R-:W3:Y:S02]  /*c350*/  @!P0 SYNCS.PHASECHK.TRANS64 P0, [R3+URZ+0x3c0], R0 ;  /* 0x0003c000030085a7 */ /* 0x000ee400080010ff */
[----:B---3--:R-:W-:Y:S05]  /*c360*/  @!P0 BRA `(.L_x_178) ;  /* 0xfffffffc00f08947 */ /* 0x008fea000383ffff */
[----:B------:R-:W-:Y:S05]  /*c370*/  BRA `(.L_x_177) ;  /* 0xffffffc800f47947 */ /* 0x000fea000383ffff */
.L_x_187:
[----:B--2---:R2:W3:Y:S02]  /*c380*/  SYNCS.PHASECHK.TRANS64.TRYWAIT P0, [R4+URZ+0x3c0], R3 ;  /* 0x0003c003040075a7 */ /* 0x0044e400080011ff */
[----:B---3--:R-:W-:Y:S05]  /*c390*/  @!P0 NANOSLEEP.SYNCS 0x989680 ;  /* 0x009896800000895d */ /* 0x008fea0003900000 */
[----:B------:R-:W3:Y:S02]  /*c3a0*/  @!P0 SYNCS.PHASECHK.TRANS64 P0, [R4+URZ+0x3c0], R3 ;  /* 0x0003c003040085a7 */ /* 0x000ee400080010ff */
[----:B---3--:R-:W-:Y:S05]  /*c3b0*/  @!P0 BRA `(.L_x_187) ;  /* 0xfffffffc00f08947 */ /* 0x008fea000383ffff */
[----:B------:R-:W-:Y:S05]  /*c3c0*/  BRA `(.L_x_186) ;  /* 0xffffffd400187947 */ /* 0x000fea000383ffff */
        .weak           $__internal_0_$__cuda_sm10x_tcgen05_guardrail_trap_col_being_dealloced_not_returned_by_alloc
        .type           $__internal_0_$__cuda_sm10x_tcgen05_guardrail_trap_col_being_dealloced_not_returned_by_alloc,@function
        .size           $__internal_0_$__cuda_sm10x_tcgen05_guardrail_trap_col_being_dealloced_not_returned_by_alloc,($__internal_1_$__cuda_sm10x_tcgen05_guardrail_trap_phase_invalid_during_alloc - $__internal_0_$__cuda_sm10x_tcgen05_guardrail_trap_col_being_dealloced_not_returned_by_alloc)
$__internal_0_$__cuda_sm10x_tcgen05_guardrail_trap_col_being_dealloced_not_returned_by_alloc:
[----:B------:R-:W-:Y:S05]  /*c3d0*/  BPT.TRAP 0x1 ;  /* 0x000000040000795c */ /* 0x000fea0000300000 */
[----:B------:R-:W-:-:S04]  /*c3e0*/  HFMA2 R3, -RZ, RZ, 0, 0 ;  /* 0x00000000ff037431 */ /* 0x000fc800000001ff */
[----:B------:R-:W-:Y:S05]  /*c3f0*/  RET.REL.NODEC R2 `(_ZN7cutlass13device_kernelINS_4gemm6kernel13GemmUniversalIN4cute5tupleIJiiiiEEENS1_10collective13CollectiveMmaINS1_35MainloopSm100TmaUmmaWarpSpecializedILi60ELi2ELi4ENS5_IJNS4_1CILi2EEENSA_ILi1EEESC_EEEEENS5_IJNSA_ILi128EEENSA_ILi96EEENSA_ILi16EEEEEENS_10bfloat16_tENS5_IJlSC_lEEESJ_SK_NS4_8TiledMMAINS4_8MMA_AtomIJNS4_26SM100_MMA_F16BF16_2x1SM_SSISJ_SJ_fLi128ELi96ELNS4_4UMMA5MajorE0ELSP_0ELNSO_7ScaleInE0ELSQ_0EEEEEENS4_6LayoutINS5_IJSC_SC_SC_EEENS5_IJNSA_ILi0EEESV_SV_EEEEENS5_IJNS4_10UnderscoreESY_SY_EEEEENS4_18SM100_TMA_2SM_LOADENS4_14ComposedLayoutINS4_7SwizzleILi1ELi4ELi3EEENS4_18smem_ptr_flag_bitsILi16EEENST_INS5_IJNSA_ILi8EEESH_EEENS5_IJSH_SC_EEEEEEEvNS4_8identityES11_S1B_vS1C_EENS_8epilogue10collective18CollectiveEpilogueINS1E_23Sm100TmaWarpSpecializedILi3ELi2ELi16ELb1ELb0EEEJNS5_IJNSA_ILi64EEESG_SH_EEENS5_IJNST_IS1J_SC_EENST_INS5_IJSH_SB_EEENS5_IJSC_NSA_ILi48EEEEEEEEEEESJ_SK_SJ_SK_NS1E_6fusion15FusionCallbacksIS1I_NS1R_17LinearCombinationISJ_fSJ_fLNS_15FloatRoundStyleE2EEES1K_S1Q_JEEENS4_5SM1004TMEM4LOAD26SM100_TMEM_LOAD_32dp32b16xENS4_13SM90_TMA_LOADES1B_NS4_39AutoVectorizingCopyWithAssumedAlignmentILi128EEENS4_14SM90_TMA_STOREES1B_S23_S23_EEEvvEEEEvNT_6ParamsE) ;  /* 0xffffff3c02007950 */ /* 0x000fea0003c3ffff */
        .weak           $__internal_1_$__cuda_sm10x_tcgen05_guardrail_trap_phase_invalid_during_alloc
        .type           $__internal_1_$__cuda_sm10x_tcgen05_guardrail_trap_phase_invalid_during_alloc,@function
        .size           $__internal_1_$__cuda_sm10x_tcgen05_guardrail_trap_phase_invalid_during_alloc,($__internal_2_$__cuda_sm10x_tcgen05_guardrail_trap_unallocated_columns_being_dealloced - $__internal_1_$__cuda_sm10x_tcgen05_guardrail_trap_phase_invalid_during_alloc)
$__internal_1_$__cuda_sm10x_tcgen05_guardrail_trap_phase_invalid_during_alloc:
[----:B------:R-:W-:Y:S05]  /*c400*/  BPT.TRAP 0x1 ;  /* 0x000000040000795c */ /* 0x000fea0000300000 */
[----:B------:R-:W-:-:S04]  /*c410*/  MOV R3, 0x0 ;  /* 0x0000000000037802 */ /* 0x000fc80000000f00 */
[----:B------:R-:W-:Y:S05]  /*c420*/  RET.REL.NODEC R2 `(_ZN7cutlass13device_kernelINS_4gemm6kernel13GemmUniversalIN4cute5tupleIJiiiiEEENS1_10collective13CollectiveMmaINS1_35MainloopSm100TmaUmmaWarpSpecializedILi60ELi2ELi4ENS5_IJNS4_1CILi2EEENSA_ILi1EEESC_EEEEENS5_IJNSA_ILi128EEENSA_ILi96EEENSA_ILi16EEEEEENS_10bfloat16_tENS5_IJlSC_lEEESJ_SK_NS4_8TiledMMAINS4_8MMA_AtomIJNS4_26SM100_MMA_F16BF16_2x1SM_SSISJ_SJ_fLi128ELi96ELNS4_4UMMA5MajorE0ELSP_0ELNSO_7ScaleInE0ELSQ_0EEEEEENS4_6LayoutINS5_IJSC_SC_SC_EEENS5_IJNSA_ILi0EEESV_SV_EEEEENS5_IJNS4_10UnderscoreESY_SY_EEEEENS4_18SM100_TMA_2SM_LOADENS4_14ComposedLayoutINS4_7SwizzleILi1ELi4ELi3EEENS4_18smem_ptr_flag_bitsILi16EEENST_INS5_IJNSA_ILi8EEESH_EEENS5_IJSH_SC_EEEEEEEvNS4_8identityES11_S1B_vS1C_EENS_8epilogue10collective18CollectiveEpilogueINS1E_23Sm100TmaWarpSpecializedILi3ELi2ELi16ELb1ELb0EEEJNS5_IJNSA_ILi64EEESG_SH_EEENS5_IJNST_IS1J_SC_EENST_INS5_IJSH_SB_EEENS5_IJSC_NSA_ILi48EEEEEEEEEEESJ_SK_SJ_SK_NS1E_6fusion15FusionCallbacksIS1I_NS1R_17LinearCombinationISJ_fSJ_fLNS_15FloatRoundStyleE2EEES1K_S1Q_JEEENS4_5SM1004TMEM4LOAD26SM100_TMEM_LOAD_32dp32b16xENS4_13SM90_TMA_LOADES1B_NS4_39AutoVectorizingCopyWithAssumedAlignmentILi128EEENS4_14SM90_TMA_STOREES1B_S23_S23_EEEvvEEEEvNT_6ParamsE) ;  /* 0xffffff3802f47950 */ /* 0x000fea0003c3ffff */
        .weak           $__internal_2_$__cuda_sm10x_tcgen05_guardrail_trap_unallocated_columns_being_dealloced
        .type           $__internal_2_$__cuda_sm10x_tcgen05_guardrail_trap_unallocated_columns_being_dealloced,@function
        .size           $__internal_2_$__cuda_sm10x_tcgen05_guardrail_trap_unallocated_columns_being_dealloced,(.L_x_353 - $__internal_2_$__cuda_sm10x_tcgen05_guardrail_trap_unallocated_columns_being_dealloced)
$__internal_2_$__cuda_sm10x_tcgen05_guardrail_trap_unallocated_columns_being_dealloced:
[----:B------:R-:W-:Y:S05]  /*c430*/  BPT.TRAP 0x1 ;  /* 0x000000040000795c */ /* 0x000fea0000300000 */
[----:B------:R-:W-:-:S04]  /*c440*/  HFMA2 R3, -RZ, RZ, 0, 0 ;  /* 0x00000000ff037431 */ /* 0x000fc800000001ff */
[----:B------:R-:W-:Y:S05]  /*c450*/  RET.REL.NODEC R2 `(_ZN7cutlass13device_kernelINS_4gemm6kernel13GemmUniversalIN4cute5tupleIJiiiiEEENS1_10collective13CollectiveMmaINS1_35MainloopSm100TmaUmmaWarpSpecializedILi60ELi2ELi4ENS5_IJNS4_1CILi2EEENSA_ILi1EEESC_EEEEENS5_IJNSA_ILi128EEENSA_ILi96EEENSA_ILi16EEEEEENS_10bfloat16_tENS5_IJlSC_lEEESJ_SK_NS4_8TiledMMAINS4_8MMA_AtomIJNS4_26SM100_MMA_F16BF16_2x1SM_SSISJ_SJ_fLi128ELi96ELNS4_4UMMA5MajorE0ELSP_0ELNSO_7ScaleInE0ELSQ_0EEEEEENS4_6LayoutINS5_IJSC_SC_SC_EEENS5_IJNSA_ILi0EEESV_SV_EEEEENS5_IJNS4_10UnderscoreESY_SY_EEEEENS4_18SM100_TMA_2SM_LOADENS4_14ComposedLayoutINS4_7SwizzleILi1ELi4ELi3EEENS4_18smem_ptr_flag_bitsILi16EEENST_INS5_IJNSA_ILi8EEESH_EEENS5_IJSH_SC_EEEEEEEvNS4_8identityES11_S1B_vS1C_EENS_8epilogue10collective18CollectiveEpilogueINS1E_23Sm100TmaWarpSpecializedILi3ELi2ELi16ELb1ELb0EEEJNS5_IJNSA_ILi64EEESG_SH_EEENS5_IJNST_IS1J_SC_EENST_INS5_IJSH_SB_EEENS5_IJSC_NSA_ILi48EEEEEEEEEEESJ_SK_SJ_SK_NS1E_6fusion15FusionCallbacksIS1I_NS1R_17LinearCombinationISJ_fSJ_fLNS_15FloatRoundStyleE2EEES1K_S1Q_JEEENS4_5SM1004TMEM4LOAD26SM100_TMEM_LOAD_32dp32b16xENS4_13SM90_TMA_LOADES1B_NS4_39AutoVectorizingCopyWithAssumedAlignmentILi128EEENS4_14SM90_TMA_STOREES1B_S23_S23_EEEvvEEEEvNT_6ParamsE) ;  /* 0xffffff3802e87950 */ /* 0x000fea0003c3ffff */
.L_x_352:
[----:B------:R-:W-:-:S00]  /*c460*/  BRA `(.L_x_352) ;  /* 0xfffffffc00fc7947 */ /* 0x000fc0000383ffff */
[----:B------:R-:W-:-:S00]  /*c470*/  NOP ;  /* 0x0000000000007918 */ /* 0x000fc00000000000 */
        /* <DEDUP_REMOVED lines=8> */
.L_x_353:


//--------------------- .nv.global.init           --------------------------
	.section	.nv.global.init,"aw",@progbits
.nv.global.init:
	.type		$str$27,@object
	.size		$str$27,($str$28 - $str$27)
$str$27:
        /*0000*/ 	.byte	0x28, 0x61, 0x64, 0x64, 0x72, 0x65, 0x73, 0x73, 0x20, 0x26, 0x20, 0x6d, 0x61, 0x73, 0x6b, 0x29
        /*0010*/ 	.byte	0x20, 0x3d, 0x3d, 0x20, 0x30, 0x00
	.type		$str$28,@object
	.size		$str$28,($str$26 - $str$28)
$str$28:
        /*0016*/ 	.byte	0x2f, 0x74, 0x6d, 0x70, 0x2f, 0x63, 0x75, 0x74, 0x6c, 0x61, 0x73, 0x73, 0x5f, 0x73, 0x77, 0x65
        /*0026*/ 	.byte	0x65, 0x70, 0x5f, 0x73, 0x72, 0x63, 0x2f, 0x69, 0x6e, 0x63, 0x6c, 0x75, 0x64, 0x65, 0x2f, 0x63
        /*0036*/ 	.byte	0x75, 0x74, 0x65, 0x2f, 0x70, 0x6f, 0x69, 0x6e, 0x74, 0x65, 0x72, 0x5f, 0x66, 0x6c, 0x61, 0x67
        /*0046*/ 	.byte	0x67, 0x65, 0x64, 0x2e, 0x68, 0x70, 0x70, 0x00
	.type		$str$26,@object
	.size		$str$26,($str$25 - $str$26)
$str$26:
        /*004e*/ 	.byte	0x2f, 0x74, 0x6d, 0x70, 0x2f, 0x63, 0x75, 0x74, 0x6c, 0x61, 0x73, 0x73, 0x5f, 0x73, 0x77, 0x65
        /*005e*/ 	.byte	0x65, 0x70, 0x5f, 0x73, 0x72, 0x63, 0x2f, 0x69, 0x6e, 0x63, 0x6c, 0x75, 0x64, 0x65, 0x2f, 0x63
        /*006e*/ 	.byte	0x75, 0x74, 0x65, 0x2f, 0x61, 0x74, 0x6f, 0x6d, 0x2f, 0x63, 0x6f, 0x70, 0x79, 0x5f, 0x74, 0x72
        /*007e*/ 	.byte	0x61, 0x69, 0x74, 0x73, 0x5f, 0x73, 0x6d, 0x31, 0x30, 0x30, 0x2e, 0x68, 0x70, 0x70, 0x00
	.type		$str$25,@object
	.size		$str$25,(__unnamed_1 - $str$25)
$str$25:
        /*008d*/ 	.byte	0x28, 0x28, 0x75, 0x69, 0x6e, 0x74, 0x33, 0x32, 0x5f, 0x74, 0x28, 0x74, 0x68, 0x72, 0x65, 0x61
        /*009d*/ 	.byte	0x64, 0x49, 0x64, 0x78, 0x2e, 0x78, 0x29, 0x20, 0x2f, 0x20, 0x33, 0x32, 0x29, 0x20, 0x25, 0x20
        /*00ad*/ 	.byte	0x34, 0x29, 0x20, 0x3d, 0x3d, 0x20, 0x28, 0x28, 0x28, 0x74, 0x6d, 0x65, 0x6d, 0x5f, 0x61, 0x64
        /*00bd*/ 	.byte	0x64, 0x72, 0x20, 0x3e, 0x3e, 0x20, 0x31, 0x36, 0x29, 0x20, 0x2f, 0x20, 0x33, 0x32, 0x29, 0x20
        /*00cd*/ 	.byte	0x25, 0x20, 0x34, 0x29, 0x00
	.type		__unnamed_1,@object
	.size		__unnamed_1,(__unnamed_2 - __unnamed_1)
__unnamed_1:
        /*00d2*/ 	.byte	0x61, 0x75, 0x74, 0x6f, 0x20, 0x63, 0x75, 0x74, 0x65, 0x3a, 0x3a, 0x61, 0x73, 0x5f, 0x70, 0x6f
        /* <DEDUP_REMOVED lines=24> */
        /*0262*/ 	.byte	0x43, 0x3c, 0x32, 0x30, 0x34, 0x38, 0x3e, 0x3e, 0x3e, 0x3e, 0x5d, 0x00
	.type		__unnamed_2,@object
	.size		__unnamed_2,(.L_2 - __unnamed_2)
__unnamed_2:
        /* <DEDUP_REMOVED lines=40> */
        /*04ee*/ 	.byte	0x3a, 0x3a, 0x43, 0x3c, 0x30, 0x3e, 0x3e, 0x3e, 0x3e, 0x5d, 0x00
.L_2:


//--------------------- .nv.shared._ZN7cutlass13device_kernelINS_4gemm6kernel13GemmUniversalIN4cute5tupleIJiiiiEEENS1_10collective13CollectiveMmaINS1_35MainloopSm100TmaUmmaWarpSpecializedILi60ELi2ELi4ENS5_IJNS4_1CILi2EEENSA_ILi1EEESC_EEEEENS5_IJNSA_ILi128EEENSA_ILi96EEENSA_ILi16EEEEEENS_10bfloat16_tENS5_IJlSC_lEEESJ_SK_NS4_8TiledMMAINS4_8MMA_AtomIJNS4_26SM100_MMA_F16BF16_2x1SM_SSISJ_SJ_fLi128ELi96ELNS4_4UMMA5MajorE0ELSP_0ELNSO_7ScaleInE0ELSQ_0EEEEEENS4_6LayoutINS5_IJSC_SC_SC_EEENS5_IJNSA_ILi0EEESV_SV_EEEEENS5_IJNS4_10UnderscoreESY_SY_EEEEENS4_18SM100_TMA_2SM_LOADENS4_14ComposedLayoutINS4_7SwizzleILi1ELi4ELi3EEENS4_18smem_ptr_flag_bitsILi16EEENST_INS5_IJNSA_ILi8EEESH_EEENS5_IJSH_SC_EEEEEEEvNS4_8identityES11_S1B_vS1C_EENS_8epilogue10collective18CollectiveEpilogueINS1E_23Sm100TmaWarpSpecializedILi3ELi2ELi16ELb1ELb0EEEJNS5_IJNSA_ILi64EEESG_SH_EEENS5_IJNST_IS1J_SC_EENST_INS5_IJSH_SB_EEENS5_IJSC_NSA_ILi48EEEEEEEEEEESJ_SK_SJ_SK_NS1E_6fusion15FusionCallbacksIS1I_NS1R_17LinearCombinationISJ_fSJ_fLNS_15FloatRoundStyleE2EEES1K_S1Q_JEEENS4_5SM1004TMEM4LOAD26SM100_TMEM_LOAD_32dp32b16xENS4_13SM90_TMA_LOADES1B_NS4_39AutoVectorizingCopyWithAssumedAlignmentILi128EEENS4_14SM90_TMA_STOREES1B_S23_S23_EEEvvEEEEvNT_6ParamsE --------------------------
	.section	.nv.shared._ZN7cutlass13device_kernelINS_4gemm6kernel13GemmUniversalIN4cute5tupleIJiiiiEEENS1_10collective13CollectiveMmaINS1_35MainloopSm100TmaUmmaWarpSpecializedILi60ELi2ELi4ENS5_IJNS4_1CILi2EEENSA_ILi1EEESC_EEEEENS5_IJNSA_ILi128EEENSA_ILi96EEENSA_ILi16EEEEEENS_10bfloat16_tENS5_IJlSC_lEEESJ_SK_NS4_8TiledMMAINS4_8MMA_AtomIJNS4_26SM100_MMA_F16BF16_2x1SM_SSISJ_SJ_fLi128ELi96ELNS4_4UMMA5MajorE0ELSP_0ELNSO_7ScaleInE0ELSQ_0EEEEEENS4_6LayoutINS5_IJSC_SC_SC_EEENS5_IJNSA_ILi0EEESV_SV_EEEEENS5_IJNS4_10UnderscoreESY_SY_EEEEENS4_18SM100_TMA_2SM_LOADENS4_14ComposedLayoutINS4_7SwizzleILi1ELi4ELi3EEENS4_18smem_ptr_flag_bitsILi16EEENST_INS5_IJNSA_ILi8EEESH_EEENS5_IJSH_SC_EEEEEEEvNS4_8identityES11_S1B_vS1C_EENS_8epilogue10collective18CollectiveEpilogueINS1E_23Sm100TmaWarpSpecializedILi3ELi2ELi16ELb1ELb0EEEJNS5_IJNSA_ILi64EEESG_SH_EEENS5_IJNST_IS1J_SC_EENST_INS5_IJSH_SB_EEENS5_IJSC_NSA_ILi48EEEEEEEEEEESJ_SK_SJ_SK_NS1E_6fusion15FusionCallbacksIS1I_NS1R_17LinearCombinationISJ_fSJ_fLNS_15FloatRoundStyleE2EEES1K_S1Q_JEEENS4_5SM1004TMEM4LOAD26SM100_TMEM_LOAD_32dp32b16xENS4_13SM90_TMA_LOADES1B_NS4_39AutoVectorizingCopyWithAssumedAlignmentILi128EEENS4_14SM90_TMA_STOREES1B_S23_S23_EEEvvEEEEvNT_6ParamsE,"aw",@nobits
	.sectionflags	@""
	.align	16
	.zero		1024


//--------------------- .nv.shared.reserved.0     --------------------------
	.section	.nv.shared.reserved.0,"aw",@nobits
	.weak		__nv_reservedSMEM_offset_0_alias
	.size		__nv_reservedSMEM_offset_0_alias, 0, 64
	.other		__nv_reservedSMEM_offset_0_alias,@"STO_CUDA_RESERVED_SHARED STV_DEFAULT"
__nv_reservedSMEM_offset_0_alias:
	.zero		0
.nv.shared.reserved.0:
	.zero		64
	.weak		__nv_reservedSMEM_tcgen05_partition
	.type		__nv_reservedSMEM_tcgen05_partition,@object
	.size		__nv_reservedSMEM_tcgen05_partition,(.L_0 - __nv_reservedSMEM_tcgen05_partition)
__nv_reservedSMEM_tcgen05_partition:
	.zero		32
.L_0:


//--------------------- .nv.global                --------------------------
	.section	.nv.global,"aw",@nobits
.nv.global:
	.type		_ZN40_INTERNAL_05a8060a_4_k_cu_134cabb6_115304cute1_E,@object
	.size		_ZN40_INTERNAL_05a8060a_4_k_cu_134cabb6_115304cute1_E,(_ZN40_INTERNAL_05a8060a_4_k_cu_134cabb6_115304cuda3std3__45__cpo6cbeginE - _ZN40_INTERNAL_05a8060a_4_k_cu_134cabb6_115304cute1_E)
_ZN40_INTERNAL_05a8060a_4_k_cu_134cabb6_115304cute1_E:
	.zero		1
	.type		_ZN40_INTERNAL_05a8060a_4_k_cu_134cabb6_115304cuda3std3__45__cpo6cbeginE,@object
	.size		_ZN40_INTERNAL_05a8060a_4_k_cu_134cabb6_115304cuda3std3__45__cpo6cbeginE,(_ZN40_INTERNAL_05a8060a_4_k_cu_134cabb6_115304cuda3std3__48in_placeE - _ZN40_INTERNAL_05a8060a_4_k_cu_134cabb6_115304cuda3std3__45__cpo6cbeginE)
_ZN40_INTERNAL_05a8060a_4_k_cu_134cabb6_115304cuda3std3__45__cpo6cbeginE:
	.zero		1
	.type		_ZN40_INTERNAL_05a8060a_4_k_cu_134cabb6_115304cuda3std3__48in_placeE,@object
	.size		_ZN40_INTERNAL_05a8060a_4_k_cu_134cabb6_115304cuda3std3__48in_placeE,(_ZN40_INTERNAL_05a8060a_4_k_cu_134cabb6_115304cuda3std6ranges3__45__cpo9iter_moveE - _ZN40_INTERNAL_05a8060a_4_k_cu_134cabb6_115304cuda3std3__48in_placeE)
_ZN40_INTERNAL_05a8060a_4_k_cu_134cabb6_115304cuda3std3__48in_placeE:
	.zero		1
	.type		_ZN40_INTERNAL_05a8060a_4_k_cu_134cabb6_115304cuda3std6ranges3__45__cpo9iter_moveE,@object
	.size		_ZN40_INTERNAL_05a8060a_4_k_cu_134cabb6_115304cuda3std6ranges3__45__cpo9iter_moveE,(_ZN40_INTERNAL_05a8060a_4_k_cu_134cabb6_115304cuda3std3__45__cpo5beginE - _ZN40_INTERNAL_05a8060a_4_k_cu_134cabb6_115304cuda3std6ranges3__45__cpo9iter_moveE)
_ZN40_INTERNAL_05a8060a_4_k_cu_134cabb6_115304cuda3std6ranges3__45__cpo9iter_moveE:
	.zero		1
	.type		_ZN40_INTERNAL_05a8060a_4_k_cu_134cabb6_115304cuda3std3__45__cpo5beginE,@object
	.size		_ZN40_INTERNAL_05a8060a_4_k_cu_134cabb6_115304cuda3std3__45__cpo5beginE,(_ZN40_INTERNAL_05a8060a_4_k_cu_134cabb6_115304cuda3std3__442_GLOBAL__N__05a8060a_4_k_cu_134cabb6_115306ignoreE - _ZN40_INTERNAL_05a8060a_4_k_cu_134cabb6_115304cuda3std3__45__cpo5beginE)
_ZN40_INTERNAL_05a8060a_4_k_cu_134cabb6_115304cuda3std3__45__cpo5beginE:
	.zero		1
	.type		_ZN40_INTERNAL_05a8060a_4_k_cu_134cabb6_115304cuda3std3__442_GLOBAL__N__05a8060a_4_k_cu_134cabb6_115306ignoreE,@object
	.size		_ZN40_INTERNAL_05a8060a_4_k_cu_134cabb6_115304cuda3std3__442_GLOBAL__N__05a8060a_4_k_cu_134cabb6_115306ignoreE,(_ZN40_INTERNAL_05a8060a_4_k_cu_134cabb6_115304cute7productE - _ZN40_INTERNAL_05a8060a_4_k_cu_134cabb6_115304cuda3std3__442_GLOBAL__N__05a8060a_4_k_cu_134cabb6_115306ignoreE)
_ZN40_INTERNAL_05a8060a_4_k_cu_134cabb6_115304cuda3std3__442_GLOBAL__N__05a8060a_4_k_cu_134cabb6_115306ignoreE:
	.zero		1
	.type		_ZN40_INTERNAL_05a8060a_4_k_cu_134cabb6_115304cute7productE,@object
	.size		_ZN40_INTERNAL_05a8060a_4_k_cu_134cabb6_115304cute7productE,(_ZN40_INTERNAL_05a8060a_4_k_cu_134cabb6_115304cuda3std3__45__cpo3endE - _ZN40_INTERNAL_05a8060a_4_k_cu_134cabb6_115304cute7productE)
_ZN40_INTERNAL_05a8060a_4_k_cu_134cabb6_115304cute7productE:
	.zero		1
	.type		_ZN40_INTERNAL_05a8060a_4_k_cu_134cabb6_115304cuda3std3__45__cpo3endE,@object
	.size		_ZN40_INTERNAL_05a8060a_4_k_cu_134cabb6_115304cuda3std3__45__cpo3endE,(_ZN40_INTERNAL_05a8060a_4_k_cu_134cabb6_115304cuda3std3__419piecewise_constructE - _ZN40_INTERNAL_05a8060a_4_k_cu_134cabb6_115304cuda3std3__45__cpo3endE)
_ZN40_INTERNAL_05a8060a_4_k_cu_134cabb6_115304cuda3std3__45__cpo3endE:
	.zero		1
	.type		_ZN40_INTERNAL_05a8060a_4_k_cu_134cabb6_115304cuda3std3__419piecewise_constructE,@object
	.size		_ZN40_INTERNAL_05a8060a_4_k_cu_134cabb6_115304cuda3std3__419piecewise_constructE,(_ZN40_INTERNAL_05a8060a_4_k_cu_134cabb6_115304cuda3std3__45__cpo4cendE - _ZN40_INTERNAL_05a8060a_4_k_cu_134cabb6_115304cuda3std3__419piecewise_constructE)
_ZN40_INTERNAL_05a8060a_4_k_cu_134cabb6_115304cuda3std3__419piecewise_constructE:
	.zero		1
	.type		_ZN40_INTERNAL_05a8060a_4_k_cu_134cabb6_115304cuda3std3__45__cpo4cendE,@object
	.size		_ZN40_INTERNAL_05a8060a_4_k_cu_134cabb6_115304cuda3std3__45__cpo4cendE,(_ZN40_INTERNAL_05a8060a_4_k_cu_134cabb6_115304cuda3std6ranges3__45__cpo4swapE - _ZN40_INTERNAL_05a8060a_4_k_cu_134cabb6_115304cuda3std3__45__cpo4cendE)
_ZN40_INTERNAL_05a8060a_4_k_cu_134cabb6_115304cuda3std3__45__cpo4cendE:
	.zero		1
	.type		_ZN40_INTERNAL_05a8060a_4_k_cu_134cabb6_115304cuda3std6ranges3__45__cpo4swapE,@object
	.size		_ZN40_INTERNAL_05a8060a_4_k_cu_134cabb6_115304cuda3std6ranges3__45__cpo4swapE,(.L_10 - _ZN40_INTERNAL_05a8060a_4_k_cu_134cabb6_115304cuda3std6ranges3__45__cpo4swapE)
_ZN40_INTERNAL_05a8060a_4_k_cu_134cabb6_115304cuda3std6ranges3__45__cpo4swapE:
	.zero		1
.L_10:


//--------------------- .nv.constant0._ZN7cutlass13device_kernelINS_4gemm6kernel13GemmUniversalIN4cute5tupleIJiiiiEEENS1_10collective13CollectiveMmaINS1_35MainloopSm100TmaUmmaWarpSpecializedILi60ELi2ELi4ENS5_IJNS4_1CILi2EEENSA_ILi1EEESC_EEEEENS5_IJNSA_ILi128EEENSA_ILi96EEENSA_ILi16EEEEEENS_10bfloat16_tENS5_IJlSC_lEEESJ_SK_NS4_8TiledMMAINS4_8MMA_AtomIJNS4_26SM100_MMA_F16BF16_2x1SM_SSISJ_SJ_fLi128ELi96ELNS4_4UMMA5MajorE0ELSP_0ELNSO_7ScaleInE0ELSQ_0EEEEEENS4_6LayoutINS5_IJSC_SC_SC_EEENS5_IJNSA_ILi0EEESV_SV_EEEEENS5_IJNS4_10UnderscoreESY_SY_EEEEENS4_18SM100_TMA_2SM_LOADENS4_14ComposedLayoutINS4_7SwizzleILi1ELi4ELi3EEENS4_18smem_ptr_flag_bitsILi16EEENST_INS5_IJNSA_ILi8EEESH_EEENS5_IJSH_SC_EEEEEEEvNS4_8identityES11_S1B_vS1C_EENS_8epilogue10collective18CollectiveEpilogueINS1E_23Sm100TmaWarpSpecializedILi3ELi2ELi16ELb1ELb0EEEJNS5_IJNSA_ILi64EEESG_SH_EEENS5_IJNST_IS1J_SC_EENST_INS5_IJSH_SB_EEENS5_IJSC_NSA_ILi48EEEEEEEEEEESJ_SK_SJ_SK_NS1E_6fusion15FusionCallbacksIS1I_NS1R_17LinearCombinationISJ_fSJ_fLNS_15FloatRoundStyleE2EEES1K_S1Q_JEEENS4_5SM1004TMEM4LOAD26SM100_TMEM_LOAD_32dp32b16xENS4_13SM90_TMA_LOADES1B_NS4_39AutoVectorizingCopyWithAssumedAlignmentILi128EEENS4_14SM90_TMA_STOREES1B_S23_S23_EEEvvEEEEvNT_6ParamsE --------------------------
	.section	.nv.constant0._ZN7cutlass13device_kernelINS_4gemm6kernel13GemmUniversalIN4cute5tupleIJiiiiEEENS1_10collective13CollectiveMmaINS1_35MainloopSm100TmaUmmaWarpSpecializedILi60ELi2ELi4ENS5_IJNS4_1CILi2EEENSA_ILi1EEESC_EEEEENS5_IJNSA_ILi128EEENSA_ILi96EEENSA_ILi16EEEEEENS_10bfloat16_tENS5_IJlSC_lEEESJ_SK_NS4_8TiledMMAINS4_8MMA_AtomIJNS4_26SM100_MMA_F16BF16_2x1SM_SSISJ_SJ_fLi128ELi96ELNS4_4UMMA5MajorE0ELSP_0ELNSO_7ScaleInE0ELSQ_0EEEEEENS4_6LayoutINS5_IJSC_SC_SC_EEENS5_IJNSA_ILi0EEESV_SV_EEEEENS5_IJNS4_10UnderscoreESY_SY_EEEEENS4_18SM100_TMA_2SM_LOADENS4_14ComposedLayoutINS4_7SwizzleILi1ELi4ELi3EEENS4_18smem_ptr_flag_bitsILi16EEENST_INS5_IJNSA_ILi8EEESH_EEENS5_IJSH_SC_EEEEEEEvNS4_8identityES11_S1B_vS1C_EENS_8epilogue10collective18CollectiveEpilogueINS1E_23Sm100TmaWarpSpecializedILi3ELi2ELi16ELb1ELb0EEEJNS5_IJNSA_ILi64EEESG_SH_EEENS5_IJNST_IS1J_SC_EENST_INS5_IJSH_SB_EEENS5_IJSC_NSA_ILi48EEEEEEEEEEESJ_SK_SJ_SK_NS1E_6fusion15FusionCallbacksIS1I_NS1R_17LinearCombinationISJ_fSJ_fLNS_15FloatRoundStyleE2EEES1K_S1Q_JEEENS4_5SM1004TMEM4LOAD26SM100_TMEM_LOAD_32dp32b16xENS4_13SM90_TMA_LOADES1B_NS4_39AutoVectorizingCopyWithAssumedAlignmentILi128EEENS4_14SM90_TMA_STOREES1B_S23_S23_EEEvvEEEEvNT_6ParamsE,"a",@progbits
	.sectionflags	@""
	.align	4
.nv.constant0._ZN7cutlass13device_kernelINS_4gemm6kernel13GemmUniversalIN4cute5tupleIJiiiiEEENS1_10collective13CollectiveMmaINS1_35MainloopSm100TmaUmmaWarpSpecializedILi60ELi2ELi4ENS5_IJNS4_1CILi2EEENSA_ILi1EEESC_EEEEENS5_IJNSA_ILi128EEENSA_ILi96EEENSA_ILi16EEEEEENS_10bfloat16_tENS5_IJlSC_lEEESJ_SK_NS4_8TiledMMAINS4_8MMA_AtomIJNS4_26SM100_MMA_F16BF16_2x1SM_SSISJ_SJ_fLi128ELi96ELNS4_4UMMA5MajorE0ELSP_0ELNSO_7ScaleInE0ELSQ_0EEEEEENS4_6LayoutINS5_IJSC_SC_SC_EEENS5_IJNSA_ILi0EEESV_SV_EEEEENS5_IJNS4_10UnderscoreESY_SY_EEEEENS4_18SM100_TMA_2SM_LOADENS4_14ComposedLayoutINS4_7SwizzleILi1ELi4ELi3EEENS4_18smem_ptr_flag_bitsILi16EEENST_INS5_IJNSA_ILi8EEESH_EEENS5_IJSH_SC_EEEEEEEvNS4_8identityES11_S1B_vS1C_EENS_8epilogue10collective18CollectiveEpilogueINS1E_23Sm100TmaWarpSpecializedILi3ELi2ELi16ELb1ELb0EEEJNS5_IJNSA_ILi64EEESG_SH_EEENS5_IJNST_IS1J_SC_EENST_INS5_IJSH_SB_EEENS5_IJSC_NSA_ILi48EEEEEEEEEEESJ_SK_SJ_SK_NS1E_6fusion15FusionCallbacksIS1I_NS1R_17LinearCombinationISJ_fSJ_fLNS_15FloatRoundStyleE2EEES1K_S1Q_JEEENS4_5SM1004TMEM4LOAD26SM100_TMEM_LOAD_32dp32b16xENS4_13SM90_TMA_LOADES1B_NS4_39AutoVectorizingCopyWithAssumedAlignmentILi128EEENS4_14SM90_TMA_STOREES1B_S23_S23_EEEvvEEEEvNT_6ParamsE:
	.zero		2944


//--------------------- SYMBOLS --------------------------

	.type		.nv.reservedSmem.offset0,@object
	.size		.nv.reservedSmem.offset0,0x4
	.type		.nv.reservedSmem.cap,@object
	.size		.nv.reservedSmem.cap,0x4
	.type		__assertfail,@function
